	.target	sm_80

	.elftype	@"ET_EXEC"


//--------------------- .note.nv.tkinfo           --------------------------
	.section	.note.nv.tkinfo,"",@"SHT_NOTE"
	.sectionflags	@"SHF_NOTE_NV_TKINFO"
	.tkinfo
        /*0018*/ 	.word	0x00000002
        /*0030*/ 	.string	""
        /*0030*/ 	.string	"ptxas"
        /*0030*/ 	.string	"Cuda compilation tools, release 13.0, V13.0.88"
        /*0030*/ 	.string	"Build cuda_13.0.r13.0/compiler.36424714_0"
        /*0030*/ 	.string	"-v  -suppress-debug-info  -lineinfo  -arch sm_80 "



//--------------------- .note.nv.cuinfo           --------------------------
	.section	.note.nv.cuinfo,"",@"SHT_NOTE"
	.sectionflags	@"SHF_NOTE_NV_CUINFO"
        /*0018*/ 	.short	0x0002
        /*001a*/ 	.short	0x0050
        /*001c*/ 	.short	0x0082
	.zero		2


//--------------------- .nv.info                  --------------------------
	.section	.nv.info,"",@"SHT_CUDA_INFO"
	.align	4


	//----- nvinfo : EIATTR_REGCOUNT
	.align		4
        /*0000*/ 	.byte	0x04, 0x2f
        /*0002*/ 	.short	(.L_1 - .L_0)
	.align		4
.L_0:
        /*0004*/ 	.word	index@(matmul_kernel)
        /*0008*/ 	.word	0x000000ff


	//----- nvinfo : EIATTR_FRAME_SIZE
	.align		4
.L_1:
        /*000c*/ 	.byte	0x04, 0x11
        /*000e*/ 	.short	(.L_3 - .L_2)
	.align		4
.L_2:
        /*0010*/ 	.word	index@(matmul_kernel)
        /*0014*/ 	.word	0x00005758


	//----- nvinfo : EIATTR_MIN_STACK_SIZE
	.align		4
.L_3:
        /*0018*/ 	.byte	0x04, 0x12
        /*001a*/ 	.short	(.L_5 - .L_4)
	.align		4
.L_4:
        /*001c*/ 	.word	index@(matmul_kernel)
        /*0020*/ 	.word	0x00005758
.L_5:


//--------------------- .nv.info.matmul_kernel    --------------------------
	.section	.nv.info.matmul_kernel,"",@"SHT_CUDA_INFO"
	.sectionflags	@""
	.align	4


	//----- nvinfo : EIATTR_CUDA_API_VERSION
	.align		4
        /*0000*/ 	.byte	0x04, 0x37
        /*0002*/ 	.short	(.L_7 - .L_6)
.L_6:
        /*0004*/ 	.word	0x00000082


	//----- nvinfo : EIATTR_SW2861232_WAR
	.align		4
.L_7:
        /*0008*/ 	.byte	0x01, 0x35
	.zero		2


	//----- nvinfo : EIATTR_PARAM_CBANK
	.align		4
        /*000c*/ 	.byte	0x04, 0x0a
        /*000e*/ 	.short	(.L_9 - .L_8)
	.align		4
.L_8:
        /*0010*/ 	.word	index@(.nv.constant0.matmul_kernel)
        /*0014*/ 	.short	0x0160
        /*0016*/ 	.short	0x0050


	//----- nvinfo : EIATTR_CBANK_PARAM_SIZE
	.align		4
.L_9:
        /*0018*/ 	.byte	0x03, 0x19
        /*001a*/ 	.short	0x0050


	//----- nvinfo : EIATTR_KPARAM_INFO
	.align		4
        /*001c*/ 	.byte	0x04, 0x17
        /*001e*/ 	.short	(.L_11 - .L_10)
.L_10:
        /*0020*/ 	.word	0x00000000
        /*0024*/ 	.short	0x000d
        /*0026*/ 	.short	0x0048
        /*0028*/ 	.byte	0x00, 0xf4, 0x21, 0x00


	//----- nvinfo : EIATTR_KPARAM_INFO
	.align		4
.L_11:
        /*002c*/ 	.byte	0x04, 0x17
        /*002e*/ 	.short	(.L_13 - .L_12)
.L_12:
        /*0030*/ 	.word	0x00000000
        /*0034*/ 	.short	0x000c
        /*0036*/ 	.short	0x0040
        /*0038*/ 	.byte	0x00, 0xf4, 0x21, 0x00


	//----- nvinfo : EIATTR_KPARAM_INFO
	.align		4
.L_13:
        /*003c*/ 	.byte	0x04, 0x17
        /*003e*/ 	.short	(.L_15 - .L_14)
.L_14:
        /*0040*/ 	.word	0x00000000
        /*0044*/ 	.short	0x000b
        /*0046*/ 	.short	0x0038
        /*0048*/ 	.byte	0x00, 0xf0, 0x11, 0x00


	//----- nvinfo : EIATTR_KPARAM_INFO
	.align		4
.L_15:
        /*004c*/ 	.byte	0x04, 0x17
        /*004e*/ 	.short	(.L_17 - .L_16)
.L_16:
        /*0050*/ 	.word	0x00000000
        /*0054*/ 	.short	0x000a
        /*0056*/ 	.short	0x0034
        /*0058*/ 	.byte	0x00, 0xf0, 0x11, 0x00


	//----- nvinfo : EIATTR_KPARAM_INFO
	.align		4
.L_17:
        /*005c*/ 	.byte	0x04, 0x17
        /*005e*/ 	.short	(.L_19 - .L_18)
.L_18:
        /*0060*/ 	.word	0x00000000
        /*0064*/ 	.short	0x0009
        /*0066*/ 	.short	0x0030
        /*0068*/ 	.byte	0x00, 0xf0, 0x11, 0x00


	//----- nvinfo : EIATTR_KPARAM_INFO
	.align		4
.L_19:
        /*006c*/ 	.byte	0x04, 0x17
        /*006e*/ 	.short	(.L_21 - .L_20)
.L_20:
        /*0070*/ 	.word	0x00000000
        /*0074*/ 	.short	0x0008
        /*0076*/ 	.short	0x002c
        /*0078*/ 	.byte	0x00, 0xf0, 0x11, 0x00


	//----- nvinfo : EIATTR_KPARAM_INFO
	.align		4
.L_21:
        /*007c*/ 	.byte	0x04, 0x17
        /*007e*/ 	.short	(.L_23 - .L_22)
.L_22:
        /*0080*/ 	.word	0x00000000
        /*0084*/ 	.short	0x0007
        /*0086*/ 	.short	0x0028
        /*0088*/ 	.byte	0x00, 0xf0, 0x11, 0x00


	//----- nvinfo : EIATTR_KPARAM_INFO
	.align		4
.L_23:
        /*008c*/ 	.byte	0x04, 0x17
        /*008e*/ 	.short	(.L_25 - .L_24)
.L_24:
        /*0090*/ 	.word	0x00000000
        /*0094*/ 	.short	0x0006
        /*0096*/ 	.short	0x0024
        /*0098*/ 	.byte	0x00, 0xf0, 0x11, 0x00


	//----- nvinfo : EIATTR_KPARAM_INFO
	.align		4
.L_25:
        /*009c*/ 	.byte	0x04, 0x17
        /*009e*/ 	.short	(.L_27 - .L_26)
.L_26:
        /*00a0*/ 	.word	0x00000000
        /*00a4*/ 	.short	0x0005
        /*00a6*/ 	.short	0x0020
        /*00a8*/ 	.byte	0x00, 0xf0, 0x11, 0x00


	//----- nvinfo : EIATTR_KPARAM_INFO
	.align		4
.L_27:
        /*00ac*/ 	.byte	0x04, 0x17
        /*00ae*/ 	.short	(.L_29 - .L_28)
.L_28:
        /*00b0*/ 	.word	0x00000000
        /*00b4*/ 	.short	0x0004
        /*00b6*/ 	.short	0x001c
        /*00b8*/ 	.byte	0x00, 0xf0, 0x11, 0x00


	//----- nvinfo : EIATTR_KPARAM_INFO
	.align		4
.L_29:
        /*00bc*/ 	.byte	0x04, 0x17
        /*00be*/ 	.short	(.L_31 - .L_30)
.L_30:
        /*00c0*/ 	.word	0x00000000
        /*00c4*/ 	.short	0x0003
        /*00c6*/ 	.short	0x0018
        /*00c8*/ 	.byte	0x00, 0xf0, 0x11, 0x00


	//----- nvinfo : EIATTR_KPARAM_INFO
	.align		4
.L_31:
        /*00cc*/ 	.byte	0x04, 0x17
        /*00ce*/ 	.short	(.L_33 - .L_32)
.L_32:
        /*00d0*/ 	.word	0x00000000
        /*00d4*/ 	.short	0x0002
        /*00d6*/ 	.short	0x0010
        /*00d8*/ 	.byte	0x00, 0xf4, 0x21, 0x00


	//----- nvinfo : EIATTR_KPARAM_INFO
	.align		4
.L_33:
        /*00dc*/ 	.byte	0x04, 0x17
        /*00de*/ 	.short	(.L_35 - .L_34)
.L_34:
        /*00e0*/ 	.word	0x00000000
        /*00e4*/ 	.short	0x0001
        /*00e6*/ 	.short	0x0008
        /*00e8*/ 	.byte	0x00, 0xf4, 0x21, 0x00


	//----- nvinfo : EIATTR_KPARAM_INFO
	.align		4
.L_35:
        /*00ec*/ 	.byte	0x04, 0x17
        /*00ee*/ 	.short	(.L_37 - .L_36)
.L_36:
        /*00f0*/ 	.word	0x00000000
        /*00f4*/ 	.short	0x0000
        /*00f6*/ 	.short	0x0000
        /*00f8*/ 	.byte	0x00, 0xf4, 0x21, 0x00


	//----- nvinfo : EIATTR_MAXREG_COUNT
	.align		4
.L_37:
        /*00fc*/ 	.byte	0x03, 0x1b
        /*00fe*/ 	.short	0x00ff


	//----- nvinfo : EIATTR_NUM_BARRIERS
	.align		4
        /*0100*/ 	.byte	0x02, 0x4c
        /*0102*/ 	.byte	0x01
	.zero		1


	//----- nvinfo : EIATTR_ANNOTATIONS
	.align		4
        /*0104*/ 	.byte	0x04, 0x55
        /*0106*/ 	.short	(.L_39 - .L_38)


	//   ....[0]....
.L_38:
        /*0108*/ 	.word	0x00000001
        /*010c*/ 	.byte	0xe0, 0x05, 0x00, 0x00, 0x01, 0x00, 0x00, 0x00, 0x10, 0x0b, 0x00, 0x00, 0x01, 0x00, 0x00, 0x00
        /* <DEDUP_REMOVED lines=2778> */
        /*aebc*/ 	.byte	0x70, 0x0d, 0x03, 0x00, 0x01, 0x00, 0x00, 0x00, 0x80, 0x0d, 0x03, 0x00


	//----- nvinfo : EIATTR_MERCURY_ISA_VERSION
	.align		4
.L_39:
        /*aec8*/ 	.byte	0x03, 0x5f
        /*aeca*/ 	.short	0x0000


	//----- nvinfo : EIATTR_EXIT_INSTR_OFFSETS
	.align		4
        /*aecc*/ 	.byte	0x04, 0x1c
        /*aece*/ 	.short	(.L_41 - .L_40)


	//   ....[0]....
.L_40:
        /*aed0*/ 	.word	0x000a9290


	//   ....[1]....
        /*aed4*/ 	.word	0x000a92b0


	//----- nvinfo : EIATTR_REQNTID
	.align		4
.L_41:
        /*aed8*/ 	.byte	0x04, 0x10
        /*aeda*/ 	.short	(.L_43 - .L_42)
.L_42:
        /*aedc*/ 	.word	0x00000040
        /*aee0*/ 	.word	0x00000001
        /*aee4*/ 	.word	0x00000001
.L_43:


//--------------------- .nv.callgraph             --------------------------
	.section	.nv.callgraph,"",@"SHT_CUDA_CALLGRAPH"
	.align	4
	.sectionentsize	8
	.align		4
        /*0000*/ 	.word	0x00000000
	.align		4
        /*0004*/ 	.word	0xffffffff
	.align		4
        /*0008*/ 	.word	0x00000000
	.align		4
        /*000c*/ 	.word	0xfffffffe
	.align		4
        /*0010*/ 	.word	0x00000000
	.align		4
        /*0014*/ 	.word	0xfffffffd
	.align		4
        /*0018*/ 	.word	0x00000000
	.align		4
        /*001c*/ 	.word	0xfffffffc


//--------------------- .nv.rel.action            --------------------------
	.section	.nv.rel.action,"",@"SHT_CUDA_RELOCINFO"
	.align	8
	.sectionentsize	8
        /*0000*/ 	.byte	0x73, 0x00, 0x00, 0x00, 0x00, 0x00, 0x00, 0x00, 0x00, 0x00, 0x00, 0x11, 0x25, 0x00, 0x05, 0x36


//--------------------- .nv.constant0.matmul_kernel --------------------------
	.section	.nv.constant0.matmul_kernel,"a",@progbits
	.sectionflags	@""
	.align	4
.nv.constant0.matmul_kernel:
	.zero		432


//--------------------- .text.matmul_kernel       --------------------------
	.section	.text.matmul_kernel,"ax",@progbits
	.sectioninfo	@"SHI_REGISTERS=255"
	.align	128
        .global         matmul_kernel
        .type           matmul_kernel,@function
        .size           matmul_kernel,(.L_x_3 - matmul_kernel)
        .other          matmul_kernel,@"STO_CUDA_ENTRY STV_DEFAULT"
matmul_kernel:
.text.matmul_kernel:
[----:B------:R-:W-:-:S03]  /*0000*/  IMAD.MOV.U32 R1, RZ, RZ, c[0x0][0x28] ;  /* 0x00000a00ff017624 */ /* 0x000fc600078e00ff */
[----:B------:R-:W-:Y:S01]  /*0010*/  IMAD.MOV.U32 R0, RZ, RZ, c[0x0][0x17c] ;  /* 0x00005f00ff007624 */ /* 0x000fe200078e00ff */
[----:B------:R-:W1:Y:S01]  /*0020*/  S2R R7, SR_CTAID.X ;  /* 0x0000000000077919 */ /* 0x000e620000002500 */
[----:B------:R-:W-:Y:S01]  /*0030*/  IADD3 R1, R1, -0x5758, RZ ;  /* 0xffffa8a801017810 */ /* 0x000fe20007ffe0ff */
[----:B------:R-:W-:Y:S01]  /*0040*/  IMAD.MOV.U32 R252, RZ, RZ, c[0x0][0x180] ;  /* 0x00006000fffc7624 */ /* 0x000fe200078e00ff */
[----:B------:R-:W-:Y:S01]  /*0050*/  ULDC.64 UR8, c[0x0][0x118] ;  /* 0x0000460000087ab9 */ /* 0x000fe20000000a00 */
[----:B------:R-:W-:Y:S01]  /*0060*/  IADD3 R0, R0, 0x3f, RZ ;  /* 0x0000003f00007810 */ /* 0x000fe20007ffe0ff */
[----:B------:R-:W2:Y:S03]  /*0070*/  S2R R16, SR_TID.X ;  /* 0x0000000000107919 */ /* 0x000ea60000002100 */
[----:B------:R-:W-:-:S04]  /*0080*/  SHF.R.S32.HI R3, RZ, 0x1f, R0 ;  /* 0x0000001fff037819 */ /* 0x000fc80000011400 */
[----:B------:R-:W-:-:S04]  /*0090*/  LEA.HI R3, R3, R0, RZ, 0x6 ;  /* 0x0000000003037211 */ /* 0x000fc800078f30ff */
[----:B------:R-:W-:-:S04]  /*00a0*/  SHF.R.S32.HI R3, RZ, 0x6, R3 ;  /* 0x00000006ff037819 */ /* 0x000fc80000011403 */
[----:B------:R-:W-:-:S04]  /*00b0*/  SHF.L.U32 R4, R3, 0x3, RZ ;  /* 0x0000000303047819 */ /* 0x000fc800000006ff */
[-C--:B------:R-:W-:Y:S02]  /*00c0*/  IABS R5, R4.reuse ;  /* 0x0000000400057213 */ /* 0x080fe40000000000 */
[----:B-1----:R-:W-:Y:S02]  /*00d0*/  IABS R8, R7 ;  /* 0x0000000700087213 */ /* 0x002fe40000000000 */
[----:B------:R-:W1:Y:S01]  /*00e0*/  I2F.RP R0, R5 ;  /* 0x0000000500007306 */ /* 0x000e620000209400 */
[----:B------:R-:W-:Y:S02]  /*00f0*/  IABS R10, R4 ;  /* 0x00000004000a7213 */ /* 0x000fe40000000000 */
[----:B--2---:R-:W-:-:S05]  /*0100*/  LOP3.LUT R18, R16, 0x3f, RZ, 0xc0, !PT ;  /* 0x0000003f10127812 */ /* 0x004fca00078ec0ff */
[----:B-1----:R-:W1:Y:S02]  /*0110*/  MUFU.RCP R0, R0 ;  /* 0x0000000000007308 */ /* 0x002e640000001000 */
[----:B-1----:R-:W-:Y:S01]  /*0120*/  IADD3 R2, R0, 0xffffffe, RZ ;  /* 0x0ffffffe00027810 */ /* 0x002fe20007ffe0ff */
[----:B------:R-:W-:-:S05]  /*0130*/  IMAD.MOV R0, RZ, RZ, -R10 ;  /* 0x000000ffff007224 */ /* 0x000fca00078e0a0a */
[----:B------:R1:W2:Y:S02]  /*0140*/  F2I.FTZ.U32.TRUNC.NTZ R3, R2 ;  /* 0x0000000200037305 */ /* 0x0002a4000021f000 */
[----:B-1----:R-:W-:Y:S01]  /*0150*/  MOV R2, RZ ;  /* 0x000000ff00027202 */ /* 0x002fe20000000f00 */
[----:B--2---:R-:W-:-:S04]  /*0160*/  IMAD.MOV R6, RZ, RZ, -R3 ;  /* 0x000000ffff067224 */ /* 0x004fc800078e0a03 */
[----:B------:R-:W-:Y:S02]  /*0170*/  IMAD R9, R6, R5, RZ ;  /* 0x0000000506097224 */ /* 0x000fe400078e02ff */
[----:B------:R-:W-:Y:S02]  /*0180*/  IMAD.MOV.U32 R6, RZ, RZ, R8 ;  /* 0x000000ffff067224 */ /* 0x000fe400078e0008 */
[----:B------:R-:W-:Y:S01]  /*0190*/  IMAD.HI.U32 R3, R3, R9, R2 ;  /* 0x0000000903037227 */ /* 0x000fe200078e0002 */
[----:B------:R-:W-:-:S04]  /*01a0*/  IABS R2, c[0x0][0x17c] ;  /* 0x00005f0000027a13 */ /* 0x000fc80000000000 */
[----:B------:R-:W1:Y:S01]  /*01b0*/  I2F.RP R9, R2 ;  /* 0x0000000200097306 */ /* 0x000e620000209400 */
[----:B------:R-:W-:-:S04]  /*01c0*/  IMAD.HI.U32 R3, R3, R6, RZ ;  /* 0x0000000603037227 */ /* 0x000fc800078e00ff */
[----:B------:R-:W-:-:S05]  /*01d0*/  IMAD R0, R3, R0, R6 ;  /* 0x0000000003007224 */ /* 0x000fca00078e0206 */
[----:B------:R-:W-:Y:S01]  /*01e0*/  ISETP.GT.U32.AND P1, PT, R5, R0, PT ;  /* 0x000000000500720c */ /* 0x000fe20003f24070 */
[----:B-1----:R-:W-:-:S12]  /*01f0*/  MUFU.RCP R9, R9 ;  /* 0x0000000900097308 */ /* 0x002fd80000001000 */
[----:B------:R-:W-:Y:S01]  /*0200*/  @!P1 IMAD.IADD R0, R0, 0x1, -R5 ;  /* 0x0000000100009824 */ /* 0x000fe200078e0a05 */
[----:B------:R-:W-:Y:S02]  /*0210*/  @!P1 IADD3 R3, R3, 0x1, RZ ;  /* 0x0000000103039810 */ /* 0x000fe40007ffe0ff */
[----:B------:R-:W-:Y:S02]  /*0220*/  ISETP.NE.AND P1, PT, R4, RZ, PT ;  /* 0x000000ff0400720c */ /* 0x000fe40003f25270 */
[----:B------:R-:W-:Y:S02]  /*0230*/  ISETP.GE.U32.AND P0, PT, R0, R5, PT ;  /* 0x000000050000720c */ /* 0x000fe40003f06070 */
[----:B------:R-:W-:-:S04]  /*0240*/  LOP3.LUT R0, R7, R4, RZ, 0x3c, !PT ;  /* 0x0000000407007212 */ /* 0x000fc800078e3cff */
[----:B------:R-:W-:Y:S02]  /*0250*/  ISETP.GE.AND P2, PT, R0, RZ, PT ;  /* 0x000000ff0000720c */ /* 0x000fe40003f46270 */
[----:B------:R-:W-:-:S04]  /*0260*/  MOV R0, c[0x0][0x178] ;  /* 0x00005e0000007a02 */ /* 0x000fc80000000f00 */
[----:B------:R-:W-:Y:S02]  /*0270*/  IADD3 R0, R0, 0x1ff, RZ ;  /* 0x000001ff00007810 */ /* 0x000fe40007ffe0ff */
[----:B------:R-:W-:-:S05]  /*0280*/  @P0 IADD3 R3, R3, 0x1, RZ ;  /* 0x0000000103030810 */ /* 0x000fca0007ffe0ff */
[----:B------:R-:W-:Y:S01]  /*0290*/  IMAD.MOV.U32 R6, RZ, RZ, R3 ;  /* 0x000000ffff067224 */ /* 0x000fe200078e0003 */
[----:B------:R-:W-:-:S03]  /*02a0*/  SHF.R.S32.HI R3, RZ, 0x1f, R0 ;  /* 0x0000001fff037819 */ /* 0x000fc60000011400 */
[----:B------:R-:W-:Y:S01]  /*02b0*/  @!P2 IMAD.MOV R6, RZ, RZ, -R6 ;  /* 0x000000ffff06a224 */ /* 0x000fe200078e0a06 */
[----:B------:R-:W-:Y:S02]  /*02c0*/  @!P1 LOP3.LUT R6, RZ, R4, RZ, 0x33, !PT ;  /* 0x00000004ff069212 */ /* 0x000fe400078e33ff */
[----:B------:R-:W-:Y:S02]  /*02d0*/  LEA.HI R3, R3, R0, RZ, 0x9 ;  /* 0x0000000003037211 */ /* 0x000fe400078f48ff */
[----:B------:R-:W-:Y:S01]  /*02e0*/  SHF.L.U32 R12, R6, 0x3, RZ ;  /* 0x00000003060c7819 */ /* 0x000fe200000006ff */
[----:B------:R-:W-:Y:S01]  /*02f0*/  IMAD.MOV R6, RZ, RZ, -R6 ;  /* 0x000000ffff067224 */ /* 0x000fe200078e0a06 */
[----:B------:R-:W-:Y:S02]  /*0300*/  IABS R0, c[0x0][0x178] ;  /* 0x00005e0000007a13 */ /* 0x000fe40000000000 */
[----:B------:R-:W-:Y:S01]  /*0310*/  LEA.HI.SX32 R3, R3, -R12, 0x17 ;  /* 0x8000000c03037211 */ /* 0x000fe200078fbaff */
[----:B------:R-:W-:Y:S01]  /*0320*/  IMAD R14, R4, R6, R7 ;  /* 0x00000006040e7224 */ /* 0x000fe200078e0207 */
[----:B------:R-:W-:Y:S01]  /*0330*/  MOV R4, RZ ;  /* 0x000000ff00047202 */ /* 0x000fe20000000f00 */
[----:B------:R-:W1:Y:S01]  /*0340*/  I2F.RP R8, R0 ;  /* 0x0000000000087306 */ /* 0x000e620000209400 */
[----:B------:R-:W-:-:S02]  /*0350*/  IMNMX R11, R3, 0x8, PT ;  /* 0x00000008030b7817 */ /* 0x000fc40003800200 */
[----:B------:R-:W-:Y:S02]  /*0360*/  IABS R6, R14 ;  /* 0x0000000e00067213 */ /* 0x000fe40000000000 */
[-C--:B------:R-:W-:Y:S02]  /*0370*/  IABS R10, R11.reuse ;  /* 0x0000000b000a7213 */ /* 0x080fe40000000000 */
[----:B------:R-:W-:Y:S02]  /*0380*/  IABS R7, R11 ;  /* 0x0000000b00077213 */ /* 0x000fe40000000000 */
[----:B------:R-:W2:Y:S08]  /*0390*/  I2F.RP R3, R10 ;  /* 0x0000000a00037306 */ /* 0x000eb00000209400 */
[----:B-1----:R-:W-:Y:S08]  /*03a0*/  MUFU.RCP R8, R8 ;  /* 0x0000000800087308 */ /* 0x002ff00000001000 */
[----:B--2---:R-:W1:Y:S02]  /*03b0*/  MUFU.RCP R3, R3 ;  /* 0x0000000300037308 */ /* 0x004e640000001000 */
[----:B-1----:R-:W-:-:S06]  /*03c0*/  IADD3 R5, R3, 0xffffffe, RZ ;  /* 0x0ffffffe03057810 */ /* 0x002fcc0007ffe0ff */
[----:B------:R-:W1:Y:S02]  /*03d0*/  F2I.FTZ.U32.TRUNC.NTZ R5, R5 ;  /* 0x0000000500057305 */ /* 0x000e64000021f000 */
[----:B-1----:R-:W-:-:S04]  /*03e0*/  IMAD.MOV R13, RZ, RZ, -R5 ;  /* 0x000000ffff0d7224 */ /* 0x002fc800078e0a05 */
[----:B------:R-:W-:-:S04]  /*03f0*/  IMAD R3, R13, R10, RZ ;  /* 0x0000000a0d037224 */ /* 0x000fc800078e02ff */
[----:B------:R-:W-:-:S04]  /*0400*/  IMAD.HI.U32 R4, R5, R3, R4 ;  /* 0x0000000305047227 */ /* 0x000fc800078e0004 */
[----:B------:R-:W-:Y:S01]  /*0410*/  IMAD.MOV.U32 R3, RZ, RZ, R6 ;  /* 0x000000ffff037224 */ /* 0x000fe200078e0006 */
[----:B------:R-:W-:Y:S01]  /*0420*/  IADD3 R6, R9, 0xffffffe, RZ ;  /* 0x0ffffffe09067810 */ /* 0x000fe20007ffe0ff */
[----:B------:R-:W-:Y:S02]  /*0430*/  IMAD.MOV R5, RZ, RZ, -R7 ;  /* 0x000000ffff057224 */ /* 0x000fe400078e0a07 */
[----:B------:R-:W-:Y:S01]  /*0440*/  IMAD.HI.U32 R4, R4, R3, RZ ;  /* 0x0000000304047227 */ /* 0x000fe200078e00ff */
[----:B------:R1:W-:Y:S03]  /*0450*/  F2I.FTZ.U32.TRUNC.NTZ R7, R6 ;  /* 0x0000000600077305 */ /* 0x0003e6000021f000 */
[----:B------:R-:W-:Y:S01]  /*0460*/  IMAD R3, R4, R5, R3 ;  /* 0x0000000504037224 */ /* 0x000fe200078e0203 */
[----:B------:R-:W-:-:S04]  /*0470*/  IADD3 R5, R8, 0xffffffe, RZ ;  /* 0x0ffffffe08057810 */ /* 0x000fc80007ffe0ff */
[----:B------:R-:W-:Y:S01]  /*0480*/  ISETP.GT.U32.AND P1, PT, R10, R3, PT ;  /* 0x000000030a00720c */ /* 0x000fe20003f24070 */
[----:B-1----:R-:W-:Y:S01]  /*0490*/  IMAD.MOV.U32 R6, RZ, RZ, RZ ;  /* 0x000000ffff067224 */ /* 0x002fe200078e00ff */
[----:B------:R-:W1:Y:S11]  /*04a0*/  F2I.FTZ.U32.TRUNC.NTZ R5, R5 ;  /* 0x0000000500057305 */ /* 0x000e76000021f000 */
[----:B------:R-:W-:-:S02]  /*04b0*/  @!P1 IADD3 R3, R3, -R10, RZ ;  /* 0x8000000a03039210 */ /* 0x000fc40007ffe0ff */
[----:B------:R-:W-:Y:S02]  /*04c0*/  @!P1 IADD3 R4, R4, 0x1, RZ ;  /* 0x0000000104049810 */ /* 0x000fe40007ffe0ff */
[----:B------:R-:W-:Y:S01]  /*04d0*/  ISETP.GE.U32.AND P0, PT, R3, R10, PT ;  /* 0x0000000a0300720c */ /* 0x000fe20003f06070 */
[----:B-1----:R-:W-:Y:S01]  /*04e0*/  IMAD.MOV R9, RZ, RZ, -R5 ;  /* 0x000000ffff097224 */ /* 0x002fe200078e0a05 */
[----:B------:R-:W-:Y:S01]  /*04f0*/  LOP3.LUT R3, R14, R11, RZ, 0x3c, !PT ;  /* 0x0000000b0e037212 */ /* 0x000fe200078e3cff */
[----:B------:R-:W-:Y:S01]  /*0500*/  IMAD.MOV.U32 R10, RZ, RZ, c[0x0][0x188] ;  /* 0x00006200ff0a7624 */ /* 0x000fe200078e00ff */
[----:B------:R-:W-:Y:S01]  /*0510*/  ISETP.NE.AND P1, PT, R11, RZ, PT ;  /* 0x000000ff0b00720c */ /* 0x000fe20003f25270 */
[----:B------:R-:W-:Y:S01]  /*0520*/  IMAD R9, R9, R0, RZ ;  /* 0x0000000009097224 */ /* 0x000fe200078e02ff */
[----:B------:R-:W-:Y:S01]  /*0530*/  ISETP.GE.AND P2, PT, R3, RZ, PT ;  /* 0x000000ff0300720c */ /* 0x000fe20003f46270 */
[----:B------:R-:W-:-:S04]  /*0540*/  IMAD.MOV R3, RZ, RZ, -R7 ;  /* 0x000000ffff037224 */ /* 0x000fc800078e0a07 */
[----:B------:R-:W-:Y:S02]  /*0550*/  IMAD R3, R3, R2, RZ ;  /* 0x0000000203037224 */ /* 0x000fe400078e02ff */
[----:B------:R-:W-:Y:S02]  /*0560*/  @P0 IADD3 R4, R4, 0x1, RZ ;  /* 0x0000000104040810 */ /* 0x000fe40007ffe0ff */
[----:B------:R-:W-:-:S04]  /*0570*/  IMAD.HI.U32 R3, R7, R3, R6 ;  /* 0x0000000307037227 */ /* 0x000fc800078e0006 */
[----:B------:R-:W-:Y:S02]  /*0580*/  @!P2 IADD3 R4, -R4, RZ, RZ ;  /* 0x000000ff0404a210 */ /* 0x000fe40007ffe1ff */
[----:B------:R-:W-:-:S04]  /*0590*/  @!P1 LOP3.LUT R4, RZ, R11, RZ, 0x33, !PT ;  /* 0x0000000bff049212 */ /* 0x000fc800078e33ff */
[----:B------:R-:W-:Y:S01]  /*05a0*/  SHF.L.U32 R154, R4, 0x6, RZ ;  /* 0x00000006049a7819 */ /* 0x000fe200000006ff */
[----:B------:R-:W-:Y:S02]  /*05b0*/  IMAD.MOV R8, RZ, RZ, -R4 ;  /* 0x000000ffff087224 */ /* 0x000fe400078e0a04 */
[----:B------:R-:W-:Y:S01]  /*05c0*/  IMAD.MOV.U32 R4, RZ, RZ, RZ ;  /* 0x000000ffff047224 */ /* 0x000fe200078e00ff */
[----:B------:R-:W-:Y:S01]  /*05d0*/  IABS R21, R154 ;  /* 0x0000009a00157213 */ /* 0x000fe20000000000 */
[----:B------:R-:W-:Y:S01]  /*05e0*/  STL [R1+0x17ac], R154 ;  /* 0x0017ac9a01007387 */ /* 0x000fe20000100800 */
[C---:B------:R-:W-:Y:S01]  /*05f0*/  IADD3 R150, R154.reuse, 0x4, RZ ;  /* 0x000000049a967810 */ /* 0x040fe20007ffe0ff */
[----:B------:R-:W-:Y:S01]  /*0600*/  IMAD.HI.U32 R4, R5, R9, R4 ;  /* 0x0000000905047227 */ /* 0x000fe200078e0004 */
[----:B------:R-:W-:Y:S02]  /*0610*/  IADD3 R149, R154, 0x5, RZ ;  /* 0x000000059a957810 */ /* 0x000fe40007ffe0ff */
[----:B------:R-:W-:Y:S01]  /*0620*/  IABS R27, R150 ;  /* 0x00000096001b7213 */ /* 0x000fe20000000000 */
[----:B------:R-:W-:Y:S01]  /*0630*/  IMAD.HI.U32 R6, R3, R21, RZ ;  /* 0x0000001503067227 */ /* 0x000fe200078e00ff */
[----:B------:R-:W-:-:S02]  /*0640*/  IABS R29, R149 ;  /* 0x00000095001d7213 */ /* 0x000fc40000000000 */
[----:B------:R-:W-:Y:S01]  /*0650*/  IADD3 R144, R154, 0x9, RZ ;  /* 0x000000099a907810 */ /* 0x000fe20007ffe0ff */
[----:B------:R-:W-:Y:S01]  /*0660*/  IMAD R5, R11, R8, R14 ;  /* 0x000000080b057224 */ /* 0x000fe200078e020e */
[----:B------:R-:W-:Y:S02]  /*0670*/  IADD3 R6, -R6, RZ, RZ ;  /* 0x000000ff06067210 */ /* 0x000fe40007ffe1ff */
[----:B------:R-:W-:Y:S01]  /*0680*/  IABS R37, R144 ;  /* 0x0000009000257213 */ /* 0x000fe20000000000 */
[----:B------:R-:W-:Y:S01]  /*0690*/  IMAD.IADD R5, R12, 0x1, R5 ;  /* 0x000000010c057824 */ /* 0x000fe200078e0205 */
[----:B------:R-:W-:Y:S01]  /*06a0*/  IADD3 R142, R154, 0xa, RZ ;  /* 0x0000000a9a8e7810 */ /* 0x000fe20007ffe0ff */
[----:B------:R-:W-:Y:S01]  /*06b0*/  IMAD R21, R2, R6, R21 ;  /* 0x0000000602157224 */ /* 0x000fe200078e0215 */
[----:B------:R-:W-:Y:S01]  /*06c0*/  IADD3 R134, R154, 0xe, RZ ;  /* 0x0000000e9a867810 */ /* 0x000fe20007ffe0ff */
[----:B------:R-:W-:Y:S01]  /*06d0*/  IMAD.HI.U32 R6, R3, R27, RZ ;  /* 0x0000001b03067227 */ /* 0x000fe200078e00ff */
[----:B------:R-:W-:-:S02]  /*06e0*/  IABS R39, R142 ;  /* 0x0000008e00277213 */ /* 0x000fc40000000000 */
[----:B------:R-:W-:Y:S01]  /*06f0*/  IABS R47, R134 ;  /* 0x00000086002f7213 */ /* 0x000fe20000000000 */
[----:B------:R-:W-:Y:S01]  /*0700*/  IMAD.MOV R6, RZ, RZ, -R6 ;  /* 0x000000ffff067224 */ /* 0x000fe200078e0a06 */
[C---:B------:R-:W-:Y:S02]  /*0710*/  IADD3 R132, R154.reuse, 0xf, RZ ;  /* 0x0000000f9a847810 */ /* 0x040fe40007ffe0ff */
[----:B------:R-:W-:Y:S01]  /*0720*/  IADD3 R124, R154, 0x13, RZ ;  /* 0x000000139a7c7810 */ /* 0x000fe20007ffe0ff */
[----:B------:R-:W-:Y:S01]  /*0730*/  IMAD R27, R2, R6, R27 ;  /* 0x00000006021b7224 */ /* 0x000fe200078e021b */
[----:B------:R-:W-:Y:S01]  /*0740*/  IABS R49, R132 ;  /* 0x0000008400317213 */ /* 0x000fe20000000000 */
[----:B------:R-:W-:Y:S01]  /*0750*/  IMAD.HI.U32 R6, R3, R29, RZ ;  /* 0x0000001d03067227 */ /* 0x000fe200078e00ff */
[----:B------:R-:W-:Y:S02]  /*0760*/  IABS R57, R124 ;  /* 0x0000007c00397213 */ /* 0x000fe40000000000 */
[C---:B------:R-:W-:Y:S01]  /*0770*/  IADD3 R122, R154.reuse, 0x14, RZ ;  /* 0x000000149a7a7810 */ /* 0x040fe20007ffe0ff */
[----:B------:R-:W-:Y:S01]  /*0780*/  IMAD.MOV R6, RZ, RZ, -R6 ;  /* 0x000000ffff067224 */ /* 0x000fe200078e0a06 */
[----:B------:R-:W-:-:S02]  /*0790*/  IADD3 R114, R154, 0x18, RZ ;  /* 0x000000189a727810 */ /* 0x000fc40007ffe0ff */
[----:B------:R-:W-:Y:S01]  /*07a0*/  IABS R59, R122 ;  /* 0x0000007a003b7213 */ /* 0x000fe20000000000 */
[----:B------:R-:W-:Y:S01]  /*07b0*/  IMAD R29, R2, R6, R29 ;  /* 0x00000006021d7224 */ /* 0x000fe200078e021d */
[----:B------:R-:W-:Y:S01]  /*07c0*/  IABS R67, R114 ;  /* 0x0000007200437213 */ /* 0x000fe20000000000 */
[----:B------:R-:W-:Y:S01]  /*07d0*/  IMAD.HI.U32 R6, R3, R37, RZ ;  /* 0x0000002503067227 */ /* 0x000fe200078e00ff */
[C---:B------:R-:W-:Y:S02]  /*07e0*/  IADD3 R112, R154.reuse, 0x19, RZ ;  /* 0x000000199a707810 */ /* 0x040fe40007ffe0ff */
[----:B------:R-:W-:Y:S02]  /*07f0*/  IADD3 R104, R154, 0x1d, RZ ;  /* 0x0000001d9a687810 */ /* 0x000fe40007ffe0ff */
[----:B------:R-:W-:Y:S02]  /*0800*/  IADD3 R6, -R6, RZ, RZ ;  /* 0x000000ff06067210 */ /* 0x000fe40007ffe1ff */
[----:B------:R-:W-:-:S02]  /*0810*/  IABS R69, R112 ;  /* 0x0000007000457213 */ /* 0x000fc40000000000 */
[----:B------:R-:W-:Y:S01]  /*0820*/  IABS R77, R104 ;  /* 0x00000068004d7213 */ /* 0x000fe20000000000 */
[----:B------:R-:W-:Y:S01]  /*0830*/  IMAD R37, R2, R6, R37 ;  /* 0x0000000602257224 */ /* 0x000fe200078e0225 */
[C---:B------:R-:W-:Y:S01]  /*0840*/  IADD3 R102, R154.reuse, 0x1e, RZ ;  /* 0x0000001e9a667810 */ /* 0x040fe20007ffe0ff */
[C---:B------:R-:W-:Y:S01]  /*0850*/  IMAD.HI.U32 R6, R3.reuse, R39, RZ ;  /* 0x0000002703067227 */ /* 0x040fe200078e00ff */
[C---:B------:R-:W-:Y:S02]  /*0860*/  IADD3 R94, R154.reuse, 0x22, RZ ;  /* 0x000000229a5e7810 */ /* 0x040fe40007ffe0ff */
[----:B------:R-:W-:Y:S01]  /*0870*/  IABS R79, R102 ;  /* 0x00000066004f7213 */ /* 0x000fe20000000000 */
[----:B------:R-:W-:Y:S01]  /*0880*/  IMAD.MOV R6, RZ, RZ, -R6 ;  /* 0x000000ffff067224 */ /* 0x000fe200078e0a06 */
[----:B------:R-:W-:Y:S02]  /*0890*/  IABS R87, R94 ;  /* 0x0000005e00577213 */ /* 0x000fe40000000000 */
        /* <DEDUP_REMOVED lines=13> */
[----:B------:R-:W-:-:S02]  /*0970*/  IADD3 R72, R154, 0x2d, RZ ;  /* 0x0000002d9a487810 */ /* 0x000fc40007ffe0ff */
[----:B------:R-:W-:Y:S02]  /*0980*/  IADD3 R6, -R6, RZ, RZ ;  /* 0x000000ff06067210 */ /* 0x000fe40007ffe1ff */
[----:B------:R-:W-:Y:S02]  /*0990*/  IABS R109, R72 ;  /* 0x00000048006d7213 */ /* 0x000fe40000000000 */
[----:B------:R-:W-:Y:S01]  /*09a0*/  IADD3 R64, R154, 0x31, RZ ;  /* 0x000000319a407810 */ /* 0x000fe20007ffe0ff */
[----:B------:R-:W-:Y:S01]  /*09b0*/  IMAD R49, R2, R6, R49 ;  /* 0x0000000602317224 */ /* 0x000fe200078e0231 */
[C---:B------:R-:W-:Y:S01]  /*09c0*/  IADD3 R62, R154.reuse, 0x32, RZ ;  /* 0x000000329a3e7810 */ /* 0x040fe20007ffe0ff */
[----:B------:R-:W-:Y:S01]  /*09d0*/  IMAD.HI.U32 R6, R3, R57, RZ ;  /* 0x0000003903067227 */ /* 0x000fe200078e00ff */
[----:B------:R-:W-:Y:S02]  /*09e0*/  IABS R117, R64 ;  /* 0x0000004000757213 */ /* 0x000fe40000000000 */
[----:B------:R-:W-:Y:S01]  /*09f0*/  IABS R119, R62 ;  /* 0x0000003e00777213 */ /* 0x000fe20000000000 */
[----:B------:R-:W-:Y:S01]  /*0a00*/  IMAD.MOV R6, RZ, RZ, -R6 ;  /* 0x000000ffff067224 */ /* 0x000fe200078e0a06 */
[----:B------:R-:W-:-:S02]  /*0a10*/  IADD3 R54, R154, 0x36, RZ ;  /* 0x000000369a367810 */ /* 0x000fc40007ffe0ff */
[----:B------:R-:W-:Y:S01]  /*0a20*/  IADD3 R152, R154, 0x2, RZ ;  /* 0x000000029a987810 */ /* 0x000fe20007ffe0ff */
[----:B------:R-:W-:Y:S01]  /*0a30*/  IMAD R57, R2, R6, R57 ;  /* 0x0000000602397224 */ /* 0x000fe200078e0239 */
[----:B------:R-:W-:Y:S01]  /*0a40*/  IABS R127, R54 ;  /* 0x00000036007f7213 */ /* 0x000fe20000000000 */
[C---:B------:R-:W-:Y:S01]  /*0a50*/  IMAD.HI.U32 R6, R3.reuse, R59, RZ ;  /* 0x0000003b03067227 */ /* 0x040fe200078e00ff */
[----:B------:R-:W-:Y:S02]  /*0a60*/  IABS R23, R152 ;  /* 0x0000009800177213 */ /* 0x000fe40000000000 */
[C---:B------:R-:W-:Y:S01]  /*0a70*/  IADD3 R52, R154.reuse, 0x37, RZ ;  /* 0x000000379a347810 */ /* 0x040fe20007ffe0ff */
[----:B------:R-:W-:Y:S01]  /*0a80*/  IMAD.MOV R6, RZ, RZ, -R6 ;  /* 0x000000ffff067224 */ /* 0x000fe200078e0a06 */
[C---:B------:R-:W-:Y:S01]  /*0a90*/  IADD3 R153, R154.reuse, 0x1, RZ ;  /* 0x000000019a997810 */ /* 0x040fe20007ffe0ff */
[----:B------:R-:W-:Y:S01]  /*0aa0*/  IMAD.HI.U32 R8, R3, R23, RZ ;  /* 0x0000001703087227 */ /* 0x000fe200078e00ff */
[----:B------:R-:W-:-:S02]  /*0ab0*/  IADD3 R151, R154, 0x3, RZ ;  /* 0x000000039a977810 */ /* 0x000fc40007ffe0ff */
[----:B------:R-:W-:Y:S01]  /*0ac0*/  IABS R129, R52 ;  /* 0x0000003400817213 */ /* 0x000fe20000000000 */
[----:B------:R-:W-:Y:S01]  /*0ad0*/  IMAD R59, R2, R6, R59 ;  /* 0x00000006023b7224 */ /* 0x000fe200078e023b */
[----:B------:R-:W-:Y:S01]  /*0ae0*/  IABS R19, R153 ;  /* 0x0000009900137213 */ /* 0x000fe20000000000 */
[C---:B------:R-:W-:Y:S01]  /*0af0*/  IMAD.HI.U32 R6, R3.reuse, R67, RZ ;  /* 0x0000004303067227 */ /* 0x040fe200078e00ff */
[----:B------:R-:W-:Y:S01]  /*0b00*/  IABS R25, R151 ;  /* 0x0000009700197213 */ /* 0x000fe20000000000 */
[----:B------:R-:W-:Y:S01]  /*0b10*/  STL [R1+0x3b7c], R153 ;  /* 0x003b7c9901007387 */ /* 0x000fe20000100800 */
[----:B------:R-:W-:Y:S01]  /*0b20*/  IADD3 R38, R154, 0x3f, RZ ;  /* 0x0000003f9a267810 */ /* 0x000fe20007ffe0ff */
[----:B------:R-:W-:Y:S01]  /*0b30*/  IMAD.MOV R8, RZ, RZ, -R8 ;  /* 0x000000ffff087224 */ /* 0x000fe200078e0a08 */
[----:B------:R-:W-:Y:S01]  /*0b40*/  IADD3 R6, -R6, RZ, RZ ;  /* 0x000000ff06067210 */ /* 0x000fe20007ffe1ff */
[C---:B------:R-:W-:Y:S01]  /*0b50*/  IMAD.HI.U32 R7, R3.reuse, R19, RZ ;  /* 0x0000001303077227 */ /* 0x040fe200078e00ff */
[----:B------:R-:W-:Y:S01]  /*0b60*/  IABS R137, R38 ;  /* 0x0000002600897213 */ /* 0x000fe20000000000 */
[----:B------:R-:W-:Y:S01]  /*0b70*/  STL [R1+0x3b80], R152 ;  /* 0x003b809801007387 */ /* 0x000fe20000100800 */
[----:B------:R-:W-:Y:S01]  /*0b80*/  IADD3 R148, R154, 0x6, RZ ;  /* 0x000000069a947810 */ /* 0x000fe20007ffe0ff */
[C---:B------:R-:W-:Y:S01]  /*0b90*/  IMAD R67, R2.reuse, R6, R67 ;  /* 0x0000000602437224 */ /* 0x040fe200078e0243 */
[C---:B------:R-:W-:Y:S01]  /*0ba0*/  ISETP.GT.U32.AND P3, PT, R2.reuse, R27, PT ;  /* 0x0000001b0200720c */ /* 0x040fe20003f64070 */
[C---:B------:R-:W-:Y:S01]  /*0bb0*/  IMAD.HI.U32 R6, R3.reuse, R69, RZ ;  /* 0x0000004503067227 */ /* 0x040fe200078e00ff */
[----:B------:R-:W-:Y:S01]  /*0bc0*/  IABS R31, R148 ;  /* 0x00000094001f7213 */ /* 0x000fe20000000000 */
[----:B------:R-:W-:Y:S01]  /*0bd0*/  STL [R1+0x3b84], R151 ;  /* 0x003b849701007387 */ /* 0x000fe20000100800 */
[----:B------:R-:W-:Y:S01]  /*0be0*/  ISETP.GT.U32.AND P0, PT, R2, R21, PT ;  /* 0x000000150200720c */ /* 0x000fe20003f04070 */
[----:B------:R-:W-:Y:S01]  /*0bf0*/  IMAD.MOV R6, RZ, RZ, -R6 ;  /* 0x000000ffff067224 */ /* 0x000fe200078e0a06 */
[----:B------:R-:W-:Y:S01]  /*0c00*/  IADD3 R147, R154, 0x7, RZ ;  /* 0x000000079a937810 */ /* 0x000fe20007ffe0ff */
[----:B------:R-:W-:Y:S01]  /*0c10*/  IMAD R23, R2, R8, R23 ;  /* 0x0000000802177224 */ /* 0x000fe200078e0217 */
[----:B------:R-:W-:Y:S01]  /*0c20*/  IADD3 R140, R154, 0xb, RZ ;  /* 0x0000000b9a8c7810 */ /* 0x000fe20007ffe0ff */
[----:B------:R-:W-:Y:S01]  /*0c30*/  IMAD R69, R2, R6, R69 ;  /* 0x0000000602457224 */ /* 0x000fe200078e0245 */
[----:B------:R-:W-:Y:S01]  /*0c40*/  IADD3 R146, R154, 0x8, RZ ;  /* 0x000000089a927810 */ /* 0x000fe20007ffe0ff */
[C---:B------:R-:W-:Y:S01]  /*0c50*/  IMAD.HI.U32 R6, R3.reuse, R77, RZ ;  /* 0x0000004d03067227 */ /* 0x040fe200078e00ff */
[----:B------:R-:W-:Y:S01]  /*0c60*/  ISETP.GT.U32.AND P1, PT, R2, R23, PT ;  /* 0x000000170200720c */ /* 0x000fe20003f24070 */
[----:B------:R-:W-:Y:S01]  /*0c70*/  STL [R1+0x3b88], R150 ;  /* 0x003b889601007387 */ /* 0x000fe20000100800 */
[----:B------:R-:W-:Y:S01]  /*0c80*/  IABS R33, R147 ;  /* 0x0000009300217213 */ /* 0x000fe20000000000 */
[----:B------:R-:W-:Y:S01]  /*0c90*/  IMAD.MOV R6, RZ, RZ, -R6 ;  /* 0x000000ffff067224 */ /* 0x000fe200078e0a06 */
[----:B------:R-:W-:Y:S01]  /*0ca0*/  IABS R41, R140 ;  /* 0x0000008c00297213 */ /* 0x000fe20000000000 */
[----:B------:R-:W-:Y:S01]  /*0cb0*/  IMAD.HI.U32 R9, R3, R25, RZ ;  /* 0x0000001903097227 */ /* 0x000fe200078e00ff */
[----:B------:R-:W-:Y:S01]  /*0cc0*/  IABS R35, R146 ;  /* 0x0000009200237213 */ /* 0x000fe20000000000 */
[----:B------:R-:W-:Y:S01]  /*0cd0*/  STL [R1+0x3b8c], R149 ;  /* 0x003b8c9501007387 */ /* 0x000fe20000100800 */
[----:B------:R-:W-:Y:S01]  /*0ce0*/  IADD3 R138, R154, 0xc, RZ ;  /* 0x0000000c9a8a7810 */ /* 0x000fe20007ffe0ff */
[----:B------:R-:W-:Y:S01]  /*0cf0*/  IMAD R77, R2, R6, R77 ;  /* 0x00000006024d7224 */ /* 0x000fe200078e024d */
[----:B------:R-:W-:Y:S01]  /*0d00*/  IADD3 R9, -R9, RZ, RZ ;  /* 0x000000ff09097210 */ /* 0x000fe20007ffe1ff */
[C---:B------:R-:W-:Y:S01]  /*0d10*/  IMAD.HI.U32 R6, R3.reuse, R79, RZ ;  /* 0x0000004f03067227 */ /* 0x040fe200078e00ff */
[----:B------:R-:W-:Y:S01]  /*0d20*/  IADD3 R130, R154, 0x10, RZ ;  /* 0x000000109a827810 */ /* 0x000fe20007ffe0ff */
[----:B------:R1:W-:Y:S01]  /*0d30*/  STL [R1+0x3b90], R148 ;  /* 0x003b909401007387 */ /* 0x0003e20000100800 */
[----:B------:R-:W-:Y:S01]  /*0d40*/  IABS R43, R138 ;  /* 0x0000008a002b7213 */ /* 0x000fe20000000000 */
[----:B------:R-:W-:Y:S01]  /*0d50*/  IMAD.MOV R7, RZ, RZ, -R7 ;  /* 0x000000ffff077224 */ /* 0x000fe200078e0a07 */
[----:B------:R-:W-:Y:S01]  /*0d60*/  IADD3 R6, -R6, RZ, RZ ;  /* 0x000000ff06067210 */ /* 0x000fe20007ffe1ff */
[C---:B------:R-:W-:Y:S01]  /*0d70*/  IMAD R25, R2.reuse, R9, R25 ;  /* 0x0000000902197224 */ /* 0x040fe200078e0219 */
[----:B------:R-:W-:Y:S01]  /*0d80*/  IABS R51, R130 ;  /* 0x0000008200337213 */ /* 0x000fe20000000000 */
[----:B------:R-:W-:Y:S01]  /*0d90*/  IMAD R19, R2, R7, R19 ;  /* 0x0000000702137224 */ /* 0x000fe200078e0213 */
[----:B------:R-:W-:Y:S01]  /*0da0*/  IADD3 R128, R154, 0x11, RZ ;  /* 0x000000119a807810 */ /* 0x000fe20007ffe0ff */
[C---:B------:R-:W-:Y:S01]  /*0db0*/  IMAD R79, R2.reuse, R6, R79 ;  /* 0x00000006024f7224 */ /* 0x040fe200078e024f */
[C---:B------:R-:W-:Y:S01]  /*0dc0*/  ISETP.GT.U32.AND P4, PT, R2.reuse, R25, PT ;  /* 0x000000190200720c */ /* 0x040fe20003f84070 */
[C---:B------:R-:W-:Y:S01]  /*0dd0*/  IMAD.HI.U32 R6, R3.reuse, R87, RZ ;  /* 0x0000005703067227 */ /* 0x040fe200078e00ff */
[----:B------:R-:W-:Y:S01]  /*0de0*/  ISETP.GT.U32.AND P2, PT, R2, R19, PT ;  /* 0x000000130200720c */ /* 0x000fe20003f44070 */
[----:B------:R-:W-:Y:S01]  /*0df0*/  STL [R1+0x3b94], R147 ;  /* 0x003b949301007387 */ /* 0x000fe20000100800 */
[----:B------:R-:W-:Y:S01]  /*0e00*/  IABS R53, R128 ;  /* 0x0000008000357213 */ /* 0x000fe20000000000 */
[----:B------:R-:W-:Y:S01]  /*0e10*/  IMAD.MOV R6, RZ, RZ, -R6 ;  /* 0x000000ffff067224 */ /* 0x000fe200078e0a06 */
[C---:B------:R-:W-:Y:S01]  /*0e20*/  IADD3 R136, R154.reuse, 0xd, RZ ;  /* 0x0000000d9a887810 */ /* 0x040fe20007ffe0ff */
[----:B------:R-:W-:Y:S01]  /*0e30*/  IMAD.HI.U32 R7, R3, R31, RZ ;  /* 0x0000001f03077227 */ /* 0x000fe200078e00ff */
[----:B------:R-:W-:Y:S01]  /*0e40*/  IADD3 R126, R154, 0x12, RZ ;  /* 0x000000129a7e7810 */ /* 0x000fe20007ffe0ff */
[----:B------:R-:W-:Y:S01]  /*0e50*/  STL [R1+0x3b98], R146 ;  /* 0x003b989201007387 */ /* 0x000fe20000100800 */
[----:B------:R-:W-:Y:S01]  /*0e60*/  IABS R45, R136 ;  /* 0x00000088002d7213 */ /* 0x000fe20000000000 */
[C---:B------:R-:W-:Y:S01]  /*0e70*/  IMAD R87, R2.reuse, R6, R87 ;  /* 0x0000000602577224 */ /* 0x040fe200078e0257 */
[----:B------:R-:W-:Y:S01]  /*0e80*/  IADD3 R7, -R7, RZ, RZ ;  /* 0x000000ff07077210 */ /* 0x000fe20007ffe1ff */
[----:B------:R-:W-:Y:S01]  /*0e90*/  IMAD.HI.U32 R6, R3, R89, RZ ;  /* 0x0000005903067227 */ /* 0x000fe200078e00ff */
[----:B------:R-:W-:Y:S01]  /*0ea0*/  @!P4 IADD3 R25, R25, -R2, RZ ;  /* 0x800000021919c210 */ /* 0x000fe20007ffe0ff */
[----:B------:R-:W-:Y:S01]  /*0eb0*/  STL [R1+0x3b9c], R144 ;  /* 0x003b9c9001007387 */ /* 0x000fe20000100800 */
[----:B------:R-:W-:Y:S01]  /*0ec0*/  IABS R55, R126 ;  /* 0x0000007e00377213 */ /* 0x000fe20000000000 */
[----:B------:R-:W-:Y:S01]  /*0ed0*/  IMAD.MOV R6, RZ, RZ, -R6 ;  /* 0x000000ffff067224 */ /* 0x000fe200078e0a06 */
[----:B------:R-:W-:Y:S01]  /*0ee0*/  ISETP.GT.U32.AND P4, PT, R2, R25, PT ;  /* 0x000000190200720c */ /* 0x000fe20003f84070 */
[--C-:B------:R-:W-:Y:S01]  /*0ef0*/  @!P1 IMAD.IADD R23, R23, 0x1, -R2.reuse ;  /* 0x0000000117179824 */ /* 0x100fe200078e0a02 */
[----:B------:R-:W-:Y:S01]  /*0f00*/  IADD3 R116, R154, 0x17, RZ ;  /* 0x000000179a747810 */ /* 0x000fe20007ffe0ff */
[----:B------:R-:W-:Y:S01]  /*0f10*/  IMAD R89, R2, R6, R89 ;  /* 0x0000000602597224 */ /* 0x000fe200078e0259 */
[C---:B------:R-:W-:Y:S01]  /*0f20*/  IADD3 R120, R154.reuse, 0x15, RZ ;  /* 0x000000159a787810 */ /* 0x040fe20007ffe0ff */
[----:B------:R-:W-:Y:S01]  /*0f30*/  IMAD.HI.U32 R6, R3, R97, RZ ;  /* 0x0000006103067227 */ /* 0x000fe200078e00ff */
[----:B------:R-:W-:Y:S01]  /*0f40*/  IABS R65, R116 ;  /* 0x0000007400417213 */ /* 0x000fe20000000000 */
[----:B------:R-:W-:Y:S01]  /*0f50*/  STL [R1+0x3ba0], R142 ;  /* 0x003ba08e01007387 */ /* 0x000fe20000100800 */
[----:B------:R-:W-:Y:S01]  /*0f60*/  IADD3 R118, R154, 0x16, RZ ;  /* 0x000000169a767810 */ /* 0x000fe20007ffe0ff */
[--C-:B------:R-:W-:Y:S01]  /*0f70*/  @!P3 IMAD.IADD R27, R27, 0x1, -R2.reuse ;  /* 0x000000011b1bb824 */ /* 0x100fe200078e0a02 */
[----:B------:R-:W-:Y:S01]  /*0f80*/  IADD3 R6, -R6, RZ, RZ ;  /* 0x000000ff06067210 */ /* 0x000fe20007ffe1ff */
[----:B------:R-:W-:Y:S01]  /*0f90*/  @!P2 IMAD.IADD R19, R19, 0x1, -R2 ;  /* 0x000000011313a824 */ /* 0x000fe200078e0a02 */
[C---:B------:R-:W-:Y:S01]  /*0fa0*/  ISETP.GT.U32.AND P3, PT, R2.reuse, R23, PT ;  /* 0x000000170200720c */ /* 0x040fe20003f64070 */
[----:B------:R-:W-:Y:S01]  /*0fb0*/  IMAD.HI.U32 R8, R3, R33, RZ ;  /* 0x0000002103087227 */ /* 0x000fe200078e00ff */
[C---:B------:R-:W-:Y:S01]  /*0fc0*/  ISETP.GT.U32.AND P6, PT, R2.reuse, R27, PT ;  /* 0x0000001b0200720c */ /* 0x040fe20003fc4070 */
[----:B------:R-:W-:Y:S01]  /*0fd0*/  STL [R1+0x3ba4], R140 ;  /* 0x003ba48c01007387 */ /* 0x000fe20000100800 */
[C---:B------:R-:W-:Y:S01]  /*0fe0*/  ISETP.GT.U32.AND P1, PT, R2.reuse, R19, PT ;  /* 0x000000130200720c */ /* 0x040fe20003f24070 */
[C---:B------:R-:W-:Y:S01]  /*0ff0*/  IMAD R97, R2.reuse, R6, R97 ;  /* 0x0000000602617224 */ /* 0x040fe200078e0261 */
[----:B------:R-:W-:Y:S01]  /*1000*/  @!P4 IADD3 R25, R25, -R2, RZ ;  /* 0x800000021919c210 */ /* 0x000fe20007ffe0ff */
[C---:B------:R-:W-:Y:S01]  /*1010*/  IMAD.HI.U32 R6, R3.reuse, R99, RZ ;  /* 0x0000006303067227 */ /* 0x040fe200078e00ff */
[C---:B------:R-:W-:Y:S01]  /*1020*/  ISETP.GT.U32.AND P4, PT, R2.reuse, R39, PT ;  /* 0x000000270200720c */ /* 0x040fe20003f84070 */
[----:B------:R-:W-:Y:S01]  /*1030*/  STL [R1+0x3ba8], R138 ;  /* 0x003ba88a01007387 */ /* 0x000fe20000100800 */
[----:B------:R-:W-:Y:S01]  /*1040*/  IABS R61, R120 ;  /* 0x00000078003d7213 */ /* 0x000fe20000000000 */
[----:B------:R-:W-:Y:S01]  /*1050*/  IMAD.MOV R6, RZ, RZ, -R6 ;  /* 0x000000ffff067224 */ /* 0x000fe200078e0a06 */
[----:B------:R-:W-:Y:S01]  /*1060*/  IABS R63, R118 ;  /* 0x00000076003f7213 */ /* 0x000fe20000000000 */
[----:B------:R-:W-:Y:S01]  /*1070*/  IMAD R31, R2, R7, R31 ;  /* 0x00000007021f7224 */ /* 0x000fe200078e021f */
[----:B------:R-:W-:Y:S01]  /*1080*/  IADD3 R110, R154, 0x1a, RZ ;  /* 0x0000001a9a6e7810 */ /* 0x000fe20007ffe0ff */
[----:B------:R-:W-:Y:S01]  /*1090*/  IMAD R99, R2, R6, R99 ;  /* 0x0000000602637224 */ /* 0x000fe200078e0263 */
[C---:B------:R-:W-:Y:S01]  /*10a0*/  IADD3 R106, R154.reuse, 0x1c, RZ ;  /* 0x0000001c9a6a7810 */ /* 0x040fe20007ffe0ff */
[C---:B------:R-:W-:Y:S01]  /*10b0*/  IMAD.HI.U32 R6, R3.reuse, R107, RZ ;  /* 0x0000006b03067227 */ /* 0x040fe200078e00ff */
[----:B------:R-:W-:Y:S01]  /*10c0*/  IABS R71, R110 ;  /* 0x0000006e00477213 */ /* 0x000fe20000000000 */
[----:B------:R-:W-:Y:S01]  /*10d0*/  STL [R1+0x3bac], R136 ;  /* 0x003bac8801007387 */ /* 0x000fe20000100800 */
[----:B------:R-:W-:Y:S01]  /*10e0*/  IABS R75, R106 ;  /* 0x0000006a004b7213 */ /* 0x000fe20000000000 */
[----:B------:R-:W-:Y:S01]  /*10f0*/  IMAD.MOV R6, RZ, RZ, -R6 ;  /* 0x000000ffff067224 */ /* 0x000fe200078e0a06 */
[C---:B------:R-:W-:Y:S01]  /*1100*/  IADD3 R108, R154.reuse, 0x1b, RZ ;  /* 0x0000001b9a6c7810 */ /* 0x040fe20007ffe0ff */
[C---:B------:R-:W-:Y:S01]  /*1110*/  IMAD.HI.U32 R7, R3.reuse, R41, RZ ;  /* 0x0000002903077227 */ /* 0x040fe200078e00ff */
[----:B------:R-:W-:Y:S01]  /*1120*/  IADD3 R100, R154, 0x1f, RZ ;  /* 0x0000001f9a647810 */ /* 0x000fe20007ffe0ff */
[----:B------:R-:W-:Y:S01]  /*1130*/  STL [R1+0x3bb0], R134 ;  /* 0x003bb08601007387 */ /* 0x000fe20000100800 */
[----:B------:R-:W-:Y:S01]  /*1140*/  IABS R73, R108 ;  /* 0x0000006c00497213 */ /* 0x000fe20000000000 */
[----:B------:R-:W-:Y:S01]  /*1150*/  IMAD R107, R2, R6, R107 ;  /* 0x00000006026b7224 */ /* 0x000fe200078e026b */
[----:B------:R-:W-:Y:S01]  /*1160*/  IADD3 R96, R154, 0x21, RZ ;  /* 0x000000219a607810 */ /* 0x000fe20007ffe0ff */
[----:B------:R-:W-:Y:S01]  /*1170*/  IMAD.HI.U32 R6, R3, R109, RZ ;  /* 0x0000006d03067227 */ /* 0x000fe200078e00ff */
[----:B------:R-:W-:Y:S01]  /*1180*/  IABS R81, R100 ;  /* 0x0000006400517213 */ /* 0x000fe20000000000 */
[----:B------:R-:W-:Y:S01]  /*1190*/  STL [R1+0x3bb4], R132 ;  /* 0x003bb48401007387 */ /* 0x000fe20000100800 */
[----:B------:R-:W-:Y:S01]  /*11a0*/  IABS R85, R96 ;  /* 0x0000006000557213 */ /* 0x000fe20000000000 */
[----:B------:R-:W-:Y:S01]  /*11b0*/  @!P0 IMAD.IADD R21, R21, 0x1, -R2 ;  /* 0x0000000115158824 */ /* 0x000fe200078e0a02 */
[----:B------:R-:W-:Y:S01]  /*11c0*/  IADD3 R6, -R6, RZ, RZ ;  /* 0x000000ff06067210 */ /* 0x000fe20007ffe1ff */
[C---:B------:R-:W-:Y:S01]  /*11d0*/  IMAD.HI.U32 R9, R3.reuse, R35, RZ ;  /* 0x0000002303097227 */ /* 0x040fe200078e00ff */
[----:B------:R-:W-:Y:S01]  /*11e0*/  IADD3 R98, R154, 0x20, RZ ;  /* 0x000000209a627810 */ /* 0x000fe20007ffe0ff */
[----:B------:R-:W-:Y:S01]  /*11f0*/  STL [R1+0x3bb8], R130 ;  /* 0x003bb88201007387 */ /* 0x000fe20000100800 */
[C---:B------:R-:W-:Y:S01]  /*1200*/  ISETP.GT.U32.AND P0, PT, R2.reuse, R21, PT ;  /* 0x000000150200720c */ /* 0x040fe20003f04070 */
[----:B------:R-:W-:Y:S01]  /*1210*/  IMAD R109, R2, R6, R109 ;  /* 0x00000006026d7224 */ /* 0x000fe200078e026d */
[----:B------:R-:W-:Y:S01]  /*1220*/  IABS R83, R98 ;  /* 0x0000006200537213 */ /* 0x000fe20000000000 */
[C---:B------:R-:W-:Y:S01]  /*1230*/  IMAD.HI.U32 R6, R3.reuse, R117, RZ ;  /* 0x0000007503067227 */ /* 0x040fe200078e00ff */
[C---:B------:R-:W-:Y:S01]  /*1240*/  IADD3 R86, R154.reuse, 0x26, RZ ;  /* 0x000000269a567810 */ /* 0x040fe20007ffe0ff */
[----:B------:R-:W-:Y:S01]  /*1250*/  STL [R1+0x3bbc], R128 ;  /* 0x003bbc8001007387 */ /* 0x000fe20000100800 */
[----:B------:R-:W-:Y:S01]  /*1260*/  IADD3 R90, R154, 0x24, RZ ;  /* 0x000000249a5a7810 */ /* 0x000fe20007ffe0ff */
[----:B------:R-:W-:Y:S01]  /*1270*/  IMAD.MOV R6, RZ, RZ, -R6 ;  /* 0x000000ffff067224 */ /* 0x000fe200078e0a06 */
[----:B------:R-:W-:Y:S01]  /*1280*/  IABS R95, R86 ;  /* 0x00000056005f7213 */ /* 0x000fe20000000000 */
[----:B------:R-:W-:Y:S01]  /*1290*/  IMAD.MOV R8, RZ, RZ, -R8 ;  /* 0x000000ffff087224 */ /* 0x000fe200078e0a08 */
[----:B------:R-:W-:Y:S01]  /*12a0*/  IABS R91, R90 ;  /* 0x0000005a005b7213 */ /* 0x000fe20000000000 */
[----:B------:R-:W-:Y:S01]  /*12b0*/  IMAD R117, R2, R6, R117 ;  /* 0x0000000602757224 */ /* 0x000fe200078e0275 */
[C---:B------:R-:W-:Y:S01]  /*12c0*/  IADD3 R88, R154.reuse, 0x25, RZ ;  /* 0x000000259a587810 */ /* 0x040fe20007ffe0ff */
[----:B------:R-:W-:Y:S01]  /*12d0*/  IMAD.HI.U32 R6, R3, R119, RZ ;  /* 0x0000007703067227 */ /* 0x000fe200078e00ff */
[----:B------:R-:W-:Y:S01]  /*12e0*/  @!P0 IADD3 R21, R21, -R2, RZ ;  /* 0x8000000215158210 */ /* 0x000fe20007ffe0ff */
[----:B------:R-:W-:Y:S01]  /*12f0*/  STL [R1+0x3bc0], R126 ;  /* 0x003bc07e01007387 */ /* 0x000fe20000100800 */
[----:B------:R-:W-:Y:S01]  /*1300*/  IABS R93, R88 ;  /* 0x00000058005d7213 */ /* 0x000fe20000000000 */
[----:B------:R-:W-:Y:S01]  /*1310*/  IMAD.MOV R6, RZ, RZ, -R6 ;  /* 0x000000ffff067224 */ /* 0x000fe200078e0a06 */
[C---:B------:R-:W-:Y:S01]  /*1320*/  IADD3 R76, R154.reuse, 0x2b, RZ ;  /* 0x0000002b9a4c7810 */ /* 0x040fe20007ffe0ff */
[----:B------:R-:W-:Y:S01]  /*1330*/  IMAD.MOV R7, RZ, RZ, -R7 ;  /* 0x000000ffff077224 */ /* 0x000fe200078e0a07 */
[----:B------:R-:W-:Y:S01]  /*1340*/  IADD3 R78, R154, 0x2a, RZ ;  /* 0x0000002a9a4e7810 */ /* 0x000fe20007ffe0ff */
[----:B------:R-:W-:Y:S01]  /*1350*/  IMAD R119, R2, R6, R119 ;  /* 0x0000000602777224 */ /* 0x000fe200078e0277 */
[----:B------:R-:W-:Y:S01]  /*1360*/  IABS R105, R76 ;  /* 0x0000004c00697213 */ /* 0x000fe20000000000 */
[----:B------:R-:W-:Y:S01]  /*1370*/  IMAD.HI.U32 R6, R3, R127, RZ ;  /* 0x0000007f03067227 */ /* 0x000fe200078e00ff */
[----:B------:R-:W-:Y:S01]  /*1380*/  IABS R103, R78 ;  /* 0x0000004e00677213 */ /* 0x000fe20000000000 */
[----:B------:R-:W-:Y:S01]  /*1390*/  STL [R1+0x3bc4], R124 ;  /* 0x003bc47c01007387 */ /* 0x000fe20000100800 */
[----:B------:R-:W-:Y:S01]  /*13a0*/  IADD3 R80, R154, 0x29, RZ ;  /* 0x000000299a507810 */ /* 0x000fe20007ffe0ff */
[----:B------:R-:W-:Y:S01]  /*13b0*/  IMAD.MOV R9, RZ, RZ, -R9 ;  /* 0x000000ffff097224 */ /* 0x000fe200078e0a09 */
[----:B------:R-:W-:Y:S01]  /*13c0*/  IADD3 R6, -R6, RZ, RZ ;  /* 0x000000ff06067210 */ /* 0x000fe20007ffe1ff */
[C---:B------:R-:W-:Y:S01]  /*13d0*/  IMAD R33, R2.reuse, R8, R33 ;  /* 0x0000000802217224 */ /* 0x040fe200078e0221 */
[----:B------:R-:W-:Y:S01]  /*13e0*/  IABS R101, R80 ;  /* 0x0000005000657213 */ /* 0x000fe20000000000 */
[----:B------:R-:W-:Y:S01]  /*13f0*/  @!P3 IMAD.IADD R23, R23, 0x1, -R2 ;  /* 0x000000011717b824 */ /* 0x000fe200078e0a02 */
[C---:B------:R-:W-:Y:S01]  /*1400*/  ISETP.GT.U32.AND P3, PT, R2.reuse, R37, PT ;  /* 0x000000250200720c */ /* 0x040fe20003f64070 */
[C---:B------:R-:W-:Y:S01]  /*1410*/  IMAD R127, R2.reuse, R6, R127 ;  /* 0x00000006027f7224 */ /* 0x040fe200078e027f */
[----:B------:R-:W-:Y:S01]  /*1420*/  ISETP.GT.U32.AND P0, PT, R2, R33, PT ;  /* 0x000000210200720c */ /* 0x000fe20003f04070 */
[C---:B------:R-:W-:Y:S01]  /*1430*/  IMAD.HI.U32 R6, R3.reuse, R129, RZ ;  /* 0x0000008103067227 */ /* 0x040fe200078e00ff */
[C---:B------:R-:W-:Y:S01]  /*1440*/  IADD3 R70, R154.reuse, 0x2e, RZ ;  /* 0x0000002e9a467810 */ /* 0x040fe20007ffe0ff */
[----:B------:R-:W-:Y:S01]  /*1450*/  STL [R1+0x3bc8], R122 ;  /* 0x003bc87a01007387 */ /* 0x000fe20000100800 */
[C---:B------:R-:W-:Y:S01]  /*1460*/  IADD3 R66, R154.reuse, 0x30, RZ ;  /* 0x000000309a427810 */ /* 0x040fe20007ffe0ff */
[----:B------:R-:W-:Y:S01]  /*1470*/  IMAD.MOV R6, RZ, RZ, -R6 ;  /* 0x000000ffff067224 */ /* 0x000fe200078e0a06 */
[----:B------:R-:W-:Y:S01]  /*1480*/  IABS R111, R70 ;  /* 0x00000046006f7213 */ /* 0x000fe20000000000 */
[C---:B------:R-:W-:Y:S01]  /*1490*/  IMAD.HI.U32 R8, R3.reuse, R43, RZ ;  /* 0x0000002b03087227 */ /* 0x040fe200078e00ff */
[----:B------:R-:W-:Y:S01]  /*14a0*/  IABS R115, R66 ;  /* 0x0000004200737213 */ /* 0x000fe20000000000 */
[----:B------:R-:W-:Y:S01]  /*14b0*/  STL [R1+0x3bcc], R120 ;  /* 0x003bcc7801007387 */ /* 0x000fe20000100800 */
[----:B------:R-:W-:Y:S01]  /*14c0*/  IADD3 R60, R154, 0x33, RZ ;  /* 0x000000339a3c7810 */ /* 0x000fe20007ffe0ff */
[----:B------:R-:W-:Y:S01]  /*14d0*/  IMAD R129, R2, R6, R129 ;  /* 0x0000000602817224 */ /* 0x000fe200078e0281 */
[----:B------:R-:W-:Y:S01]  /*14e0*/  IADD3 R8, -R8, RZ, RZ ;  /* 0x000000ff08087210 */ /* 0x000fe20007ffe1ff */
[----:B------:R-:W-:Y:S01]  /*14f0*/  IMAD.HI.U32 R6, R3, R137, RZ ;  /* 0x0000008903067227 */ /* 0x000fe200078e00ff */
[----:B------:R-:W-:Y:S01]  /*1500*/  @!P3 IADD3 R37, R37, -R2, RZ ;  /* 0x800000022525b210 */ /* 0x000fe20007ffe0ff */
[----:B------:R-:W-:Y:S01]  /*1510*/  STL [R1+0x3bd0], R118 ;  /* 0x003bd07601007387 */ /* 0x000fe20000100800 */
[----:B------:R-:W-:Y:S01]  /*1520*/  IABS R121, R60 ;  /* 0x0000003c00797213 */ /* 0x000fe20000000000 */
[----:B------:R-:W-:Y:S01]  /*1530*/  IMAD.MOV R6, RZ, RZ, -R6 ;  /* 0x000000ffff067224 */ /* 0x000fe200078e0a06 */
[----:B------:R-:W-:Y:S01]  /*1540*/  IADD3 R68, R154, 0x2f, RZ ;  /* 0x0000002f9a447810 */ /* 0x000fe20007ffe0ff */
[----:B------:R-:W-:Y:S01]  /*1550*/  IMAD R41, R2, R7, R41 ;  /* 0x0000000702297224 */ /* 0x000fe200078e0229 */
[----:B------:R-:W-:Y:S01]  /*1560*/  IADD3 R56, R154, 0x35, RZ ;  /* 0x000000359a387810 */ /* 0x000fe20007ffe0ff */
[C---:B------:R-:W-:Y:S01]  /*1570*/  IMAD R137, R2.reuse, R6, R137 ;  /* 0x0000000602897224 */ /* 0x040fe200078e0289 */
[----:B------:R-:W-:Y:S01]  /*1580*/  IABS R113, R68 ;  /* 0x0000004400717213 */ /* 0x000fe20000000000 */
[----:B------:R-:W-:Y:S01]  /*1590*/  IMAD.HI.U32 R7, R3, R51, RZ ;  /* 0x0000003303077227 */ /* 0x000fe200078e00ff */
[----:B------:R-:W-:Y:S01]  /*15a0*/  IABS R125, R56 ;  /* 0x00000038007d7213 */ /* 0x000fe20000000000 */
[----:B------:R-:W-:Y:S01]  /*15b0*/  STL [R1+0x3bd4], R116 ;  /* 0x003bd47401007387 */ /* 0x000fe20000100800 */
[C---:B------:R-:W-:Y:S01]  /*15c0*/  ISETP.GT.U32.AND P5, PT, R2.reuse, R137, PT ;  /* 0x000000890200720c */ /* 0x040fe20003fa4070 */
[----:B------:R-:W-:Y:S01]  /*15d0*/  IMAD R35, R2, R9, R35 ;  /* 0x0000000902237224 */ /* 0x000fe200078e0223 */
[C---:B------:R-:W-:Y:S01]  /*15e0*/  IADD3 R50, R154.reuse, 0x38, RZ ;  /* 0x000000389a327810 */ /* 0x040fe20007ffe0ff */
[----:B------:R-:W-:Y:S01]  /*15f0*/  IMAD.MOV R7, RZ, RZ, -R7 ;  /* 0x000000ffff077224 */ /* 0x000fe200078e0a07 */
[----:B------:R-:W-:Y:S01]  /*1600*/  IADD3 R58, R154, 0x34, RZ ;  /* 0x000000349a3a7810 */ /* 0x000fe20007ffe0ff */
[--C-:B------:R-:W-:Y:S01]  /*1610*/  @!P1 IMAD.IADD R19, R19, 0x1, -R2.reuse ;  /* 0x0000000113139824 */ /* 0x100fe200078e0a02 */
[C---:B------:R-:W-:Y:S01]  /*1620*/  ISETP.GT.U32.AND P1, PT, R2.reuse, R35, PT ;  /* 0x000000230200720c */ /* 0x040fe20003f24070 */
[C---:B------:R-:W-:Y:S01]  /*1630*/  IMAD R51, R2.reuse, R7, R51 ;  /* 0x0000000702337224 */ /* 0x040fe200078e0233 */
[----:B------:R-:W-:Y:S01]  /*1640*/  IABS R131, R50 ;  /* 0x0000003200837213 */ /* 0x000fe20000000000 */
[C---:B------:R-:W-:Y:S01]  /*1650*/  IMAD R43, R2.reuse, R8, R43 ;  /* 0x00000008022b7224 */ /* 0x040fe200078e022b */
[----:B------:R-:W-:Y:S01]  /*1660*/  IABS R123, R58 ;  /* 0x0000003a007b7213 */ /* 0x000fe20000000000 */
[----:B------:R-:W-:Y:S01]  /*1670*/  IMAD.HI.U32 R8, R3, R53, RZ ;  /* 0x0000003503087227 */ /* 0x000fe200078e00ff */
[----:B------:R-:W-:Y:S01]  /*1680*/  ISETP.GT.U32.AND P3, PT, R2, R51, PT ;  /* 0x000000330200720c */ /* 0x000fe20003f64070 */
[----:B------:R-:W-:Y:S01]  /*1690*/  STL [R1+0x3bd8], R114 ;  /* 0x003bd87201007387 */ /* 0x000fe20000100800 */
[----:B------:R-:W-:Y:S01]  /*16a0*/  IADD3 R42, R154, 0x3c, RZ ;  /* 0x0000003c9a2a7810 */ /* 0x000fe20007ffe0ff */
[----:B------:R-:W-:Y:S01]  /*16b0*/  @!P5 IMAD.IADD R137, R137, 0x1, -R2 ;  /* 0x000000018989d824 */ /* 0x000fe200078e0a02 */
[----:B------:R-:W-:Y:S01]  /*16c0*/  ISETP.GT.U32.AND P5, PT, R2, R29, PT ;  /* 0x0000001d0200720c */ /* 0x000fe20003fa4070 */
[----:B------:R-:W-:Y:S01]  /*16d0*/  IMAD.MOV R8, RZ, RZ, -R8 ;  /* 0x000000ffff087224 */ /* 0x000fe200078e0a08 */
[----:B------:R-:W-:Y:S01]  /*16e0*/  IADD3 R48, R154, 0x39, RZ ;  /* 0x000000399a307810 */ /* 0x000fe20007ffe0ff */
[----:B------:R-:W-:Y:S01]  /*16f0*/  IMAD.HI.U32 R9, R3, R45, RZ ;  /* 0x0000002d03097227 */ /* 0x000fe200078e00ff */
[C---:B------:R-:W-:Y:S01]  /*1700*/  ISETP.GT.U32.AND P2, PT, R2.reuse, R137, PT ;  /* 0x000000890200720c */ /* 0x040fe20003f44070 */
[----:B------:R-:W-:Y:S01]  /*1710*/  STL [R1+0x3bdc], R112 ;  /* 0x003bdc7001007387 */ /* 0x000fe20000100800 */
[----:B------:R-:W-:Y:S01]  /*1720*/  IABS R141, R42 ;  /* 0x0000002a008d7213 */ /* 0x000fe20000000000 */
[----:B------:R-:W-:Y:S01]  /*1730*/  IMAD R53, R2, R8, R53 ;  /* 0x0000000802357224 */ /* 0x000fe200078e0235 */
[----:B------:R-:W-:Y:S01]  /*1740*/  IADD3 R46, R154, 0x3a, RZ ;  /* 0x0000003a9a2e7810 */ /* 0x000fe20007ffe0ff */
[--C-:B------:R-:W-:Y:S01]  /*1750*/  @!P6 IMAD.IADD R27, R27, 0x1, -R2.reuse ;  /* 0x000000011b1be824 */ /* 0x100fe200078e0a02 */
[C---:B------:R-:W-:Y:S01]  /*1760*/  ISETP.GT.U32.AND P6, PT, R2.reuse, R41, PT ;  /* 0x000000290200720c */ /* 0x040fe20003fc4070 */
[----:B------:R-:W-:Y:S01]  /*1770*/  IMAD.MOV R9, RZ, RZ, -R9 ;  /* 0x000000ffff097224 */ /* 0x000fe200078e0a09 */
[----:B------:R-:W-:Y:S01]  /*1780*/  IABS R133, R48 ;  /* 0x0000003000857213 */ /* 0x000fe20000000000 */
[--C-:B------:R-:W-:Y:S01]  /*1790*/  @!P5 IMAD.IADD R29, R29, 0x1, -R2.reuse ;  /* 0x000000011d1dd824 */ /* 0x100fe200078e0a02 */
[C---:B------:R-:W-:Y:S01]  /*17a0*/  ISETP.GT.U32.AND P5, PT, R2.reuse, R43, PT ;  /* 0x0000002b0200720c */ /* 0x040fe20003fa4070 */
[--C-:B------:R-:W-:Y:S01]  /*17b0*/  @!P1 IMAD.IADD R35, R35, 0x1, -R2.reuse ;  /* 0x0000000123239824 */ /* 0x100fe200078e0a02 */
[C---:B------:R-:W-:Y:S01]  /*17c0*/  ISETP.GT.U32.AND P1, PT, R2.reuse, R49, PT ;  /* 0x000000310200720c */ /* 0x040fe20003f24070 */
[--C-:B------:R-:W-:Y:S01]  /*17d0*/  @!P2 IMAD.IADD R137, R137, 0x1, -R2.reuse ;  /* 0x000000018989a824 */ /* 0x100fe200078e0a02 */
[C---:B------:R-:W-:Y:S01]  /*17e0*/  ISETP.GT.U32.AND P2, PT, R2.reuse, R31, PT ;  /* 0x0000001f0200720c */ /* 0x040fe20003f44070 */
[--C-:B------:R-:W-:Y:S01]  /*17f0*/  @!P4 IMAD.IADD R39, R39, 0x1, -R2.reuse ;  /* 0x000000012727c824 */ /* 0x100fe200078e0a02 */
[C---:B------:R-:W-:Y:S01]  /*1800*/  ISETP.GT.U32.AND P4, PT, R2.reuse, R53, PT ;  /* 0x000000350200720c */ /* 0x040fe20003f84070 */
[C---:B------:R-:W-:Y:S01]  /*1810*/  IMAD R45, R2.reuse, R9, R45 ;  /* 0x00000009022d7224 */ /* 0x040fe200078e022d */
[----:B------:R-:W-:Y:S01]  /*1820*/  IABS R135, R46 ;  /* 0x0000002e00877213 */ /* 0x000fe20000000000 */
[--C-:B------:R-:W-:Y:S01]  /*1830*/  @!P0 IMAD.IADD R33, R33, 0x1, -R2.reuse ;  /* 0x0000000121218824 */ /* 0x100fe200078e0a02 */
[C---:B------:R-:W-:Y:S01]  /*1840*/  ISETP.GT.U32.AND P0, PT, R2.reuse, R47, PT ;  /* 0x0000002f0200720c */ /* 0x040fe20003f04070 */
[--C-:B------:R-:W-:Y:S01]  /*1850*/  @!P3 IMAD.IADD R51, R51, 0x1, -R2.reuse ;  /* 0x000000013333b824 */ /* 0x100fe200078e0a02 */
[C---:B------:R-:W-:Y:S01]  /*1860*/  ISETP.GT.U32.AND P3, PT, R2.reuse, R39, PT ;  /* 0x000000270200720c */ /* 0x040fe20003f64070 */
[----:B------:R-:W-:Y:S01]  /*1870*/  IMAD.HI.U32 R9, R3, R55, RZ ;  /* 0x0000003703097227 */ /* 0x000fe200078e00ff */
[-C--:B------:R-:W-:Y:S01]  /*1880*/  @!P5 IADD3 R43, R43, -R2.reuse, RZ ;  /* 0x800000022b2bd210 */ /* 0x080fe20007ffe0ff */
[----:B------:R-:W-:Y:S01]  /*1890*/  STL [R1+0x3be0], R110 ;  /* 0x003be06e01007387 */ /* 0x000fe20000100800 */
[-C--:B------:R-:W-:Y:S01]  /*18a0*/  @!P1 IADD3 R49, R49, -R2.reuse, RZ ;  /* 0x8000000231319210 */ /* 0x080fe20007ffe0ff */
[--C-:B------:R-:W-:Y:S01]  /*18b0*/  @!P6 IMAD.IADD R41, R41, 0x1, -R2.reuse ;  /* 0x000000012929e824 */ /* 0x100fe200078e0a02 */
[-C--:B------:R-:W-:Y:S01]  /*18c0*/  @!P2 IADD3 R31, R31, -R2.reuse, RZ ;  /* 0x800000021f1fa210 */ /* 0x080fe20007ffe0ff */
[--C-:B------:R-:W-:Y:S01]  /*18d0*/  @!P4 IMAD.IADD R53, R53, 0x1, -R2.reuse ;  /* 0x000000013535c824 */ /* 0x100fe200078e0a02 */
[C---:B------:R-:W-:Y:S01]  /*18e0*/  ISETP.GT.U32.AND P2, PT, R2.reuse, R45, PT ;  /* 0x0000002d0200720c */ /* 0x040fe20003f44070 */
[----:B------:R-:W-:Y:S01]  /*18f0*/  IMAD.HI.U32 R7, R3, R61, RZ ;  /* 0x0000003d03077227 */ /* 0x000fe200078e00ff */
[C---:B------:R-:W-:Y:S01]  /*1900*/  ISETP.GT.U32.AND P5, PT, R2.reuse, R31, PT ;  /* 0x0000001f0200720c */ /* 0x040fe20003fa4070 */
[----:B------:R-:W-:Y:S01]  /*1910*/  STL [R1+0x3be4], R108 ;  /* 0x003be46c01007387 */ /* 0x000fe20000100800 */
[C---:B------:R-:W-:Y:S01]  /*1920*/  ISETP.GT.U32.AND P1, PT, R2.reuse, R37, PT ;  /* 0x000000250200720c */ /* 0x040fe20003f24070 */
[--C-:B------:R-:W-:Y:S01]  /*1930*/  @!P0 IMAD.IADD R47, R47, 0x1, -R2.reuse ;  /* 0x000000012f2f8824 */ /* 0x100fe200078e0a02 */
[----:B------:R-:W-:Y:S01]  /*1940*/  IADD3 R9, -R9, RZ, RZ ;  /* 0x000000ff09097210 */ /* 0x000fe20007ffe1ff */
[--C-:B------:R-:W-:Y:S01]  /*1950*/  @!P3 IMAD.IADD R39, R39, 0x1, -R2.reuse ;  /* 0x000000012727b824 */ /* 0x100fe200078e0a02 */
[C---:B------:R-:W-:Y:S01]  /*1960*/  ISETP.GT.U32.AND P6, PT, R2.reuse, R29, PT ;  /* 0x0000001d0200720c */ /* 0x040fe20003fc4070 */
[----:B------:R-:W-:Y:S01]  /*1970*/  IMAD.HI.U32 R8, R3, R63, RZ ;  /* 0x0000003f03087227 */ /* 0x000fe200078e00ff */
[C---:B------:R-:W-:Y:S01]  /*1980*/  ISETP.GT.U32.AND P4, PT, R2.reuse, R41, PT ;  /* 0x000000290200720c */ /* 0x040fe20003f84070 */
[----:B------:R-:W-:Y:S01]  /*1990*/  STL [R1+0x3be8], R106 ;  /* 0x003be86a01007387 */ /* 0x000fe20000100800 */
[C---:B------:R-:W-:Y:S01]  /*19a0*/  ISETP.GT.U32.AND P0, PT, R2.reuse, R35, PT ;  /* 0x000000230200720c */ /* 0x040fe20003f04070 */
[C---:B------:R-:W-:Y:S01]  /*19b0*/  IMAD R55, R2.reuse, R9, R55 ;  /* 0x0000000902377224 */ /* 0x040fe200078e0237 */
[C---:B------:R-:W-:Y:S01]  /*19c0*/  ISETP.GT.U32.AND P3, PT, R2.reuse, R51, PT ;  /* 0x000000330200720c */ /* 0x040fe20003f64070 */
[--C-:B------:R-:W-:Y:S01]  /*19d0*/  @!P2 IMAD.IADD R45, R45, 0x1, -R2.reuse ;  /* 0x000000012d2da824 */ /* 0x100fe200078e0a02 */
[----:B------:R-:W-:Y:S01]  /*19e0*/  ISETP.GT.U32.AND P2, PT, R2, R33, PT ;  /* 0x000000210200720c */ /* 0x000fe20003f44070 */
[----:B------:R-:W-:Y:S01]  /*19f0*/  IMAD.HI.U32 R9, R3, R65, RZ ;  /* 0x0000004103097227 */ /* 0x000fe200078e00ff */
[----:B------:R-:W-:Y:S01]  /*1a00*/  IADD3 R7, -R7, RZ, RZ ;  /* 0x000000ff07077210 */ /* 0x000fe20007ffe1ff */
[----:B------:R-:W-:Y:S01]  /*1a10*/  STL [R1+0x3bec], R104 ;  /* 0x003bec6801007387 */ /* 0x000fe20000100800 */
[----:B------:R-:W-:Y:S01]  /*1a20*/  IADD3 R44, R154, 0x3b, RZ ;  /* 0x0000003b9a2c7810 */ /* 0x000fe20007ffe0ff */
[--C-:B------:R-:W-:Y:S01]  /*1a30*/  @!P5 IMAD.IADD R31, R31, 0x1, -R2.reuse ;  /* 0x000000011f1fd824 */ /* 0x100fe200078e0a02 */
[C---:B------:R-:W-:Y:S01]  /*1a40*/  ISETP.GT.U32.AND P5, PT, R2.reuse, R43, PT ;  /* 0x0000002b0200720c */ /* 0x040fe20003fa4070 */
[----:B------:R-:W-:Y:S01]  /*1a50*/  IMAD.MOV R9, RZ, RZ, -R9 ;  /* 0x000000ffff097224 */ /* 0x000fe200078e0a09 */
[-C--:B------:R-:W-:Y:S01]  /*1a60*/  @!P6 IADD3 R29, R29, -R2.reuse, RZ ;  /* 0x800000021d1de210 */ /* 0x080fe20007ffe0ff */
[----:B------:R-:W-:Y:S01]  /*1a70*/  @!P1 IMAD.IADD R37, R37, 0x1, -R2 ;  /* 0x0000000125259824 */ /* 0x000fe200078e0a02 */
[C---:B------:R-:W-:Y:S01]  /*1a80*/  ISETP.GT.U32.AND P1, PT, R2.reuse, R49, PT ;  /* 0x000000310200720c */ /* 0x040fe20003f24070 */
[C---:B------:R-:W-:Y:S01]  /*1a90*/  IMAD R65, R2.reuse, R9, R65 ;  /* 0x0000000902417224 */ /* 0x040fe200078e0241 */
[-C--:B------:R-:W-:Y:S01]  /*1aa0*/  @!P4 IADD3 R41, R41, -R2.reuse, RZ ;  /* 0x800000022929c210 */ /* 0x080fe20007ffe0ff */
[----:B------:R-:W-:Y:S01]  /*1ab0*/  IMAD.MOV R8, RZ, RZ, -R8 ;  /* 0x000000ffff087224 */ /* 0x000fe200078e0a08 */
[----:B------:R-:W-:Y:S01]  /*1ac0*/  @!P0 IADD3 R35, R35, -R2, RZ ;  /* 0x8000000223238210 */ /* 0x000fe20007ffe0ff */
[--C-:B------:R-:W-:Y:S01]  /*1ad0*/  @!P3 IMAD.IADD R51, R51, 0x1, -R2.reuse ;  /* 0x000000013333b824 */ /* 0x100fe200078e0a02 */
[C---:B------:R-:W-:Y:S01]  /*1ae0*/  ISETP.GT.U32.AND P6, PT, R2.reuse, R53, PT ;  /* 0x000000350200720c */ /* 0x040fe20003fc4070 */
[--C-:B------:R-:W-:Y:S01]  /*1af0*/  @!P2 IMAD.IADD R33, R33, 0x1, -R2.reuse ;  /* 0x000000012121a824 */ /* 0x100fe200078e0a02 */
[C---:B------:R-:W-:Y:S01]  /*1b00*/  ISETP.GT.U32.AND P4, PT, R2.reuse, R55, PT ;  /* 0x000000370200720c */ /* 0x040fe20003f84070 */
[C---:B------:R-:W-:Y:S01]  /*1b10*/  IMAD R63, R2.reuse, R8, R63 ;  /* 0x00000008023f7224 */ /* 0x040fe200078e023f */
[C---:B------:R-:W-:Y:S01]  /*1b20*/  ISETP.GT.U32.AND P0, PT, R2.reuse, R47, PT ;  /* 0x0000002f0200720c */ /* 0x040fe20003f04070 */
[--C-:B------:R-:W-:Y:S01]  /*1b30*/  @!P5 IMAD.IADD R43, R43, 0x1, -R2.reuse ;  /* 0x000000012b2bd824 */ /* 0x100fe200078e0a02 */
[C---:B------:R-:W-:Y:S01]  /*1b40*/  ISETP.GT.U32.AND P3, PT, R2.reuse, R65, PT ;  /* 0x000000410200720c */ /* 0x040fe20003f64070 */
[C---:B------:R-:W-:Y:S01]  /*1b50*/  IMAD R61, R2.reuse, R7, R61 ;  /* 0x00000007023d7224 */ /* 0x040fe200078e023d */
[C---:B------:R-:W-:Y:S01]  /*1b60*/  ISETP.GT.U32.AND P2, PT, R2.reuse, R45, PT ;  /* 0x0000002d0200720c */ /* 0x040fe20003f44070 */
[----:B------:R-:W-:Y:S01]  /*1b70*/  IMAD.HI.U32 R7, R3, R71, RZ ;  /* 0x0000004703077227 */ /* 0x000fe200078e00ff */
[----:B------:R-:W-:Y:S01]  /*1b80*/  ISETP.GT.U32.AND P5, PT, R2, R57, PT ;  /* 0x000000390200720c */ /* 0x000fe20003fa4070 */
[----:B------:R-:W-:Y:S01]  /*1b90*/  STL [R1+0x3bf0], R102 ;  /* 0x003bf06601007387 */ /* 0x000fe20000100800 */
[----:B------:R-:W-:Y:S01]  /*1ba0*/  IADD3 R40, R154, 0x3d, RZ ;  /* 0x0000003d9a287810 */ /* 0x000fe20007ffe0ff */
[--C-:B------:R-:W-:Y:S01]  /*1bb0*/  @!P1 IMAD.IADD R49, R49, 0x1, -R2.reuse ;  /* 0x0000000131319824 */ /* 0x100fe200078e0a02 */
[C---:B------:R-:W-:Y:S01]  /*1bc0*/  ISETP.GT.U32.AND P1, PT, R2.reuse, R63, PT ;  /* 0x0000003f0200720c */ /* 0x040fe20003f24070 */
[----:B------:R-:W-:Y:S01]  /*1bd0*/  IMAD.MOV R7, RZ, RZ, -R7 ;  /* 0x000000ffff077224 */ /* 0x000fe200078e0a07 */
[-C--:B------:R-:W-:Y:S01]  /*1be0*/  @!P6 IADD3 R53, R53, -R2.reuse, RZ ;  /* 0x800000023535e210 */ /* 0x080fe20007ffe0ff */
[--C-:B------:R-:W-:Y:S01]  /*1bf0*/  @!P4 IMAD.IADD R55, R55, 0x1, -R2.reuse ;  /* 0x000000013737c824 */ /* 0x100fe200078e0a02 */
[-C--:B------:R-:W-:Y:S01]  /*1c00*/  @!P0 IADD3 R47, R47, -R2.reuse, RZ ;  /* 0x800000022f2f8210 */ /* 0x080fe20007ffe0ff */
[----:B------:R-:W-:Y:S01]  /*1c10*/  IMAD.HI.U32 R9, R3, R75, RZ ;  /* 0x0000004b03097227 */ /* 0x000fe200078e00ff */
[C---:B------:R-:W-:Y:S01]  /*1c20*/  ISETP.GT.U32.AND P6, PT, R2.reuse, R67, PT ;  /* 0x000000430200720c */ /* 0x040fe20003fc4070 */
[----:B------:R-:W-:Y:S01]  /*1c30*/  STL [R1+0x3bf4], R100 ;  /* 0x003bf46401007387 */ /* 0x000fe20000100800 */
[C---:B------:R-:W-:Y:S01]  /*1c40*/  ISETP.GT.U32.AND P4, PT, R2.reuse, R69, PT ;  /* 0x000000450200720c */ /* 0x040fe20003f84070 */
[C---:B------:R-:W-:Y:S01]  /*1c50*/  IMAD R71, R2.reuse, R7, R71 ;  /* 0x0000000702477224 */ /* 0x040fe200078e0247 */
[C---:B------:R-:W-:Y:S01]  /*1c60*/  ISETP.GT.U32.AND P0, PT, R2.reuse, R61, PT ;  /* 0x0000003d0200720c */ /* 0x040fe20003f04070 */
[--C-:B------:R-:W-:Y:S01]  /*1c70*/  @!P2 IMAD.IADD R45, R45, 0x1, -R2.reuse ;  /* 0x000000012d2da824 */ /* 0x100fe200078e0a02 */
[----:B------:R-:W-:Y:S01]  /*1c80*/  @!P3 IADD3 R65, R65, -R2, RZ ;  /* 0x800000024141b210 */ /* 0x000fe20007ffe0ff */
[----:B------:R-:W-:Y:S01]  /*1c90*/  IMAD.MOV R9, RZ, RZ, -R9 ;  /* 0x000000ffff097224 */ /* 0x000fe200078e0a09 */
[C---:B------:R-:W-:Y:S01]  /*1ca0*/  ISETP.GT.U32.AND P3, PT, R2.reuse, R79, PT ;  /* 0x0000004f0200720c */ /* 0x040fe20003f64070 */
[----:B------:R-:W-:Y:S01]  /*1cb0*/  IMAD.HI.U32 R8, R3, R73, RZ ;  /* 0x0000004903087227 */ /* 0x000fe200078e00ff */
[----:B------:R-:W-:Y:S01]  /*1cc0*/  ISETP.GT.U32.AND P2, PT, R2, R59, PT ;  /* 0x0000003b0200720c */ /* 0x000fe20003f44070 */
[----:B------:R-:W-:Y:S01]  /*1cd0*/  STL [R1+0x3bf8], R98 ;  /* 0x003bf86201007387 */ /* 0x000fe20000100800 */
[----:B------:R-:W-:Y:S01]  /*1ce0*/  IADD3 R36, R154, 0x3e, RZ ;  /* 0x0000003e9a247810 */ /* 0x000fe20007ffe0ff */
[--C-:B------:R-:W-:Y:S01]  /*1cf0*/  @!P5 IMAD.IADD R57, R57, 0x1, -R2.reuse ;  /* 0x000000013939d824 */ /* 0x100fe200078e0a02 */
[C---:B------:R-:W-:Y:S01]  /*1d00*/  ISETP.GT.U32.AND P5, PT, R2.reuse, R71, PT ;  /* 0x000000470200720c */ /* 0x040fe20003fa4070 */
[----:B------:R-:W-:Y:S01]  /*1d10*/  IMAD R75, R2, R9, R75 ;  /* 0x00000009024b7224 */ /* 0x000fe200078e024b */
[----:B------:R-:W-:Y:S01]  /*1d20*/  IADD3 R8, -R8, RZ, RZ ;  /* 0x000000ff08087210 */ /* 0x000fe20007ffe1ff */
        /* <DEDUP_REMOVED lines=9> */
[-C--:B------:R-:W-:Y:S01]  /*1dc0*/  @!P2 IADD3 R59, R59, -R2.reuse, RZ ;  /* 0x800000023b3ba210 */ /* 0x080fe20007ffe0ff */
[--C-:B------:R-:W-:Y:S01]  /*1dd0*/  @!P3 IMAD.IADD R79, R79, 0x1, -R2.reuse ;  /* 0x000000014f4fb824 */ /* 0x100fe200078e0a02 */
[C---:B------:R-:W-:Y:S01]  /*1de0*/  ISETP.GT.U32.AND P3, PT, R2.reuse, R67, PT ;  /* 0x000000430200720c */ /* 0x040fe20003f64070 */
[----:B------:R-:W-:Y:S01]  /*1df0*/  IMAD.HI.U32 R7, R3, R81, RZ ;  /* 0x0000005103077227 */ /* 0x000fe200078e00ff */
[-C--:B------:R-:W-:Y:S01]  /*1e00*/  @!P5 IADD3 R71, R71, -R2.reuse, RZ ;  /* 0x800000024747d210 */ /* 0x080fe20007ffe0ff */
[----:B------:R-:W-:Y:S01]  /*1e10*/  STL [R1+0x3bfc], R96 ;  /* 0x003bfc6001007387 */ /* 0x000fe20000100800 */
[C---:B------:R-:W-:Y:S01]  /*1e20*/  ISETP.GT.U32.AND P2, PT, R2.reuse, R73, PT ;  /* 0x000000490200720c */ /* 0x040fe20003f44070 */
[----:B------:R-:W-:Y:S01]  /*1e30*/  IMAD.HI.U32 R9, R3, R85, RZ ;  /* 0x0000005503097227 */ /* 0x000fe200078e00ff */
[C---:B------:R-:W-:Y:S01]  /*1e40*/  ISETP.GT.U32.AND P5, PT, R2.reuse, R59, PT ;  /* 0x0000003b0200720c */ /* 0x040fe20003fa4070 */
[----:B------:R-:W-:Y:S01]  /*1e50*/  STL [R1+0x3c00], R94 ;  /* 0x003c005e01007387 */ /* 0x000fe20000100800 */
[-C--:B------:R-:W-:Y:S01]  /*1e60*/  @!P1 IADD3 R77, R77, -R2.reuse, RZ ;  /* 0x800000024d4d9210 */ /* 0x080fe20007ffe0ff */
[----:B------:R-:W-:Y:S01]  /*1e70*/  IMAD.MOV R7, RZ, RZ, -R7 ;  /* 0x000000ffff077224 */ /* 0x000fe200078e0a07 */
[C---:B------:R-:W-:Y:S01]  /*1e80*/  ISETP.GT.U32.AND P1, PT, R2.reuse, R65, PT ;  /* 0x000000410200720c */ /* 0x040fe20003f24070 */
[--C-:B------:R-:W-:Y:S01]  /*1e90*/  @!P0 IMAD.IADD R75, R75, 0x1, -R2.reuse ;  /* 0x000000014b4b8824 */ /* 0x100fe200078e0a02 */
[----:B------:R-:W-:Y:S01]  /*1ea0*/  IADD3 R9, -R9, RZ, RZ ;  /* 0x000000ff09097210 */ /* 0x000fe20007ffe1ff */
[C---:B------:R-:W-:Y:S01]  /*1eb0*/  IMAD R81, R2.reuse, R7, R81 ;  /* 0x0000000702517224 */ /* 0x040fe200078e0251 */
[----:B------:R-:W-:Y:S01]  /*1ec0*/  @!P4 IADD3 R57, R57, -R2, RZ ;  /* 0x800000023939c210 */ /* 0x000fe20007ffe0ff */
[----:B------:R-:W-:Y:S01]  /*1ed0*/  IMAD.HI.U32 R8, R3, R83, RZ ;  /* 0x0000005303087227 */ /* 0x000fe200078e00ff */
[C---:B------:R-:W-:Y:S01]  /*1ee0*/  ISETP.GT.U32.AND P4, PT, R2.reuse, R69, PT ;  /* 0x000000450200720c */ /* 0x040fe20003f84070 */
[----:B------:R-:W-:Y:S01]  /*1ef0*/  STL [R1+0x3c04], R92 ;  /* 0x003c045c01007387 */ /* 0x000fe20000100800 */
[C---:B------:R-:W-:Y:S01]  /*1f00*/  ISETP.GT.U32.AND P0, PT, R2.reuse, R63, PT ;  /* 0x0000003f0200720c */ /* 0x040fe20003f04070 */
[----:B------:R-:W-:Y:S01]  /*1f10*/  @!P3 IMAD.IADD R67, R67, 0x1, -R2 ;  /* 0x000000014343b824 */ /* 0x000fe200078e0a02 */
[C---:B------:R-:W-:Y:S01]  /*1f20*/  ISETP.GT.U32.AND P3, PT, R2.reuse, R81, PT ;  /* 0x000000510200720c */ /* 0x040fe20003f64070 */
[C---:B------:R-:W-:Y:S01]  /*1f30*/  IMAD R85, R2.reuse, R9, R85 ;  /* 0x0000000902557224 */ /* 0x040fe200078e0255 */
[----:B------:R-:W-:Y:S01]  /*1f40*/  IABS R139, R44 ;  /* 0x0000002c008b7213 */ /* 0x000fe20000000000 */
[----:B------:R-:W-:Y:S01]  /*1f50*/  IMAD.MOV R8, RZ, RZ, -R8 ;  /* 0x000000ffff087224 */ /* 0x000fe200078e0a08 */
[----:B------:R-:W-:Y:S01]  /*1f60*/  IABS R143, R40 ;  /* 0x00000028008f7213 */ /* 0x000fe20000000000 */
[----:B------:R-:W-:Y:S01]  /*1f70*/  IMAD.HI.U32 R9, R3, R95, RZ ;  /* 0x0000005f03097227 */ /* 0x000fe200078e00ff */
[----:B------:R-:W-:Y:S01]  /*1f80*/  IABS R145, R36 ;  /* 0x0000002400917213 */ /* 0x000fe20000000000 */
[----:B------:R-:W-:Y:S01]  /*1f90*/  STL [R1+0x3c08], R90 ;  /* 0x003c085a01007387 */ /* 0x000fe20000100800 */
[----:B------:R-:W-:Y:S01]  /*1fa0*/  SHF.L.U32 R5, R5, 0x9, RZ ;  /* 0x0000000905057819 */ /* 0x000fe200000006ff */
[--C-:B------:R-:W-:Y:S01]  /*1fb0*/  @!P2 IMAD.IADD R73, R73, 0x1, -R2.reuse ;  /* 0x000000014949a824 */ /* 0x100fe200078e0a02 */
[C---:B------:R-:W-:Y:S01]  /*1fc0*/  ISETP.GT.U32.AND P2, PT, R2.reuse, R61, PT ;  /* 0x0000003d0200720c */ /* 0x040fe20003f44070 */
[--C-:B------:R-:W-:Y:S01]  /*1fd0*/  @!P5 IMAD.IADD R59, R59, 0x1, -R2.reuse ;  /* 0x000000013b3bd824 */ /* 0x100fe200078e0a02 */
[C---:B------:R-:W-:Y:S01]  /*1fe0*/  ISETP.GT.U32.AND P5, PT, R2.reuse, R71, PT ;  /* 0x000000470200720c */ /* 0x040fe20003fa4070 */
[C---:B------:R-:W-:Y:S01]  /*1ff0*/  IMAD R83, R2.reuse, R8, R83 ;  /* 0x0000000802537224 */ /* 0x040fe200078e0253 */
[-C--:B------:R-:W-:Y:S01]  /*2000*/  @!P4 IADD3 R69, R69, -R2.reuse, RZ ;  /* 0x800000024545c210 */ /* 0x080fe20007ffe0ff */
[----:B------:R-:W-:Y:S01]  /*2010*/  IMAD.MOV R9, RZ, RZ, -R9 ;  /* 0x000000ffff097224 */ /* 0x000fe200078e0a09 */
[-C--:B------:R-:W-:Y:S01]  /*2020*/  @!P0 IADD3 R63, R63, -R2.reuse, RZ ;  /* 0x800000023f3f8210 */ /* 0x080fe20007ffe0ff */
[----:B------:R-:W-:Y:S01]  /*2030*/  IMAD.HI.U32 R7, R3, R91, RZ ;  /* 0x0000005b03077227 */ /* 0x000fe200078e00ff */
[C---:B------:R-:W-:Y:S01]  /*2040*/  ISETP.GT.U32.AND P4, PT, R2.reuse, R83, PT ;  /* 0x000000530200720c */ /* 0x040fe20003f84070 */
[----:B------:R-:W-:Y:S01]  /*2050*/  STL [R1+0x3c0c], R88 ;  /* 0x003c0c5801007387 */ /* 0x000fe20000100800 */
[C---:B------:R-:W-:Y:S01]  /*2060*/  ISETP.GT.U32.AND P0, PT, R2.reuse, R75, PT ;  /* 0x0000004b0200720c */ /* 0x040fe20003f04070 */
[--C-:B------:R-:W-:Y:S01]  /*2070*/  @!P1 IMAD.IADD R65, R65, 0x1, -R2.reuse ;  /* 0x0000000141419824 */ /* 0x100fe200078e0a02 */
[C---:B------:R-:W-:Y:S01]  /*2080*/  ISETP.GT.U32.AND P1, PT, R2.reuse, R77, PT ;  /* 0x0000004d0200720c */ /* 0x040fe20003f24070 */
[C---:B------:R-:W-:Y:S01]  /*2090*/  IMAD R95, R2.reuse, R9, R95 ;  /* 0x00000009025f7224 */ /* 0x040fe200078e025f */
[----:B------:R-:W-:Y:S01]  /*20a0*/  IADD3 R7, -R7, RZ, RZ ;  /* 0x000000ff07077210 */ /* 0x000fe20007ffe1ff */
[----:B------:R-:W-:Y:S01]  /*20b0*/  @!P6 IMAD.IADD R55, R55, 0x1, -R2 ;  /* 0x000000013737e824 */ /* 0x000fe200078e0a02 */
[-C--:B------:R-:W-:Y:S01]  /*20c0*/  @!P3 IADD3 R81, R81, -R2.reuse, RZ ;  /* 0x800000025151b210 */ /* 0x080fe20007ffe0ff */
[----:B------:R-:W-:Y:S01]  /*20d0*/  IMAD.HI.U32 R8, R3, R93, RZ ;  /* 0x0000005d03087227 */ /* 0x000fe200078e00ff */
[C---:B------:R-:W-:Y:S01]  /*20e0*/  ISETP.GT.U32.AND P6, PT, R2.reuse, R73, PT ;  /* 0x000000490200720c */ /* 0x040fe20003fc4070 */
[----:B------:R-:W-:Y:S01]  /*20f0*/  STL [R1+0x3c14], R86 ;  /* 0x003c145601007387 */ /* 0x000fe20000100800 */
[C---:B------:R-:W-:Y:S01]  /*2100*/  ISETP.GT.U32.AND P3, PT, R2.reuse, R95, PT ;  /* 0x0000005f0200720c */ /* 0x040fe20003f64070 */
[C---:B------:R-:W-:Y:S01]  /*2110*/  IMAD R91, R2.reuse, R7, R91 ;  /* 0x00000007025b7224 */ /* 0x040fe200078e025b */
[----:B------:R-:W-:Y:S01]  /*2120*/  LOP3.LUT R34, R5, 0x3f, R16, 0xf8, !PT ;  /* 0x0000003f05227812 */ /* 0x000fe200078ef810 */
[--C-:B------:R-:W-:Y:S01]  /*2130*/  @!P2 IMAD.IADD R61, R61, 0x1, -R2.reuse ;  /* 0x000000013d3da824 */ /* 0x100fe200078e0a02 */
[C---:B------:R-:W-:Y:S01]  /*2140*/  ISETP.GT.U32.AND P2, PT, R2.reuse, R79, PT ;  /* 0x0000004f0200720c */ /* 0x040fe20003f44070 */
[----:B------:R-:W-:Y:S01]  /*2150*/  @!P5 IMAD.IADD R71, R71, 0x1, -R2 ;  /* 0x000000014747d824 */ /* 0x000fe200078e0a02 */
[C---:B------:R-:W-:Y:S01]  /*2160*/  ISETP.GT.U32.AND P5, PT, R2.reuse, R85, PT ;  /* 0x000000550200720c */ /* 0x040fe20003fa4070 */
[----:B------:R-:W-:Y:S01]  /*2170*/  IMAD.MOV R8, RZ, RZ, -R8 ;  /* 0x000000ffff087224 */ /* 0x000fe200078e0a08 */
[----:B------:R-:W-:Y:S01]  /*2180*/  @!P0 IADD3 R75, R75, -R2, RZ ;  /* 0x800000024b4b8210 */ /* 0x000fe20007ffe0ff */
[----:B------:R-:W-:Y:S01]  /*2190*/  @!P1 IMAD.IADD R77, R77, 0x1, -R2 ;  /* 0x000000014d4d9824 */ /* 0x000fe200078e0a02 */
[C---:B------:R-:W-:Y:S01]  /*21a0*/  ISETP.GT.U32.AND P1, PT, R2.reuse, R91, PT ;  /* 0x0000005b0200720c */ /* 0x040fe20003f24070 */
[----:B------:R-:W-:Y:S01]  /*21b0*/  IMAD.HI.U32 R9, R3, R105, RZ ;  /* 0x0000006903097227 */ /* 0x000fe200078e00ff */
[C---:B------:R-:W-:Y:S01]  /*21c0*/  ISETP.GT.U32.AND P0, PT, R2.reuse, R89, PT ;  /* 0x000000590200720c */ /* 0x040fe20003f04070 */
[----:B------:R-:W-:Y:S01]  /*21d0*/  STL [R1+0x3c28], R84 ;  /* 0x003c285401007387 */ /* 0x000fe20000100800 */
[----:B------:R-:W-:Y:S01]  /*21e0*/  LOP3.LUT R32, R5, 0x40, R18, 0xfe, !PT ;  /* 0x0000004005207812 */ /* 0x000fe200078efe12 */
[----:B------:R-:W-:Y:S01]  /*21f0*/  IMAD R93, R2, R8, R93 ;  /* 0x00000008025d7224 */ /* 0x000fe200078e025d */
[----:B------:R-:W-:Y:S01]  /*2200*/  LOP3.LUT R30, R34, 0x80, RZ, 0xfc, !PT ;  /* 0x00000080221e7812 */ /* 0x000fe200078efcff */
[--C-:B------:R-:W-:Y:S01]  /*2210*/  @!P4 IMAD.IADD R83, R83, 0x1, -R2.reuse ;  /* 0x000000015353c824 */ /* 0x100fe200078e0a02 */
[----:B------:R-:W-:Y:S01]  /*2220*/  ISETP.GT.U32.AND P4, PT, R2, R97, PT ;  /* 0x000000610200720c */ /* 0x000fe20003f84070 */
[----:B------:R-:W-:Y:S01]  /*2230*/  IMAD.HI.U32 R8, R3, R103, RZ ;  /* 0x0000006703087227 */ /* 0x000fe200078e00ff */
[----:B------:R-:W-:Y:S01]  /*2240*/  IABS R11, R30 ;  /* 0x0000001e000b7213 */ /* 0x000fe20000000000 */
[----:B------:R-:W-:Y:S01]  /*2250*/  STL [R1+0x3c40], R82 ;  /* 0x003c405201007387 */ /* 0x000fe20000100800 */
[----:B------:R-:W-:Y:S01]  /*2260*/  LOP3.LUT R28, R34, 0xc0, RZ, 0xfc, !PT ;  /* 0x000000c0221c7812 */ /* 0x000fe200078efcff */
[----:B------:R-:W-:Y:S01]  /*2270*/  IMAD.MOV R9, RZ, RZ, -R9 ;  /* 0x000000ffff097224 */ /* 0x000fe200078e0a09 */
[----:B------:R-:W-:Y:S01]  /*2280*/  IADD3 R8, -R8, RZ, RZ ;  /* 0x000000ff08087210 */ /* 0x000fe20007ffe1ff */
[--C-:B------:R-:W-:Y:S01]  /*2290*/  @!P6 IMAD.IADD R73, R73, 0x1, -R2.reuse ;  /* 0x000000014949e824 */ /* 0x100fe200078e0a02 */
[C---:B------:R-:W-:Y:S01]  /*22a0*/  ISETP.GT.U32.AND P6, PT, R2.reuse, R87, PT ;  /* 0x000000570200720c */ /* 0x040fe20003fc4070 */
[----:B------:R-:W-:Y:S01]  /*22b0*/  @!P3 IMAD.IADD R95, R95, 0x1, -R2 ;  /* 0x000000015f5fb824 */ /* 0x000fe200078e0a02 */
[----:B------:R-:W-:Y:S01]  /*22c0*/  ISETP.GT.U32.AND P3, PT, R2, R83, PT ;  /* 0x000000530200720c */ /* 0x000fe20003f64070 */
[----:B------:R-:W-:Y:S01]  /*22d0*/  IMAD.HI.U32 R7, R3, R101, RZ ;  /* 0x0000006503077227 */ /* 0x000fe200078e00ff */
[----:B------:R-:W-:Y:S01]  /*22e0*/  STL [R1+0x3c54], R80 ;  /* 0x003c545001007387 */ /* 0x000fe20000100800 */
[----:B------:R-:W-:-:S02]  /*22f0*/  LOP3.LUT R26, R34, 0x100, RZ, 0xfc, !PT ;  /* 0x00000100221a7812 */ /* 0x000fc400078efcff */
[C---:B------:R-:W-:Y:S01]  /*2300*/  IMAD R105, R2.reuse, R9, R105 ;  /* 0x0000000902697224 */ /* 0x040fe200078e0269 */
[----:B------:R-:W-:Y:S01]  /*2310*/  STL [R1+0x3c5c], R78 ;  /* 0x003c5c4e01007387 */ /* 0x000fe20000100800 */
[--C-:B------:R-:W-:Y:S01]  /*2320*/  @!P2 IMAD.IADD R79, R79, 0x1, -R2.reuse ;  /* 0x000000014f4fa824 */ /* 0x100fe200078e0a02 */
[C---:B------:R-:W-:Y:S01]  /*2330*/  ISETP.GT.U32.AND P2, PT, R2.reuse, R93, PT ;  /* 0x0000005d0200720c */ /* 0x040fe20003f44070 */
[--C-:B------:R-:W-:Y:S01]  /*2340*/  @!P5 IMAD.IADD R85, R85, 0x1, -R2.reuse ;  /* 0x000000015555d824 */ /* 0x100fe200078e0a02 */
[C---:B------:R-:W-:Y:S01]  /*2350*/  ISETP.GT.U32.AND P5, PT, R2.reuse, R99, PT ;  /* 0x000000630200720c */ /* 0x040fe20003fa4070 */
[----:B------:R-:W-:Y:S01]  /*2360*/  IMAD.MOV R7, RZ, RZ, -R7 ;  /* 0x000000ffff077224 */ /* 0x000fe200078e0a07 */
[----:B------:R-:W-:Y:S01]  /*2370*/  @!P6 IADD3 R87, R87, -R2, RZ ;  /* 0x800000025757e210 */ /* 0x000fe20007ffe0ff */
[C---:B------:R-:W-:Y:S01]  /*2380*/  IMAD R103, R2.reuse, R8, R103 ;  /* 0x0000000802677224 */ /* 0x040fe200078e0267 */
[----:B------:R-:W-:Y:S01]  /*2390*/  STL [R1+0x3c58], R76 ;  /* 0x003c584c01007387 */ /* 0x000fe20000100800 */
[--C-:B------:R-:W-:Y:S01]  /*23a0*/  @!P1 IMAD.IADD R91, R91, 0x1, -R2.reuse ;  /* 0x000000015b5b9824 */ /* 0x100fe200078e0a02 */
[C---:B------:R-:W-:Y:S01]  /*23b0*/  ISETP.GT.U32.AND P1, PT, R2.reuse, R105, PT ;  /* 0x000000690200720c */ /* 0x040fe20003f24070 */
[C---:B------:R-:W-:Y:S01]  /*23c0*/  IMAD R101, R2.reuse, R7, R101 ;  /* 0x0000000702657224 */ /* 0x040fe200078e0265 */
[----:B------:R-:W-:Y:S01]  /*23d0*/  STL [R1+0x3c50], R74 ;  /* 0x003c504a01007387 */ /* 0x000fe20000100800 */
[--C-:B------:R-:W-:Y:S01]  /*23e0*/  @!P4 IMAD.IADD R97, R97, 0x1, -R2.reuse ;  /* 0x000000016161c824 */ /* 0x100fe200078e0a02 */
[C---:B------:R-:W-:Y:S01]  /*23f0*/  ISETP.GT.U32.AND P4, PT, R2.reuse, R85, PT ;  /* 0x000000550200720c */ /* 0x040fe20003f84070 */
[--C-:B------:R-:W-:Y:S01]  /*2400*/  @!P0 IMAD.IADD R89, R89, 0x1, -R2.reuse ;  /* 0x0000000159598824 */ /* 0x100fe200078e0a02 */
[C---:B------:R-:W-:Y:S01]  /*2410*/  ISETP.GT.U32.AND P0, PT, R2.reuse, R103, PT ;  /* 0x000000670200720c */ /* 0x040fe20003f04070 */
[--C-:B------:R-:W-:Y:S01]  /*2420*/  @!P3 IMAD.IADD R83, R83, 0x1, -R2.reuse ;  /* 0x000000015353b824 */ /* 0x100fe200078e0a02 */
[C---:B------:R-:W-:Y:S01]  /*2430*/  ISETP.GT.U32.AND P6, PT, R2.reuse, R101, PT ;  /* 0x000000650200720c */ /* 0x040fe20003fc4070 */
[----:B------:R-:W-:Y:S01]  /*2440*/  IMAD.HI.U32 R7, R3, R111, RZ ;  /* 0x0000006f03077227 */ /* 0x000fe200078e00ff */
[C---:B------:R-:W-:Y:S01]  /*2450*/  ISETP.GT.U32.AND P3, PT, R2.reuse, R97, PT ;  /* 0x000000610200720c */ /* 0x040fe20003f64070 */
[----:B------:R-:W-:Y:S01]  /*2460*/  STL [R1+0x3c4c], R72 ;  /* 0x003c4c4801007387 */ /* 0x000fe20000100800 */
[-C--:B------:R-:W-:Y:S01]  /*2470*/  @!P2 IADD3 R93, R93, -R2.reuse, RZ ;  /* 0x800000025d5da210 */ /* 0x080fe20007ffe0ff */
[----:B------:R-:W-:Y:S01]  /*2480*/  IMAD.HI.U32 R9, R3, R115, RZ ;  /* 0x0000007303097227 */ /* 0x000fe200078e00ff */
[-C--:B------:R-:W-:Y:S01]  /*2490*/  @!P5 IADD3 R99, R99, -R2.reuse, RZ ;  /* 0x800000026363d210 */ /* 0x080fe20007ffe0ff */
[----:B------:R-:W-:Y:S01]  /*24a0*/  STL [R1+0x3c48], R70 ;  /* 0x003c484601007387 */ /* 0x000fe20000100800 */
[C---:B------:R-:W-:Y:S01]  /*24b0*/  ISETP.GT.U32.AND P5, PT, R2.reuse, R87, PT ;  /* 0x000000570200720c */ /* 0x040fe20003fa4070 */
[----:B------:R-:W-:Y:S01]  /*24c0*/  IMAD.MOV R7, RZ, RZ, -R7 ;  /* 0x000000ffff077224 */ /* 0x000fe200078e0a07 */
[-C--:B------:R-:W-:Y:S01]  /*24d0*/  @!P1 IADD3 R105, R105, -R2.reuse, RZ ;  /* 0x8000000269699210 */ /* 0x080fe20007ffe0ff */
[--C-:B------:R-:W-:Y:S01]  /*24e0*/  @!P0 IMAD.IADD R103, R103, 0x1, -R2.reuse ;  /* 0x0000000167678824 */ /* 0x100fe200078e0a02 */
[C---:B------:R-:W-:Y:S01]  /*24f0*/  ISETP.GT.U32.AND P1, PT, R2.reuse, R93, PT ;  /* 0x0000005d0200720c */ /* 0x040fe20003f24070 */
[C---:B------:R-:W-:Y:S01]  /*2500*/  IMAD R111, R2.reuse, R7, R111 ;  /* 0x00000007026f7224 */ /* 0x040fe200078e026f */
[----:B------:R-:W-:Y:S01]  /*2510*/  IADD3 R9, -R9, RZ, RZ ;  /* 0x000000ff09097210 */ /* 0x000fe20007ffe1ff */
[----:B------:R-:W-:Y:S01]  /*2520*/  IMAD.HI.U32 R7, R3, R121, RZ ;  /* 0x0000007903077227 */ /* 0x000fe200078e00ff */
[C---:B------:R-:W-:Y:S01]  /*2530*/  ISETP.GT.U32.AND P0, PT, R2.reuse, R91, PT ;  /* 0x0000005b0200720c */ /* 0x040fe20003f04070 */
[----:B------:R-:W-:Y:S01]  /*2540*/  STL [R1+0x3c44], R68 ;  /* 0x003c444401007387 */ /* 0x000fe20000100800 */
[-C--:B------:R-:W-:Y:S01]  /*2550*/  @!P3 IADD3 R97, R97, -R2.reuse, RZ ;  /* 0x800000026161b210 */ /* 0x080fe20007ffe0ff */
[--C-:B------:R-:W-:Y:S01]  /*2560*/  @!P6 IMAD.IADD R101, R101, 0x1, -R2.reuse ;  /* 0x000000016565e824 */ /* 0x100fe200078e0a02 */
[----:B------:R-:W-:Y:S01]  /*2570*/  IADD3 R7, -R7, RZ, RZ ;  /* 0x000000ff07077210 */ /* 0x000fe20007ffe1ff */
[C---:B------:R-:W-:Y:S01]  /*2580*/  IMAD R115, R2.reuse, R9, R115 ;  /* 0x0000000902737224 */ /* 0x040fe200078e0273 */
[C---:B------:R-:W-:Y:S01]  /*2590*/  ISETP.GT.U32.AND P3, PT, R2.reuse, R111, PT ;  /* 0x0000006f0200720c */ /* 0x040fe20003f64070 */
[----:B------:R-:W-:Y:S01]  /*25a0*/  IMAD.HI.U32 R8, R3, R113, RZ ;  /* 0x0000007103087227 */ /* 0x000fe200078e00ff */
[C---:B------:R-:W-:Y:S01]  /*25b0*/  ISETP.GT.U32.AND P2, PT, R2.reuse, R81, PT ;  /* 0x000000510200720c */ /* 0x040fe20003f44070 */
[----:B------:R-:W-:Y:S01]  /*25c0*/  STL [R1+0x3c3c], R66 ;  /* 0x003c3c4201007387 */ /* 0x000fe20000100800 */
[-C--:B------:R-:W-:Y:S01]  /*25d0*/  @!P4 IADD3 R85, R85, -R2.reuse, RZ ;  /* 0x800000025555c210 */ /* 0x080fe20007ffe0ff */
[----:B------:R-:W-:Y:S01]  /*25e0*/  IMAD.HI.U32 R9, R3, R125, RZ ;  /* 0x0000007d03097227 */ /* 0x000fe200078e00ff */
[C---:B------:R-:W-:Y:S01]  /*25f0*/  ISETP.GT.U32.AND P4, PT, R2.reuse, R99, PT ;  /* 0x000000630200720c */ /* 0x040fe20003f84070 */
[----:B------:R-:W-:Y:S01]  /*2600*/  STL [R1+0x3c74], R64 ;  /* 0x003c744001007387 */ /* 0x000fe20000100800 */
[----:B------:R-:W-:Y:S01]  /*2610*/  @!P0 IADD3 R91, R91, -R2, RZ ;  /* 0x800000025b5b8210 */ /* 0x000fe20007ffe0ff */
[----:B------:R-:W-:Y:S01]  /*2620*/  @!P5 IMAD.IADD R87, R87, 0x1, -R2 ;  /* 0x000000015757d824 */ /* 0x000fe200078e0a02 */
[C---:B------:R-:W-:Y:S01]  /*2630*/  ISETP.GT.U32.AND P5, PT, R2.reuse, R101, PT ;  /* 0x000000650200720c */ /* 0x040fe20003fa4070 */
[----:B------:R-:W-:Y:S01]  /*2640*/  IMAD.MOV R8, RZ, RZ, -R8 ;  /* 0x000000ffff087224 */ /* 0x000fe200078e0a08 */
[C---:B------:R-:W-:Y:S01]  /*2650*/  ISETP.GT.U32.AND P0, PT, R2.reuse, R103, PT ;  /* 0x000000670200720c */ /* 0x040fe20003f04070 */
[----:B------:R-:W-:Y:S01]  /*2660*/  IMAD.MOV R9, RZ, RZ, -R9 ;  /* 0x000000ffff097224 */ /* 0x000fe200078e0a09 */
[C---:B------:R-:W-:Y:S01]  /*2670*/  ISETP.GT.U32.AND P6, PT, R2.reuse, R89, PT ;  /* 0x000000590200720c */ /* 0x040fe20003fc4070 */
[----:B------:R-:W-:Y:S01]  /*2680*/  IMAD R121, R2, R7, R121 ;  /* 0x0000000702797224 */ /* 0x000fe200078e0279 */
[C---:B------:R-:W-:Y:S01]  /*2690*/  LOP3.LUT R24, R34.reuse, 0x140, RZ, 0xfc, !PT ;  /* 0x0000014022187812 */ /* 0x040fe200078efcff */
[----:B------:R-:W-:Y:S01]  /*26a0*/  IMAD.HI.U32 R7, R3, R131, RZ ;  /* 0x0000008303077227 */ /* 0x000fe200078e00ff */
[C---:B------:R-:W-:Y:S01]  /*26b0*/  LOP3.LUT R22, R34.reuse, 0x180, RZ, 0xfc, !PT ;  /* 0x0000018022167812 */ /* 0x040fe200078efcff */
[----:B------:R-:W-:Y:S01]  /*26c0*/  STL [R1+0x3c70], R62 ;  /* 0x003c703e01007387 */ /* 0x000fe20000100800 */
[----:B------:R-:W-:Y:S01]  /*26d0*/  LOP3.LUT R20, R34, 0x1c0, RZ, 0xfc, !PT ;  /* 0x000001c022147812 */ /* 0x000fe200078efcff */
[--C-:B------:R-:W-:Y:S01]  /*26e0*/  @!P1 IMAD.IADD R93, R93, 0x1, -R2.reuse ;  /* 0x000000015d5d9824 */ /* 0x100fe200078e0a02 */
[C---:B------:R-:W-:Y:S01]  /*26f0*/  ISETP.GT.U32.AND P1, PT, R2.reuse, R107, PT ;  /* 0x0000006b0200720c */ /* 0x040fe20003f24070 */
[C---:B------:R-:W-:Y:S01]  /*2700*/  IMAD R113, R2.reuse, R8, R113 ;  /* 0x0000000802717224 */ /* 0x040fe200078e0271 */
[----:B------:R-:W-:Y:S01]  /*2710*/  IABS R17, R26 ;  /* 0x0000001a00117213 */ /* 0x000fe20000000000 */
[C---:B------:R-:W-:Y:S01]  /*2720*/  IMAD R125, R2.reuse, R9, R125 ;  /* 0x00000009027d7224 */ /* 0x040fe200078e027d */
[----:B------:R-:W-:Y:S01]  /*2730*/  @!P0 IADD3 R103, R103, -R2, RZ ;  /* 0x8000000267678210 */ /* 0x000fe20007ffe0ff */
[----:B------:R-:W-:Y:S01]  /*2740*/  IMAD.HI.U32 R8, R3, R123, RZ ;  /* 0x0000007b03087227 */ /* 0x000fe200078e00ff */
[C---:B------:R-:W-:Y:S01]  /*2750*/  ISETP.GT.U32.AND P0, PT, R2.reuse, R117, PT ;  /* 0x000000750200720c */ /* 0x040fe20003f04070 */
[----:B------:R-:W-:Y:S01]  /*2760*/  STL [R1+0x3c6c], R60 ;  /* 0x003c6c3c01007387 */ /* 0x000fe20000100800 */
[----:B------:R-:W-:Y:S01]  /*2770*/  IABS R15, R24 ;  /* 0x00000018000f7213 */ /* 0x000fe20000000000 */
[----:B------:R-:W-:Y:S01]  /*2780*/  IMAD.MOV R7, RZ, RZ, -R7 ;  /* 0x000000ffff077224 */ /* 0x000fe200078e0a07 */
[----:B------:R-:W-:Y:S01]  /*2790*/  IABS R13, R22 ;  /* 0x00000016000d7213 */ /* 0x000fe20000000000 */
[----:B------:R-:W-:Y:S01]  /*27a0*/  @!P3 IMAD.IADD R111, R111, 0x1, -R2 ;  /* 0x000000016f6fb824 */ /* 0x000fe200078e0a02 */
[C---:B------:R-:W-:Y:S01]  /*27b0*/  ISETP.GT.U32.AND P3, PT, R2.reuse, R125, PT ;  /* 0x0000007d0200720c */ /* 0x040fe20003f64070 */
[----:B------:R-:W-:Y:S01]  /*27c0*/  IMAD.MOV R8, RZ, RZ, -R8 ;  /* 0x000000ffff087224 */ /* 0x000fe200078e0a08 */
[----:B------:R-:W-:Y:S01]  /*27d0*/  STL [R1+0x3c68], R58 ;  /* 0x003c683a01007387 */ /* 0x000fe20000100800 */
[----:B------:R-:W-:-:S02]  /*27e0*/  IMAD R131, R2, R7, R131 ;  /* 0x0000000702837224 */ /* 0x000fc400078e0283 */
[----:B------:R-:W-:Y:S01]  /*27f0*/  IMAD.HI.U32 R7, R3, R141, RZ ;  /* 0x0000008d03077227 */ /* 0x000fe200078e00ff */
[----:B------:R-:W-:Y:S03]  /*2800*/  STL [R1+0x3c64], R56 ;  /* 0x003c643801007387 */ /* 0x000fe60000100800 */
[--C-:B------:R-:W-:Y:S01]  /*2810*/  @!P2 IMAD.IADD R81, R81, 0x1, -R2.reuse ;  /* 0x000000015151a824 */ /* 0x100fe200078e0a02 */
[C---:B------:R-:W-:Y:S01]  /*2820*/  ISETP.GT.U32.AND P2, PT, R2.reuse, R95, PT ;  /* 0x0000005f0200720c */ /* 0x040fe20003f44070 */
[--C-:B------:R-:W-:Y:S01]  /*2830*/  @!P4 IMAD.IADD R99, R99, 0x1, -R2.reuse ;  /* 0x000000016363c824 */ /* 0x100fe200078e0a02 */
[C---:B------:R-:W-:Y:S01]  /*2840*/  ISETP.GT.U32.AND P4, PT, R2.reuse, R113, PT ;  /* 0x000000710200720c */ /* 0x040fe20003f84070 */
[----:B------:R-:W-:Y:S01]  /*2850*/  @!P5 IMAD.IADD R101, R101, 0x1, -R2 ;  /* 0x000000016565d824 */ /* 0x000fe200078e0a02 */
[C---:B------:R-:W-:Y:S01]  /*2860*/  ISETP.GT.U32.AND P5, PT, R2.reuse, R115, PT ;  /* 0x000000730200720c */ /* 0x040fe20003fa4070 */
[----:B------:R-:W-:Y:S01]  /*2870*/  IMAD R123, R2, R8, R123 ;  /* 0x00000008027b7224 */ /* 0x000fe200078e027b */
[----:B------:R-:W-:Y:S01]  /*2880*/  STL [R1+0x3c60], R54 ;  /* 0x003c603601007387 */ /* 0x000fe20000100800 */
[----:B------:R-:W-:-:S03]  /*2890*/  IMAD.HI.U32 R8, R3, R133, RZ ;  /* 0x0000008503087227 */ /* 0x000fc600078e00ff */
[----:B------:R-:W-:Y:S01]  /*28a0*/  STL [R1+0x3c38], R52 ;  /* 0x003c383401007387 */ /* 0x000fe20000100800 */
[----:B------:R-:W-:Y:S01]  /*28b0*/  IMAD.MOV R7, RZ, RZ, -R7 ;  /* 0x000000ffff077224 */ /* 0x000fe200078e0a07 */
[----:B------:R-:W-:Y:S01]  /*28c0*/  IADD3 R8, -R8, RZ, RZ ;  /* 0x000000ff08087210 */ /* 0x000fe20007ffe1ff */
[--C-:B------:R-:W-:Y:S01]  /*28d0*/  @!P1 IMAD.IADD R107, R107, 0x1, -R2.reuse ;  /* 0x000000016b6b9824 */ /* 0x100fe200078e0a02 */
[C---:B------:R-:W-:Y:S01]  /*28e0*/  ISETP.GT.U32.AND P1, PT, R2.reuse, R121, PT ;  /* 0x000000790200720c */ /* 0x040fe20003f24070 */
[----:B------:R-:W-:Y:S01]  /*28f0*/  IMAD.HI.U32 R9, R3, R135, RZ ;  /* 0x0000008703097227 */ /* 0x000fe200078e00ff */
[----:B------:R-:W-:Y:S01]  /*2900*/  STL [R1+0x3c34], R50 ;  /* 0x003c343201007387 */ /* 0x000fe20000100800 */
[----:B------:R-:W-:Y:S02]  /*2910*/  @!P5 IADD3 R115, R115, -R2, RZ ;  /* 0x800000027373d210 */ /* 0x000fe40007ffe0ff */
[C---:B------:R-:W-:Y:S01]  /*2920*/  IMAD R141, R2.reuse, R7, R141 ;  /* 0x00000007028d7224 */ /* 0x040fe200078e028d */
[C---:B------:R-:W-:Y:S01]  /*2930*/  ISETP.GT.U32.AND P5, PT, R2.reuse, R129, PT ;  /* 0x000000810200720c */ /* 0x040fe20003fa4070 */
[----:B------:R-:W-:Y:S01]  /*2940*/  IMAD.MOV R9, RZ, RZ, -R9 ;  /* 0x000000ffff097224 */ /* 0x000fe200078e0a09 */
[----:B------:R-:W-:Y:S01]  /*2950*/  IABS R7, R34 ;  /* 0x0000002200077213 */ /* 0x000fe20000000000 */
[--C-:B------:R-:W-:Y:S01]  /*2960*/  @!P3 IMAD.IADD R125, R125, 0x1, -R2.reuse ;  /* 0x000000017d7db824 */ /* 0x100fe200078e0a02 */
[C---:B------:R-:W-:Y:S01]  /*2970*/  ISETP.GT.U32.AND P3, PT, R2.reuse, R141, PT ;  /* 0x0000008d0200720c */ /* 0x040fe20003f64070 */
[--C-:B------:R-:W-:Y:S01]  /*2980*/  @!P6 IMAD.IADD R89, R89, 0x1, -R2.reuse ;  /* 0x000000015959e824 */ /* 0x100fe200078e0a02 */
[C---:B------:R-:W-:Y:S01]  /*2990*/  ISETP.GT.U32.AND P6, PT, R2.reuse, R105, PT ;  /* 0x000000690200720c */ /* 0x040fe20003fc4070 */
[C---:B------:R-:W-:Y:S01]  /*29a0*/  IMAD R133, R2.reuse, R8, R133 ;  /* 0x0000000802857224 */ /* 0x040fe200078e0285 */
[----:B------:R-:W-:Y:S01]  /*29b0*/  @!P1 IADD3 R121, R121, -R2, RZ ;  /* 0x8000000279799210 */ /* 0x000fe20007ffe0ff */
[C---:B------:R-:W-:Y:S01]  /*29c0*/  IMAD R135, R2.reuse, R9, R135 ;  /* 0x0000000902877224 */ /* 0x040fe200078e0287 */
[----:B------:R-:W-:Y:S01]  /*29d0*/  IABS R9, R32 ;  /* 0x0000002000097213 */ /* 0x000fe20000000000 */
[C---:B------:R-:W-:Y:S01]  /*29e0*/  IMAD.HI.U32 R6, R3.reuse, R139, RZ ;  /* 0x0000008b03067227 */ /* 0x040fe200078e00ff */
[----:B------:R-:W-:Y:S02]  /*29f0*/  STL [R1+0x3c30], R48 ;  /* 0x003c303001007387 */ /* 0x000fe40000100800 */
[----:B------:R-:W-:Y:S01]  /*2a00*/  ISETP.GT.U32.AND P1, PT, R2, R135, PT ;  /* 0x000000870200720c */ /* 0x000fe20003f24070 */
[----:B------:R-:W-:Y:S01]  /*2a10*/  IMAD.HI.U32 R8, R3, R143, RZ ;  /* 0x0000008f03087227 */ /* 0x000fe200078e00ff */
[----:B------:R-:W-:Y:S01]  /*2a20*/  IADD3 R6, -R6, RZ, RZ ;  /* 0x000000ff06067210 */ /* 0x000fe20007ffe1ff */
[----:B------:R-:W-:Y:S01]  /*2a30*/  STL [R1+0x3c2c], R46 ;  /* 0x003c2c2e01007387 */ /* 0x000fe20000100800 */
[----:B------:R-:W-:Y:S01]  /*2a40*/  @!P3 IADD3 R141, R141, -R2, RZ ;  /* 0x800000028d8db210 */ /* 0x000fe20007ffe0ff */
[--C-:B------:R-:W-:Y:S01]  /*2a50*/  @!P2 IMAD.IADD R95, R95, 0x1, -R2.reuse ;  /* 0x000000015f5fa824 */ /* 0x100fe200078e0a02 */
[C---:B------:R-:W-:Y:S01]  /*2a60*/  ISETP.GT.U32.AND P2, PT, R2.reuse, R109, PT ;  /* 0x0000006d0200720c */ /* 0x040fe20003f44070 */
[----:B------:R-:W-:Y:S01]  /*2a70*/  IMAD.HI.U32 R3, R3, R145, RZ ;  /* 0x0000009103037227 */ /* 0x000fe200078e00ff */
[C---:B------:R-:W-:Y:S01]  /*2a80*/  ISETP.GT.U32.AND P3, PT, R2.reuse, R115, PT ;  /* 0x000000730200720c */ /* 0x040fe20003f64070 */
[----:B------:R-:W-:Y:S02]  /*2a90*/  STL [R1+0x3c10], R38 ;  /* 0x003c102601007387 */ /* 0x000fe40000100800 */
[----:B------:R-:W-:Y:S01]  /*2aa0*/  @!P4 IMAD.IADD R113, R113, 0x1, -R2 ;  /* 0x000000017171c824 */ /* 0x000fe200078e0a02 */
[C---:B------:R-:W-:Y:S01]  /*2ab0*/  ISETP.GT.U32.AND P4, PT, R2.reuse, R127, PT ;  /* 0x0000007f0200720c */ /* 0x040fe20003f84070 */
[----:B------:R-:W-:Y:S01]  /*2ac0*/  IMAD.MOV R8, RZ, RZ, -R8 ;  /* 0x000000ffff087224 */ /* 0x000fe200078e0a08 */
[----:B------:R-:W-:Y:S01]  /*2ad0*/  IADD3 R3, -R3, RZ, RZ ;  /* 0x000000ff03037210 */ /* 0x000fe20007ffe1ff */
[--C-:B------:R-:W-:Y:S01]  /*2ae0*/  @!P0 IMAD.IADD R117, R117, 0x1, -R2.reuse ;  /* 0x0000000175758824 */ /* 0x100fe200078e0a02 */
[C---:B------:R-:W-:Y:S01]  /*2af0*/  ISETP.GT.U32.AND P0, PT, R2.reuse, R131, PT ;  /* 0x000000830200720c */ /* 0x040fe20003f04070 */
[C---:B------:R-:W-:Y:S01]  /*2b00*/  IMAD R143, R2.reuse, R8, R143 ;  /* 0x00000008028f7224 */ /* 0x040fe200078e028f */
[----:B------:R-:W-:Y:S01]  /*2b10*/  STL [R1+0x3c24], R44 ;  /* 0x003c242c01007387 */ /* 0x000fe20000100800 */
[C---:B------:R-:W-:Y:S01]  /*2b20*/  IMAD R145, R2.reuse, R3, R145 ;  /* 0x0000000302917224 */ /* 0x040fe200078e0291 */
[-C--:B------:R-:W-:Y:S01]  /*2b30*/  @!P2 IADD3 R109, R109, -R2.reuse, RZ ;  /* 0x800000026d6da210 */ /* 0x080fe20007ffe0ff */
[--C-:B------:R-:W-:Y:S01]  /*2b40*/  @!P6 IMAD.IADD R105, R105, 0x1, -R2.reuse ;  /* 0x000000016969e824 */ /* 0x100fe200078e0a02 */
[C---:B------:R-:W-:Y:S01]  /*2b50*/  ISETP.GT.U32.AND P6, PT, R2.reuse, R119, PT ;  /* 0x000000770200720c */ /* 0x040fe20003fc4070 */
[--C-:B------:R-:W-:Y:S01]  /*2b60*/  @!P5 IMAD.IADD R129, R129, 0x1, -R2.reuse ;  /* 0x000000018181d824 */ /* 0x100fe200078e0a02 */
[C---:B------:R-:W-:Y:S01]  /*2b70*/  ISETP.GT.U32.AND P2, PT, R2.reuse, R123, PT ;  /* 0x0000007b0200720c */ /* 0x040fe20003f44070 */
[--C-:B------:R-:W-:Y:S01]  /*2b80*/  @!P1 IMAD.IADD R135, R135, 0x1, -R2.reuse ;  /* 0x0000000187879824 */ /* 0x100fe200078e0a02 */
[----:B------:R-:W-:Y:S01]  /*2b90*/  @!P4 IADD3 R127, R127, -R2, RZ ;  /* 0x800000027f7fc210 */ /* 0x000fe20007ffe0ff */
[--C-:B------:R-:W-:Y:S01]  /*2ba0*/  @!P3 IMAD.IADD R115, R115, 0x1, -R2.reuse ;  /* 0x000000017373b824 */ /* 0x100fe200078e0a02 */
[C---:B------:R-:W-:Y:S01]  /*2bb0*/  ISETP.GT.U32.AND P4, PT, R2.reuse, R143, PT ;  /* 0x0000008f0200720c */ /* 0x040fe20003f84070 */
[--C-:B------:R-:W-:Y:S01]  /*2bc0*/  @!P0 IMAD.IADD R131, R131, 0x1, -R2.reuse ;  /* 0x0000000183838824 */ /* 0x100fe200078e0a02 */
[C---:B------:R-:W-:Y:S01]  /*2bd0*/  ISETP.GT.U32.AND P5, PT, R2.reuse, R145, PT ;  /* 0x000000910200720c */ /* 0x040fe20003fa4070 */
[C---:B------:R-:W-:Y:S01]  /*2be0*/  IMAD R139, R2.reuse, R6, R139 ;  /* 0x00000006028b7224 */ /* 0x040fe200078e028b */
[----:B------:R-:W-:Y:S01]  /*2bf0*/  ISETP.GT.U32.AND P1, PT, R2, R111, PT ;  /* 0x0000006f0200720c */ /* 0x000fe20003f24070 */
[----:B------:R-:W-:Y:S01]  /*2c00*/  IMAD.HI.U32 R3, R4, R7, RZ ;  /* 0x0000000704037227 */ /* 0x000fe200078e00ff */
[C---:B------:R-:W-:Y:S01]  /*2c10*/  ISETP.GT.U32.AND P0, PT, R2.reuse, R107, PT ;  /* 0x0000006b0200720c */ /* 0x040fe20003f04070 */
[----:B------:R-:W-:Y:S01]  /*2c20*/  STL [R1+0x3c20], R42 ;  /* 0x003c202a01007387 */ /* 0x000fe20000100800 */
[C---:B------:R-:W-:Y:S01]  /*2c30*/  ISETP.GT.U32.AND P3, PT, R2.reuse, R127, PT ;  /* 0x0000007f0200720c */ /* 0x040fe20003f64070 */
        /* <DEDUP_REMOVED lines=9> */
[----:B------:R-:W-:Y:S01]  /*2cd0*/  ISETP.GT.U32.AND P1, PT, R2, R123, PT ;  /* 0x0000007b0200720c */ /* 0x000fe20003f24070 */
[----:B------:R-:W-:Y:S01]  /*2ce0*/  IMAD.HI.U32 R5, R4, R9, RZ ;  /* 0x0000000904057227 */ /* 0x000fe200078e00ff */
[-C--:B------:R-:W-:Y:S01]  /*2cf0*/  @!P0 IADD3 R107, R107, -R2.reuse, RZ ;  /* 0x800000026b6b8210 */ /* 0x080fe20007ffe0ff */
[----:B------:R-:W-:Y:S01]  /*2d00*/  STL [R1+0x3c1c], R40 ;  /* 0x003c1c2801007387 */ /* 0x000fe20000100800 */
[C---:B------:R-:W-:Y:S01]  /*2d10*/  ISETP.GT.U32.AND P0, PT, R2.reuse, R119, PT ;  /* 0x000000770200720c */ /* 0x040fe20003f04070 */
[----:B------:R-:W-:Y:S01]  /*2d20*/  IMAD.MOV R6, RZ, RZ, -R5 ;  /* 0x000000ffff067224 */ /* 0x000fe200078e0a05 */
[-C--:B------:R-:W-:Y:S01]  /*2d30*/  @!P3 IADD3 R127, R127, -R2.reuse, RZ ;  /* 0x800000027f7fb210 */ /* 0x080fe20007ffe0ff */
[--C-:B------:R-:W-:Y:S01]  /*2d40*/  @!P2 IMAD.IADD R139, R139, 0x1, -R2.reuse ;  /* 0x000000018b8ba824 */ /* 0x100fe200078e0a02 */
[-C--:B------:R-:W-:Y:S01]  /*2d50*/  @!P6 IADD3 R133, R133, -R2.reuse, RZ ;  /* 0x800000028585e210 */ /* 0x080fe20007ffe0ff */
[--C-:B------:R-:W-:Y:S01]  /*2d60*/  @!P4 IMAD.IADD R117, R117, 0x1, -R2.reuse ;  /* 0x000000017575c824 */ /* 0x100fe200078e0a02 */
[----:B------:R-:W-:Y:S01]  /*2d70*/  ISETP.GT.U32.AND P3, PT, R2, R141, PT ;  /* 0x0000008d0200720c */ /* 0x000fe20003f64070 */
[----:B------:R-:W-:Y:S01]  /*2d80*/  IMAD.HI.U32 R5, R4, R11, RZ ;  /* 0x0000000b04057227 */ /* 0x000fe200078e00ff */
[-C--:B------:R-:W-:Y:S01]  /*2d90*/  @!P5 IADD3 R121, R121, -R2.reuse, RZ ;  /* 0x800000027979d210 */ /* 0x080fe20007ffe0ff */
[----:B------:R-:W-:Y:S01]  /*2da0*/  STL [R1+0x3c18], R36 ;  /* 0x003c182401007387 */ /* 0x000fe20000100800 */
[C---:B------:R-:W-:Y:S01]  /*2db0*/  ISETP.GT.U32.AND P4, PT, R2.reuse, R129, PT ;  /* 0x000000810200720c */ /* 0x040fe20003f84070 */
[--C-:B------:R-:W-:Y:S01]  /*2dc0*/  @!P1 IMAD.IADD R123, R123, 0x1, -R2.reuse ;  /* 0x000000017b7b9824 */ /* 0x100fe200078e0a02 */
[C---:B------:R-:W-:Y:S01]  /*2dd0*/  ISETP.GT.U32.AND P5, PT, R2.reuse, R133, PT ;  /* 0x000000850200720c */ /* 0x040fe20003fa4070 */
[--C-:B------:R-:W-:Y:S01]  /*2de0*/  @!P0 IMAD.IADD R119, R119, 0x1, -R2.reuse ;  /* 0x0000000177778824 */ /* 0x100fe200078e0a02 */
[C---:B------:R-:W-:Y:S01]  /*2df0*/  ISETP.GT.U32.AND P1, PT, R2.reuse, R135, PT ;  /* 0x000000870200720c */ /* 0x040fe20003f24070 */
[----:B------:R-:W-:Y:S01]  /*2e00*/  IMAD.MOV R5, RZ, RZ, -R5 ;  /* 0x000000ffff057224 */ /* 0x000fe200078e0a05 */
[C---:B------:R-:W-:Y:S01]  /*2e10*/  ISETP.GT.U32.AND P0, PT, R2.reuse, R131, PT ;  /* 0x000000830200720c */ /* 0x040fe20003f04070 */
[----:B------:R-:W-:Y:S01]  /*2e20*/  STL [R1+0x17a8], R34 ;  /* 0x0017a82201007387 */ /* 0x000fe20000100800 */
[----:B------:R-:W-:Y:S01]  /*2e30*/  ISETP.GT.U32.AND P2, PT, R2, R113, PT ;  /* 0x000000710200720c */ /* 0x000fe20003f44070 */
[--C-:B------:R-:W-:Y:S01]  /*2e40*/  @!P3 IMAD.IADD R141, R141, 0x1, -R2.reuse ;  /* 0x000000018d8db824 */ /* 0x100fe200078e0a02 */
[----:B------:R-:W-:Y:S01]  /*2e50*/  ISETP.GE.AND P3, PT, R154, RZ, PT ;  /* 0x000000ff9a00720c */ /* 0x000fe20003f66270 */
[----:B------:R-:W-:Y:S01]  /*2e60*/  IMAD R5, R0, R5, R11 ;  /* 0x0000000500057224 */ /* 0x000fe200078e020b */
[C---:B------:R-:W-:Y:S01]  /*2e70*/  ISETP.GT.U32.AND P6, PT, R2.reuse, R109, PT ;  /* 0x0000006d0200720c */ /* 0x040fe20003fc4070 */
[--C-:B------:R-:W-:Y:S01]  /*2e80*/  @!P4 IMAD.IADD R129, R129, 0x1, -R2.reuse ;  /* 0x000000018181c824 */ /* 0x100fe200078e0a02 */
[----:B------:R-:W-:Y:S01]  /*2e90*/  ISETP.GT.U32.AND P4, PT, R2, R143, PT ;  /* 0x0000008f0200720c */ /* 0x000fe20003f84070 */
[--C-:B------:R-:W-:Y:S01]  /*2ea0*/  @!P5 IMAD.IADD R133, R133, 0x1, -R2.reuse ;  /* 0x000000018585d824 */ /* 0x100fe200078e0a02 */
[----:B------:R-:W-:Y:S01]  /*2eb0*/  ISETP.GE.AND P5, PT, R152, RZ, PT ;  /* 0x000000ff9800720c */ /* 0x000fe20003fa6270 */
[----:B------:R-:W-:Y:S01]  /*2ec0*/  @!P1 IMAD.IADD R135, R135, 0x1, -R2 ;  /* 0x0000000187879824 */ /* 0x000fe200078e0a02 */
[----:B------:R-:W-:Y:S01]  /*2ed0*/  ISETP.GE.AND P1, PT, R151, RZ, PT ;  /* 0x000000ff9700720c */ /* 0x000fe20003f26270 */
[----:B------:R-:W-:Y:S01]  /*2ee0*/  STL [R1+0x17b0], R32 ;  /* 0x0017b02001007387 */ /* 0x000fe20000100800 */
[----:B------:R-:W-:-:S02]  /*2ef0*/  @!P0 IADD3 R131, R131, -R2, RZ ;  /* 0x8000000283838210 */ /* 0x000fc40007ffe0ff */
[----:B------:R-:W-:Y:S01]  /*2f00*/  ISETP.GE.AND P0, PT, R150, RZ, PT ;  /* 0x000000ff9600720c */ /* 0x000fe20003f06270 */
[----:B------:R-:W-:Y:S01]  /*2f10*/  STL [R1+0x17b4], R30 ;  /* 0x0017b41e01007387 */ /* 0x000fe20000100800 */
[----:B------:R-:W-:Y:S01]  /*2f20*/  @!P3 IADD3 R21, -R21, RZ, RZ ;  /* 0x000000ff1515b210 */ /* 0x000fe20007ffe1ff */
[--C-:B------:R-:W-:Y:S01]  /*2f30*/  @!P6 IMAD.IADD R109, R109, 0x1, -R2.reuse ;  /* 0x000000016d6de824 */ /* 0x100fe200078e0a02 */
[----:B------:R-:W-:Y:S01]  /*2f40*/  ISETP.GE.AND P3, PT, R148, RZ, PT ;  /* 0x000000ff9400720c */ /* 0x000fe20003f66270 */
[----:B------:R-:W-:Y:S01]  /*2f50*/  @!P4 IMAD.IADD R143, R143, 0x1, -R2 ;  /* 0x000000018f8fc824 */ /* 0x000fe200078e0a02 */
[----:B------:R-:W-:Y:S01]  /*2f60*/  @!P2 IADD3 R113, R113, -R2, RZ ;  /* 0x800000027171a210 */ /* 0x000fe20007ffe0ff */
[----:B------:R-:W-:Y:S01]  /*2f70*/  @!P5 IMAD.MOV R23, RZ, RZ, -R23 ;  /* 0x000000ffff17d224 */ /* 0x000fe200078e0a17 */
[----:B------:R-:W-:Y:S01]  /*2f80*/  ISETP.GT.U32.AND P2, PT, R2, R125, PT ;  /* 0x0000007d0200720c */ /* 0x000fe20003f44070 */
[----:B------:R-:W-:Y:S01]  /*2f90*/  STL [R1+0x17b8], R28 ;  /* 0x0017b81c01007387 */ /* 0x000fe20000100800 */
[----:B------:R-:W-:Y:S01]  /*2fa0*/  ISETP.GE.AND P4, PT, R149, RZ, PT ;  /* 0x000000ff9500720c */ /* 0x000fe20003f86270 */
[----:B-1----:R-:W-:Y:S01]  /*2fb0*/  IMAD R148, R10, 0x68, RZ ;  /* 0x000000680a947824 */ /* 0x002fe200078e02ff */
[----:B------:R-:W-:Y:S01]  /*2fc0*/  ISETP.GE.AND P5, PT, R147, RZ, PT ;  /* 0x000000ff9300720c */ /* 0x000fe20003fa6270 */
[----:B------:R-:W-:Y:S01]  /*2fd0*/  @!P0 IMAD.MOV R27, RZ, RZ, -R27 ;  /* 0x000000ffff1b8224 */ /* 0x000fe200078e0a1b */
[----:B------:R-:W-:Y:S01]  /*2fe0*/  @!P1 IADD3 R25, -R25, RZ, RZ ;  /* 0x000000ff19199210 */ /* 0x000fe20007ffe1ff */
[----:B------:R-:W-:Y:S01]  /*2ff0*/  STL [R1+0x17bc], R26 ;  /* 0x0017bc1a01007387 */ /* 0x000fe20000100800 */
[----:B------:R-:W-:-:S02]  /*3000*/  ISETP.GE.AND P1, PT, R146, RZ, PT ;  /* 0x000000ff9200720c */ /* 0x000fc40003f26270 */
[----:B------:R-:W-:Y:S01]  /*3010*/  ISETP.GE.AND P0, PT, R144, RZ, PT ;  /* 0x000000ff9000720c */ /* 0x000fe20003f06270 */
[----:B------:R-:W-:Y:S01]  /*3020*/  STL [R1+0x17c0], R24 ;  /* 0x0017c01801007387 */ /* 0x000fe20000100800 */
[----:B------:R-:W-:Y:S01]  /*3030*/  @!P3 IADD3 R31, -R31, RZ, RZ ;  /* 0x000000ff1f1fb210 */ /* 0x000fe20007ffe1ff */
[----:B------:R-:W-:Y:S01]  /*3040*/  @!P2 IMAD.IADD R125, R125, 0x1, -R2 ;  /* 0x000000017d7da824 */ /* 0x000fe200078e0a02 */
[----:B------:R-:W-:Y:S01]  /*3050*/  ISETP.GE.AND P3, PT, R140, RZ, PT ;  /* 0x000000ff8c00720c */ /* 0x000fe20003f66270 */
[----:B------:R-:W-:Y:S01]  /*3060*/  @!P4 IMAD.MOV R29, RZ, RZ, -R29 ;  /* 0x000000ffff1dc224 */ /* 0x000fe200078e0a1d */
[C---:B------:R-:W-:Y:S01]  /*3070*/  ISETP.GT.U32.AND P2, PT, R2.reuse, R139, PT ;  /* 0x0000008b0200720c */ /* 0x040fe20003f44070 */
[----:B------:R-:W-:Y:S01]  /*3080*/  @!P5 IMAD.MOV R33, RZ, RZ, -R33 ;  /* 0x000000ffff21d224 */ /* 0x000fe200078e0a21 */
[----:B------:R-:W-:Y:S01]  /*3090*/  ISETP.GT.U32.AND P6, PT, R2, R145, PT ;  /* 0x000000910200720c */ /* 0x000fe20003fc4070 */
[----:B------:R-:W-:Y:S01]  /*30a0*/  STL [R1+0x17c4], R22 ;  /* 0x0017c41601007387 */ /* 0x000fe20000100800 */
[----:B------:R-:W-:Y:S01]  /*30b0*/  IADD3 R3, -R3, RZ, RZ ;  /* 0x000000ff03037210 */ /* 0x000fe20007ffe1ff */
[----:B------:R-:W-:Y:S01]  /*30c0*/  @!P1 IMAD.MOV R35, RZ, RZ, -R35 ;  /* 0x000000ffff239224 */ /* 0x000fe200078e0a23 */
[----:B------:R-:W-:Y:S01]  /*30d0*/  ISETP.GE.AND P4, PT, R142, RZ, PT ;  /* 0x000000ff8e00720c */ /* 0x000fe20003f86270 */
[----:B------:R-:W-:Y:S01]  /*30e0*/  STL [R1+0x17c8], R20 ;  /* 0x0017c81401007387 */ /* 0x000fe20000100800 */
[----:B------:R-:W-:Y:S01]  /*30f0*/  ISETP.GE.AND P5, PT, R138, RZ, PT ;  /* 0x000000ff8a00720c */ /* 0x000fe20003fa6270 */
[----:B------:R-:W-:Y:S01]  /*3100*/  IMAD R7, R0, R3, R7 ;  /* 0x0000000300077224 */ /* 0x000fe200078e0207 */
[----:B------:R-:W-:Y:S01]  /*3110*/  ISETP.GE.AND P1, PT, R136, RZ, PT ;  /* 0x000000ff8800720c */ /* 0x000fe20003f26270 */
[----:B------:R-:W-:Y:S01]  /*3120*/  IMAD R3, R0, R6, R9 ;  /* 0x0000000600037224 */ /* 0x000fe200078e0209 */
[----:B------:R-:W-:Y:S01]  /*3130*/  @!P0 IADD3 R37, -R37, RZ, RZ ;  /* 0x000000ff25258210 */ /* 0x000fe20007ffe1ff */
[----:B------:R-:W-:Y:S01]  /*3140*/  @!P3 IMAD.MOV R41, RZ, RZ, -R41 ;  /* 0x000000ffff29b224 */ /* 0x000fe200078e0a29 */
[----:B------:R-:W-:Y:S01]  /*3150*/  IABS R9, R28 ;  /* 0x0000001c00097213 */ /* 0x000fe20000000000 */
[----:B------:R-:W-:Y:S01]  /*3160*/  IMAD.HI.U32 R6, R4, R15, RZ ;  /* 0x0000000f04067227 */ /* 0x000fe200078e00ff */
[----:B------:R-:W-:-:S02]  /*3170*/  ISETP.GE.AND P0, PT, R134, RZ, PT ;  /* 0x000000ff8600720c */ /* 0x000fc40003f06270 */
[----:B------:R-:W-:Y:S01]  /*3180*/  ISETP.GE.AND P3, PT, R130, RZ, PT ;  /* 0x000000ff8200720c */ /* 0x000fe20003f66270 */
[----:B------:R-:W-:Y:S01]  /*3190*/  @!P4 IMAD.MOV R39, RZ, RZ, -R39 ;  /* 0x000000ffff27c224 */ /* 0x000fe200078e0a27 */
[-C--:B------:R-:W-:Y:S02]  /*31a0*/  @!P2 IADD3 R139, R139, -R2.reuse, RZ ;  /* 0x800000028b8ba210 */ /* 0x080fe40007ffe0ff */
[----:B------:R-:W-:Y:S01]  /*31b0*/  @!P6 IADD3 R145, R145, -R2, RZ ;  /* 0x800000029191e210 */ /* 0x000fe20007ffe0ff */
[----:B------:R-:W-:Y:S01]  /*31c0*/  IMAD.HI.U32 R2, R4, R9, RZ ;  /* 0x0000000904027227 */ /* 0x000fe200078e00ff */
[----:B------:R-:W-:Y:S02]  /*31d0*/  @!P5 IADD3 R43, -R43, RZ, RZ ;  /* 0x000000ff2b2bd210 */ /* 0x000fe40007ffe1ff */
[----:B------:R-:W-:Y:S01]  /*31e0*/  ISETP.GE.AND P4, PT, R132, RZ, PT ;  /* 0x000000ff8400720c */ /* 0x000fe20003f86270 */
[----:B------:R-:W-:Y:S01]  /*31f0*/  IMAD.MOV R8, RZ, RZ, -R2 ;  /* 0x000000ffff087224 */ /* 0x000fe200078e0a02 */
[----:B------:R-:W-:Y:S01]  /*3200*/  ISETP.GE.AND P5, PT, R128, RZ, PT ;  /* 0x000000ff8000720c */ /* 0x000fe20003fa6270 */
[----:B------:R-:W-:Y:S01]  /*3210*/  @!P1 IMAD.MOV R45, RZ, RZ, -R45 ;  /* 0x000000ffff2d9224 */ /* 0x000fe200078e0a2d */
[----:B------:R-:W-:Y:S01]  /*3220*/  IABS R11, R20 ;  /* 0x00000014000b7213 */ /* 0x000fe20000000000 */
[----:B------:R-:W-:Y:S01]  /*3230*/  IMAD.HI.U32 R2, R4, R17, RZ ;  /* 0x0000001104027227 */ /* 0x000fe200078e00ff */
[----:B------:R-:W-:-:S02]  /*3240*/  ISETP.GE.AND P1, PT, R126, RZ, PT ;  /* 0x000000ff7e00720c */ /* 0x000fc40003f26270 */
[----:B------:R-:W-:Y:S01]  /*3250*/  ISETP.GE.AND P6, PT, R153, RZ, PT ;  /* 0x000000ff9900720c */ /* 0x000fe20003fc6270 */
[----:B------:R-:W-:Y:S01]  /*3260*/  IMAD R9, R0, R8, R9 ;  /* 0x0000000800097224 */ /* 0x000fe200078e0209 */
[----:B------:R-:W-:Y:S01]  /*3270*/  ISETP.NE.AND P2, PT, RZ, c[0x0][0x17c], PT ;  /* 0x00005f00ff007a0c */ /* 0x000fe20003f45270 */
[----:B------:R-:W-:Y:S01]  /*3280*/  @!P0 IMAD.MOV R47, RZ, RZ, -R47 ;  /* 0x000000ffff2f8224 */ /* 0x000fe200078e0a2f */
[----:B------:R-:W-:Y:S01]  /*3290*/  ISETP.GE.AND P0, PT, R124, RZ, PT ;  /* 0x000000ff7c00720c */ /* 0x000fe20003f06270 */
[----:B------:R-:W-:Y:S01]  /*32a0*/  IMAD.HI.U32 R8, R4, R13, RZ ;  /* 0x0000000d04087227 */ /* 0x000fe200078e00ff */
[----:B------:R-:W-:Y:S02]  /*32b0*/  @!P4 IADD3 R49, -R49, RZ, RZ ;  /* 0x000000ff3131c210 */ /* 0x000fe40007ffe1ff */
[----:B------:R-:W-:Y:S01]  /*32c0*/  ISETP.GE.AND P4, PT, R122, RZ, PT ;  /* 0x000000ff7a00720c */ /* 0x000fe20003f86270 */
[----:B------:R-:W-:Y:S01]  /*32d0*/  IMAD.HI.U32 R4, R4, R11, RZ ;  /* 0x0000000b04047227 */ /* 0x000fe200078e00ff */
[----:B------:R-:W-:-:S02]  /*32e0*/  IADD3 R6, -R6, RZ, RZ ;  /* 0x000000ff06067210 */ /* 0x000fc40007ffe1ff */
[----:B------:R-:W-:Y:S01]  /*32f0*/  @!P1 IADD3 R55, -R55, RZ, RZ ;  /* 0x000000ff37379210 */ /* 0x000fe20007ffe1ff */
[----:B------:R-:W-:Y:S01]  /*3300*/  IMAD.MOV R2, RZ, RZ, -R2 ;  /* 0x000000ffff027224 */ /* 0x000fe200078e0a02 */
[----:B------:R-:W-:Y:S01]  /*3310*/  ISETP.GE.AND P1, PT, R116, RZ, PT ;  /* 0x000000ff7400720c */ /* 0x000fe20003f26270 */
[----:B------:R-:W-:Y:S01]  /*3320*/  @!P3 IMAD.MOV R51, RZ, RZ, -R51 ;  /* 0x000000ffff33b224 */ /* 0x000fe200078e0a33 */
[----:B------:R-:W-:Y:S01]  /*3330*/  ISETP.GE.AND P3, PT, R120, RZ, PT ;  /* 0x000000ff7800720c */ /* 0x000fe20003f66270 */
[----:B------:R-:W-:Y:S02]  /*3340*/  IMAD.MOV R4, RZ, RZ, -R4 ;  /* 0x000000ffff047224 */ /* 0x000fe400078e0a04 */
[----:B------:R-:W-:Y:S01]  /*3350*/  IMAD R17, R0, R2, R17 ;  /* 0x0000000200117224 */ /* 0x000fe200078e0211 */
[----:B------:R-:W-:Y:S01]  /*3360*/  LOP3.LUT R2, RZ, c[0x0][0x17c], RZ, 0x33, !PT ;  /* 0x00005f00ff027a12 */ /* 0x000fe200078e33ff */
[----:B------:R-:W-:Y:S01]  /*3370*/  @!P5 IMAD.MOV R53, RZ, RZ, -R53 ;  /* 0x000000ffff35d224 */ /* 0x000fe200078e0a35 */
[----:B------:R-:W-:Y:S01]  /*3380*/  ISETP.GE.AND P5, PT, R118, RZ, PT ;  /* 0x000000ff7600720c */ /* 0x000fe20003fa6270 */
[----:B------:R-:W-:Y:S01]  /*3390*/  IMAD R11, R0, R4, R11 ;  /* 0x00000004000b7224 */ /* 0x000fe200078e020b */
[----:B------:R-:W-:Y:S01]  /*33a0*/  SEL R4, R2, R21, !P2 ;  /* 0x0000001502047207 */ /* 0x000fe20005000000 */
[----:B------:R-:W-:Y:S01]  /*33b0*/  @!P6 IMAD.MOV R19, RZ, RZ, -R19 ;  /* 0x000000ffff13e224 */ /* 0x000fe200078e0a13 */
[----:B------:R-:W-:Y:S01]  /*33c0*/  ISETP.GE.AND P6, PT, R36, RZ, PT ;  /* 0x000000ff2400720c */ /* 0x000fe20003fc6270 */
[----:B------:R-:W-:Y:S01]  /*33d0*/  @!P0 IMAD.MOV R57, RZ, RZ, -R57 ;  /* 0x000000ffff398224 */ /* 0x000fe200078e0a39 */
[----:B------:R-:W-:Y:S01]  /*33e0*/  ISETP.GE.AND P0, PT, R114, RZ, PT ;  /* 0x000000ff7200720c */ /* 0x000fe20003f06270 */
[----:B------:R-:W-:Y:S01]  /*33f0*/  IMAD R15, R0, R6, R15 ;  /* 0x00000006000f7224 */ /* 0x000fe200078e020f */
[----:B------:R-:W-:Y:S01]  /*3400*/  SEL R6, R2, R19, !P2 ;  /* 0x0000001302067207 */ /* 0x000fe20005000000 */
[----:B------:R-:W-:Y:S01]  /*3410*/  IMAD.MOV R8, RZ, RZ, -R8 ;  /* 0x000000ffff087224 */ /* 0x000fe200078e0a08 */
[----:B------:R1:W-:Y:S01]  /*3420*/  STL [R1+0x1b08], R4 ;  /* 0x001b080401007387 */ /* 0x0003e20000100800 */
[----:B------:R-:W-:Y:S01]  /*3430*/  @!P3 IADD3 R61, -R61, RZ, RZ ;  /* 0x000000ff3d3db210 */ /* 0x000fe20007ffe1ff */
[----:B------:R-:W-:Y:S01]  /*3440*/  @!P4 IMAD.MOV R59, RZ, RZ, -R59 ;  /* 0x000000ffff3bc224 */ /* 0x000fe200078e0a3b */
[----:B------:R-:W-:Y:S01]  /*3450*/  ISETP.GE.AND P3, PT, R110, RZ, PT ;  /* 0x000000ff6e00720c */ /* 0x000fe20003f66270 */
[----:B------:R-:W-:Y:S01]  /*3460*/  IMAD R13, R0, R8, R13 ;  /* 0x00000008000d7224 */ /* 0x000fe200078e020d */
[----:B------:R-:W-:Y:S01]  /*3470*/  SEL R8, R2, R25, !P2 ;  /* 0x0000001902087207 */ /* 0x000fe20005000000 */
[----:B------:R-:W-:Y:S01]  /*3480*/  @!P5 IMAD.MOV R63, RZ, RZ, -R63 ;  /* 0x000000ffff3fd224 */ /* 0x000fe200078e0a3f */
[----:B------:R2:W-:Y:S01]  /*3490*/  STL [R1+0x1afc], R6 ;  /* 0x001afc0601007387 */ /* 0x0005e20000100800 */
[----:B------:R-:W-:Y:S01]  /*34a0*/  ISETP.GE.AND P4, PT, R112, RZ, PT ;  /* 0x000000ff7000720c */ /* 0x000fe20003f86270 */
[----:B------:R-:W-:Y:S01]  /*34b0*/  @!P1 IMAD.MOV R65, RZ, RZ, -R65 ;  /* 0x000000ffff419224 */ /* 0x000fe200078e0a41 */
[----:B-1----:R-:W-:Y:S01]  /*34c0*/  SEL R4, R2, R23, !P2 ;  /* 0x0000001702047207 */ /* 0x002fe20005000000 */
[----:B------:R-:W-:Y:S01]  /*34d0*/  IMAD R132, R10, 0x64, RZ ;  /* 0x000000640a847824 */ /* 0x000fe200078e02ff */
[----:B------:R-:W-:-:S02]  /*34e0*/  ISETP.GE.AND P5, PT, R108, RZ, PT ;  /* 0x000000ff6c00720c */ /* 0x000fc40003fa6270 */
[----:B------:R-:W-:Y:S01]  /*34f0*/  ISETP.GE.AND P1, PT, R106, RZ, PT ;  /* 0x000000ff6a00720c */ /* 0x000fe20003f26270 */
[----:B------:R1:W-:Y:S01]  /*3500*/  STL [R1+0x1af8], R4 ;  /* 0x001af80401007387 */ /* 0x0003e20000100800 */
[----:B------:R-:W-:Y:S01]  /*3510*/  @!P0 IADD3 R67, -R67, RZ, RZ ;  /* 0x000000ff43438210 */ /* 0x000fe20007ffe1ff */
[----:B------:R-:W-:Y:S01]  /*3520*/  @!P3 IMAD.MOV R71, RZ, RZ, -R71 ;  /* 0x000000ffff47b224 */ /* 0x000fe200078e0a47 */
[----:B--2---:R-:W-:Y:S01]  /*3530*/  SEL R6, R2, R27, !P2 ;  /* 0x0000001b02067207 */ /* 0x004fe20005000000 */
[----:B------:R2:W-:Y:S01]  /*3540*/  STL [R1+0x1a1c], R8 ;  /* 0x001a1c0801007387 */ /* 0x0005e20000100800 */
[----:B------:R-:W-:Y:S01]  /*3550*/  ISETP.GE.AND P0, PT, R104, RZ, PT ;  /* 0x000000ff6800720c */ /* 0x000fe20003f06270 */
[----:B------:R-:W-:Y:S01]  /*3560*/  @!P4 IMAD.MOV R69, RZ, RZ, -R69 ;  /* 0x000000ffff45c224 */ /* 0x000fe200078e0a45 */
[----:B------:R-:W-:Y:S01]  /*3570*/  ISETP.GE.AND P3, PT, R100, RZ, PT ;  /* 0x000000ff6400720c */ /* 0x000fe20003f66270 */
[----:B------:R3:W-:Y:S01]  /*3580*/  STL [R1+0x1a18], R6 ;  /* 0x001a180601007387 */ /* 0x0007e20000100800 */
[----:B------:R-:W-:-:S02]  /*3590*/  ISETP.GE.AND P4, PT, R102, RZ, PT ;  /* 0x000000ff6600720c */ /* 0x000fc40003f86270 */
[C---:B-1----:R-:W-:Y:S01]  /*35a0*/  SEL R4, R2.reuse, R29, !P2 ;  /* 0x0000001d02047207 */ /* 0x042fe20005000000 */
[----:B------:R-:W-:Y:S01]  /*35b0*/  @!P1 IMAD.MOV R75, RZ, RZ, -R75 ;  /* 0x000000ffff4b9224 */ /* 0x000fe200078e0a4b */
[----:B------:R-:W-:Y:S02]  /*35c0*/  @!P5 IADD3 R73, -R73, RZ, RZ ;  /* 0x000000ff4949d210 */ /* 0x000fe40007ffe1ff */
[----:B--2---:R-:W-:Y:S01]  /*35d0*/  SEL R8, R2, R31, !P2 ;  /* 0x0000001f02087207 */ /* 0x004fe20005000000 */
[----:B------:R1:W-:Y:S01]  /*35e0*/  STL [R1+0x1a0c], R4 ;  /* 0x001a0c0401007387 */ /* 0x0003e20000100800 */
[----:B------:R-:W-:Y:S01]  /*35f0*/  ISETP.GE.AND P5, PT, R98, RZ, PT ;  /* 0x000000ff6200720c */ /* 0x000fe20003fa6270 */
[----:B------:R-:W-:Y:S01]  /*3600*/  @!P0 IMAD.MOV R77, RZ, RZ, -R77 ;  /* 0x000000ffff4d8224 */ /* 0x000fe200078e0a4d */
[----:B---3--:R-:W-:Y:S01]  /*3610*/  SEL R6, R2, R33, !P2 ;  /* 0x0000002102067207 */ /* 0x008fe20005000000 */
[----:B------:R2:W-:Y:S01]  /*3620*/  STL [R1+0x1a08], R8 ;  /* 0x001a080801007387 */ /* 0x0005e20000100800 */
[----:B------:R-:W-:Y:S01]  /*3630*/  ISETP.GE.AND P1, PT, R96, RZ, PT ;  /* 0x000000ff6000720c */ /* 0x000fe20003f26270 */
[----:B------:R-:W-:Y:S01]  /*3640*/  @!P3 IMAD.MOV R81, RZ, RZ, -R81 ;  /* 0x000000ffff51b224 */ /* 0x000fe200078e0a51 */
[----:B------:R-:W-:Y:S01]  /*3650*/  ISETP.GE.AND P0, PT, R94, RZ, PT ;  /* 0x000000ff5e00720c */ /* 0x000fe20003f06270 */
[----:B------:R3:W-:Y:S01]  /*3660*/  STL [R1+0x19ec], R6 ;  /* 0x0019ec0601007387 */ /* 0x0007e20000100800 */
[----:B------:R-:W-:-:S02]  /*3670*/  ISETP.GE.AND P3, PT, R90, RZ, PT ;  /* 0x000000ff5a00720c */ /* 0x000fc40003f66270 */
[C---:B-1----:R-:W-:Y:S02]  /*3680*/  SEL R4, R2.reuse, R35, !P2 ;  /* 0x0000002302047207 */ /* 0x042fe40005000000 */
[----:B------:R-:W-:Y:S01]  /*3690*/  @!P4 IADD3 R79, -R79, RZ, RZ ;  /* 0x000000ff4f4fc210 */ /* 0x000fe20007ffe1ff */
[----:B------:R-:W-:Y:S01]  /*36a0*/  @!P5 IMAD.MOV R83, RZ, RZ, -R83 ;  /* 0x000000ffff53d224 */ /* 0x000fe200078e0a53 */
[----:B--2---:R-:W-:Y:S01]  /*36b0*/  SEL R8, R2, R37, !P2 ;  /* 0x0000002502087207 */ /* 0x004fe20005000000 */
[----:B------:R1:W-:Y:S01]  /*36c0*/  STL [R1+0x19e8], R4 ;  /* 0x0019e80401007387 */ /* 0x0003e20000100800 */
[----:B------:R-:W-:Y:S02]  /*36d0*/  ISETP.GE.AND P4, PT, R92, RZ, PT ;  /* 0x000000ff5c00720c */ /* 0x000fe40003f86270 */
[----:B---3--:R-:W-:Y:S01]  /*36e0*/  SEL R6, R2, R39, !P2 ;  /* 0x0000002702067207 */ /* 0x008fe20005000000 */
[----:B------:R2:W-:Y:S01]  /*36f0*/  STL [R1+0x19dc], R8 ;  /* 0x0019dc0801007387 */ /* 0x0005e20000100800 */
[----:B------:R-:W-:Y:S01]  /*3700*/  ISETP.GE.AND P5, PT, R88, RZ, PT ;  /* 0x000000ff5800720c */ /* 0x000fe20003fa6270 */
[----:B------:R-:W-:Y:S01]  /*3710*/  @!P0 IMAD.MOV R87, RZ, RZ, -R87 ;  /* 0x000000ffff578224 */ /* 0x000fe200078e0a57 */
[----:B------:R-:W-:Y:S01]  /*3720*/  @!P1 IADD3 R85, -R85, RZ, RZ ;  /* 0x000000ff55559210 */ /* 0x000fe20007ffe1ff */
[----:B------:R3:W-:Y:S01]  /*3730*/  STL [R1+0x19d8], R6 ;  /* 0x0019d80601007387 */ /* 0x0007e20000100800 */
[----:B------:R-:W-:-:S02]  /*3740*/  ISETP.GE.AND P1, PT, R86, RZ, PT ;  /* 0x000000ff5600720c */ /* 0x000fc40003f26270 */
[----:B-1----:R-:W-:Y:S02]  /*3750*/  SEL R4, R2, R41, !P2 ;  /* 0x0000002902047207 */ /* 0x002fe40005000000 */
[----:B------:R-:W-:Y:S01]  /*3760*/  ISETP.GE.AND P0, PT, R84, RZ, PT ;  /* 0x000000ff5400720c */ /* 0x000fe20003f06270 */
[----:B------:R-:W-:Y:S01]  /*3770*/  @!P4 IMAD.MOV R89, RZ, RZ, -R89 ;  /* 0x000000ffff59c224 */ /* 0x000fe200078e0a59 */
[C---:B--2---:R-:W-:Y:S01]  /*3780*/  SEL R8, R2.reuse, R43, !P2 ;  /* 0x0000002b02087207 */ /* 0x044fe20005000000 */
[----:B------:R1:W-:Y:S01]  /*3790*/  STL [R1+0x19bc], R4 ;  /* 0x0019bc0401007387 */ /* 0x0003e20000100800 */
[----:B------:R-:W-:Y:S01]  /*37a0*/  @!P3 IADD3 R91, -R91, RZ, RZ ;  /* 0x000000ff5b5bb210 */ /* 0x000fe20007ffe1ff */
        /* <DEDUP_REMOVED lines=8> */
[----:B-1----:R-:W-:Y:S02]  /*3830*/  SEL R4, R2, R47, !P2 ;  /* 0x0000002f02047207 */ /* 0x002fe40005000000 */
[----:B------:R-:W-:Y:S02]  /*3840*/  ISETP.GE.AND P1, PT, R76, RZ, PT ;  /* 0x000000ff4c00720c */ /* 0x000fe40003f26270 */
        /* <DEDUP_REMOVED lines=10> */
[----:B------:R-:W-:Y:S01]  /*38f0*/  @!P5 IADD3 R103, -R103, RZ, RZ ;  /* 0x000000ff6767d210 */ /* 0x000fe20007ffe1ff */
[----:B------:R-:W-:Y:S01]  /*3900*/  @!P1 IMAD.MOV R105, RZ, RZ, -R105 ;  /* 0x000000ffff699224 */ /* 0x000fe200078e0a69 */
[----:B-1----:R-:W-:-:S02]  /*3910*/  SEL R4, R2, R53, !P2 ;  /* 0x0000003502047207 */ /* 0x002fc40005000000 */
[----:B------:R-:W-:Y:S02]  /*3920*/  ISETP.GE.AND P4, PT, R72, RZ, PT ;  /* 0x000000ff4800720c */ /* 0x000fe40003f86270 */
        /* <DEDUP_REMOVED lines=60> */
[C---:B------:R-:W-:Y:S01]  /*3cf0*/  ISETP.GT.U32.AND P1, PT, R0.reuse, R7, PT ;  /* 0x000000070000720c */ /* 0x040fe20003f24070 */
[----:B------:R-:W-:Y:S01]  /*3d00*/  @!P3 IMAD.MOV R143, RZ, RZ, -R143 ;  /* 0x000000ffff8fb224 */ /* 0x000fe200078e0a8f */
[C---:B------:R-:W-:Y:S01]  /*3d10*/  ISETP.GT.U32.AND P3, PT, R0.reuse, R9, PT ;  /* 0x000000090000720c */ /* 0x040fe20003f64070 */
[----:B------:R3:W-:Y:S01]  /*3d20*/  STL [R1+0x1824], R6 ;  /* 0x0018240601007387 */ /* 0x0007e20000100800 */
[----:B------:R-:W-:-:S02]  /*3d30*/  ISETP.GT.U32.AND P0, PT, R0, R3, PT ;  /* 0x000000030000720c */ /* 0x000fc40003f04070 */
[C---:B-1----:R-:W-:Y:S02]  /*3d40*/  SEL R4, R2.reuse, R83, !P2 ;  /* 0x0000005302047207 */ /* 0x042fe40005000000 */
[----:B------:R-:W-:Y:S01]  /*3d50*/  @!P4 IADD3 R141, -R141, RZ, RZ ;  /* 0x000000ff8d8dc210 */ /* 0x000fe20007ffe1ff */
[----:B------:R-:W-:Y:S01]  /*3d60*/  @!P5 IMAD.MOV R137, RZ, RZ, -R137 ;  /* 0x000000ffff89d224 */ /* 0x000fe200078e0a89 */
[C---:B--2---:R-:W-:Y:S01]  /*3d70*/  SEL R8, R2.reuse, R85, !P2 ;  /* 0x0000005502087207 */ /* 0x044fe20005000000 */
[----:B------:R1:W-:Y:S01]  /*3d80*/  STL [R1+0x1820], R4 ;  /* 0x0018200401007387 */ /* 0x0003e20000100800 */
[----:B------:R-:W-:Y:S01]  /*3d90*/  @!P6 IADD3 R145, -R145, RZ, RZ ;  /* 0x000000ff9191e210 */ /* 0x000fe20007ffe1ff */
[--C-:B------:R-:W-:Y:S01]  /*3da0*/  @!P1 IMAD.IADD R7, R7, 0x1, -R0.reuse ;  /* 0x0000000107079824 */ /* 0x100fe200078e0a00 */
[----:B---3--:R-:W-:Y:S01]  /*3db0*/  SEL R6, R2, R87, !P2 ;  /* 0x0000005702067207 */ /* 0x008fe20005000000 */
[----:B------:R2:W-:Y:S01]  /*3dc0*/  STL [R1+0x1814], R8 ;  /* 0x0018140801007387 */ /* 0x0005e20000100800 */
[C---:B------:R-:W-:Y:S01]  /*3dd0*/  ISETP.GT.U32.AND P5, PT, R0.reuse, R17, PT ;  /* 0x000000110000720c */ /* 0x040fe20003fa4070 */
[----:B------:R-:W-:Y:S01]  /*3de0*/  @!P3 IMAD.IADD R9, R9, 0x1, -R0 ;  /* 0x000000010909b824 */ /* 0x000fe200078e0a00 */
[C---:B------:R-:W-:Y:S01]  /*3df0*/  ISETP.GT.U32.AND P1, PT, R0.reuse, R11, PT ;  /* 0x0000000b0000720c */ /* 0x040fe20003f24070 */
[----:B------:R3:W-:Y:S01]  /*3e00*/  STL [R1+0x1810], R6 ;  /* 0x0018100601007387 */ /* 0x0007e20000100800 */
[----:B------:R-:W-:-:S02]  /*3e10*/  ISETP.GT.U32.AND P6, PT, R0, R15, PT ;  /* 0x0000000f0000720c */ /* 0x000fc40003fc4070 */
[C---:B-1----:R-:W-:Y:S02]  /*3e20*/  SEL R4, R2.reuse, R89, !P2 ;  /* 0x0000005902047207 */ /* 0x042fe40005000000 */
[-C--:B------:R-:W-:Y:S02]  /*3e30*/  @!P0 IADD3 R3, R3, -R0.reuse, RZ ;  /* 0x8000000003038210 */ /* 0x080fe40007ffe0ff */
[----:B--2---:R-:W-:Y:S01]  /*3e40*/  SEL R8, R2, R91, !P2 ;  /* 0x0000005b02087207 */ /* 0x004fe20005000000 */
[----:B------:R1:W-:Y:S01]  /*3e50*/  STL [R1+0x17e4], R4 ;  /* 0x0017e40401007387 */ /* 0x0003e20000100800 */
[----:B------:R-:W-:Y:S02]  /*3e60*/  ISETP.GT.U32.AND P4, PT, R0, R5, PT ;  /* 0x000000050000720c */ /* 0x000fe40003f84070 */
[----:B---3--:R-:W-:Y:S01]  /*3e70*/  SEL R6, R2, R93, !P2 ;  /* 0x0000005d02067207 */ /* 0x008fe20005000000 */
[----:B------:R2:W-:Y:S01]  /*3e80*/  STL [R1+0x17e0], R8 ;  /* 0x0017e00801007387 */ /* 0x0005e20000100800 */
[C---:B------:R-:W-:Y:S01]  /*3e90*/  ISETP.GT.U32.AND P0, PT, R0.reuse, R7, PT ;  /* 0x000000070000720c */ /* 0x040fe20003f04070 */
[----:B------:R-:W-:Y:S01]  /*3ea0*/  @!P6 IMAD.IADD R15, R15, 0x1, -R0 ;  /* 0x000000010f0fe824 */ /* 0x000fe200078e0a00 */
[----:B------:R-:W-:Y:S01]  /*3eb0*/  @!P5 IADD3 R17, R17, -R0, RZ ;  /* 0x800000001111d210 */ /* 0x000fe20007ffe0ff */
[----:B------:R3:W-:Y:S01]  /*3ec0*/  STL [R1+0x17cc], R6 ;  /* 0x0017cc0601007387 */ /* 0x0007e20000100800 */
[----:B------:R-:W-:-:S02]  /*3ed0*/  ISETP.GT.U32.AND P3, PT, R0, R9, PT ;  /* 0x000000090000720c */ /* 0x000fc40003f64070 */
[C---:B-1----:R-:W-:Y:S02]  /*3ee0*/  SEL R4, R2.reuse, R95, !P2 ;  /* 0x0000005f02047207 */ /* 0x042fe40005000000 */
[----:B------:R-:W-:Y:S01]  /*3ef0*/  @!P1 IADD3 R11, R11, -R0, RZ ;  /* 0x800000000b0b9210 */ /* 0x000fe20007ffe0ff */
[--C-:B------:R-:W-:Y:S01]  /*3f00*/  @!P4 IMAD.IADD R5, R5, 0x1, -R0.reuse ;  /* 0x000000010505c824 */ /* 0x100fe200078e0a00 */
[----:B--2---:R-:W-:Y:S01]  /*3f10*/  SEL R8, R2, R97, !P2 ;  /* 0x0000006102087207 */ /* 0x004fe20005000000 */
[----:B------:R1:W-:Y:S01]  /*3f20*/  STL [R1+0x16ec], R4 ;  /* 0x0016ec0401007387 */ /* 0x0003e20000100800 */
[----:B------:R-:W-:Y:S01]  /*3f30*/  ISETP.GT.U32.AND P1, PT, R0, R17, PT ;  /* 0x000000110000720c */ /* 0x000fe20003f24070 */
        /* <DEDUP_REMOVED lines=8> */
[----:B-1----:R-:W-:Y:S02]  /*3fc0*/  SEL R4, R2, R101, !P2 ;  /* 0x0000006502047207 */ /* 0x002fe40005000000 */
[----:B------:R-:W-:Y:S01]  /*3fd0*/  ISETP.GE.AND P3, PT, R34, RZ, PT ;  /* 0x000000ff2200720c */ /* 0x000fe20003f66270 */
[--C-:B------:R-:W-:Y:S01]  /*3fe0*/  @!P1 IMAD.IADD R17, R17, 0x1, -R0.reuse ;  /* 0x0000000111119824 */ /* 0x100fe200078e0a00 */
[----:B--2---:R-:W-:Y:S01]  /*3ff0*/  SEL R8, R2, R103, !P2 ;  /* 0x0000006702087207 */ /* 0x004fe20005000000 */
[----:B------:R1:W-:Y:S01]  /*4000*/  STL [R1+0x16d8], R4 ;  /* 0x0016d80401007387 */ /* 0x0003e20000100800 */
[----:B------:R-:W-:Y:S01]  /*4010*/  ISETP.GE.AND P1, PT, R32, RZ, PT ;  /* 0x000000ff2000720c */ /* 0x000fe20003f26270 */
[--C-:B------:R-:W-:Y:S01]  /*4020*/  @!P6 IMAD.IADD R11, R11, 0x1, -R0.reuse ;  /* 0x000000010b0be824 */ /* 0x100fe200078e0a00 */
[----:B---3--:R-:W-:Y:S01]  /*4030*/  SEL R6, R2, R105, !P2 ;  /* 0x0000006902067207 */ /* 0x008fe20005000000 */
[----:B------:R2:W-:Y:S01]  /*4040*/  STL [R1+0x16d4], R8 ;  /* 0x0016d40801007387 */ /* 0x0005e20000100800 */
[----:B------:R-:W-:Y:S01]  /*4050*/  ISETP.GT.U32.AND P5, PT, R0, R5, PT ;  /* 0x000000050000720c */ /* 0x000fe20003fa4070 */
[----:B------:R-:W-:Y:S01]  /*4060*/  @!P4 IMAD.IADD R3, R3, 0x1, -R0 ;  /* 0x000000010303c824 */ /* 0x000fe200078e0a00 */
[----:B------:R-:W-:Y:S01]  /*4070*/  @!P0 IADD3 R15, R15, -R0, RZ ;  /* 0x800000000f0f8210 */ /* 0x000fe20007ffe0ff */
[----:B------:R3:W-:Y:S01]  /*4080*/  STL [R1+0x16d0], R6 ;  /* 0x0016d00601007387 */ /* 0x0007e20000100800 */
[----:B------:R-:W-:-:S02]  /*4090*/  ISETP.GE.AND P6, PT, R28, RZ, PT ;  /* 0x000000ff1c00720c */ /* 0x000fc40003fc6270 */
[----:B-1----:R-:W-:Y:S02]  /*40a0*/  SEL R4, R2, R107, !P2 ;  /* 0x0000006b02047207 */ /* 0x002fe40005000000 */
[----:B------:R-:W-:Y:S01]  /*40b0*/  ISETP.GE.AND P0, PT, R26, RZ, PT ;  /* 0x000000ff1a00720c */ /* 0x000fe20003f06270 */
[----:B------:R-:W-:Y:S01]  /*40c0*/  @!P1 IMAD.MOV R3, RZ, RZ, -R3 ;  /* 0x000000ffff039224 */ /* 0x000fe200078e0a03 */
[C---:B--2---:R-:W-:Y:S01]  /*40d0*/  SEL R8, R2.reuse, R109, !P2 ;  /* 0x0000006d02087207 */ /* 0x044fe20005000000 */
[----:B------:R1:W-:Y:S01]  /*40e0*/  STL [R1+0x16c4], R4 ;  /* 0x0016c40401007387 */ /* 0x0003e20000100800 */
[----:B------:R-:W-:Y:S02]  /*40f0*/  @!P3 IADD3 R7, -R7, RZ, RZ ;  /* 0x000000ff0707b210 */ /* 0x000fe40007ffe1ff */
[----:B---3--:R-:W-:Y:S01]  /*4100*/  SEL R6, R2, R111, !P2 ;  /* 0x0000006f02067207 */ /* 0x008fe20005000000 */
[----:B------:R2:W-:Y:S01]  /*4110*/  STL [R1+0x16c0], R8 ;  /* 0x0016c00801007387 */ /* 0x0005e20000100800 */
[----:B------:R-:W-:-:S02]  /*4120*/  ISETP.GE.AND P3, PT, R24, RZ, PT ;  /* 0x000000ff1800720c */ /* 0x000fc40003f66270 */
[----:B------:R-:W-:Y:S01]  /*4130*/  @!P5 IADD3 R5, R5, -R0, RZ ;  /* 0x800000000505d210 */ /* 0x000fe20007ffe0ff */
[----:B------:R3:W-:Y:S01]  /*4140*/  STL [R1+0x16bc], R6 ;  /* 0x0016bc0601007387 */ /* 0x0007e20000100800 */
[----:B------:R-:W-:Y:S01]  /*4150*/  ISETP.GE.AND P1, PT, R22, RZ, PT ;  /* 0x000000ff1600720c */ /* 0x000fe20003f26270 */
[----:B------:R-:W-:Y:S01]  /*4160*/  @!P0 IMAD.MOV R17, RZ, RZ, -R17 ;  /* 0x000000ffff118224 */ /* 0x000fe200078e0a11 */
[C---:B-1----:R-:W-:Y:S02]  /*4170*/  SEL R4, R2.reuse, R113, !P2 ;  /* 0x0000007102047207 */ /* 0x042fe40005000000 */
[----:B------:R-:W-:Y:S02]  /*4180*/  @!P6 IADD3 R9, -R9, RZ, RZ ;  /* 0x000000ff0909e210 */ /* 0x000fe40007ffe1ff */
[C---:B--2---:R-:W-:Y:S01]  /*4190*/  SEL R8, R2.reuse, R115, !P2 ;  /* 0x0000007302087207 */ /* 0x044fe20005000000 */
[----:B------:R1:W-:Y:S01]  /*41a0*/  STL [R1+0x16b8], R4 ;  /* 0x0016b80401007387 */ /* 0x0003e20000100800 */
[----:B---3--:R-:W-:Y:S01]  /*41b0*/  SEL R6, R2, R117, !P2 ;  /* 0x0000007502067207 */ /* 0x008fe20005000000 */
[----:B------:R-:W-:-:S02]  /*41c0*/  @!P3 IMAD.MOV R15, RZ, RZ, -R15 ;  /* 0x000000ffff0fb224 */ /* 0x000fc400078e0a0f */
[----:B------:R2:W-:Y:S01]  /*41d0*/  STL [R1+0x16ac], R8 ;  /* 0x0016ac0801007387 */ /* 0x0005e20000100800 */
[----:B------:R-:W-:-:S03]  /*41e0*/  ISETP.NE.AND P3, PT, RZ, c[0x0][0x178], PT ;  /* 0x00005e00ff007a0c */ /* 0x000fc60003f65270 */
[----:B------:R3:W-:Y:S01]  /*41f0*/  STL [R1+0x16a8], R6 ;  /* 0x0016a80601007387 */ /* 0x0007e20000100800 */
[C---:B-1----:R-:W-:Y:S02]  /*4200*/  SEL R4, R2.reuse, R119, !P2 ;  /* 0x0000007702047207 */ /* 0x042fe40005000000 */
[----:B--2---:R-:W-:-:S03]  /*4210*/  SEL R8, R2, R121, !P2 ;  /* 0x0000007902087207 */ /* 0x004fc60005000000 */
[----:B------:R1:W-:Y:S01]  /*4220*/  STL [R1+0x16a4], R4 ;  /* 0x0016a40401007387 */ /* 0x0003e20000100800 */
[----:B---3--:R-:W-:-:S03]  /*4230*/  SEL R6, R2, R123, !P2 ;  /* 0x0000007b02067207 */ /* 0x008fc60005000000 */
[----:B------:R2:W-:Y:S04]  /*4240*/  STL [R1+0x16a0], R8 ;  /* 0x0016a00801007387 */ /* 0x0005e80000100800 */
        /* <DEDUP_REMOVED lines=18> */
[----:B------:R-:W-:Y:S01]  /*4370*/  STL [R1+0x90c], R6 ;  /* 0x00090c0601007387 */ /* 0x000fe20000100800 */
[C---:B-1----:R-:W-:Y:S02]  /*4380*/  SEL R4, R2.reuse, R145, !P2 ;  /* 0x0000009102047207 */ /* 0x042fe40005000000 */
[----:B------:R-:W-:Y:S02]  /*4390*/  SEL R2, R2, R137, !P2 ;  /* 0x0000008902027207 */ /* 0x000fe40005000000 */
[----:B------:R-:W-:Y:S01]  /*43a0*/  ISETP.GT.U32.AND P2, PT, R0, R13, PT ;  /* 0x0000000d0000720c */ /* 0x000fe20003f44070 */
[----:B------:R1:W-:Y:S01]  /*43b0*/  STL [R1+0x908], R4 ;  /* 0x0009080401007387 */ /* 0x0003e20000100800 */
[----:B--2---:R-:W-:-:S03]  /*43c0*/  IMAD.SHL.U32 R8, R18, 0x4, RZ ;  /* 0x0000000412087824 */ /* 0x004fc600078e00ff */
[----:B------:R2:W-:Y:S01]  /*43d0*/  STL [R1+0x1b0c], R2 ;  /* 0x001b0c0201007387 */ /* 0x0005e20000100800 */
[----:B-1----:R-:W-:-:S07]  /*43e0*/  IADD3 R4, R252, -0x5, RZ ;  /* 0xfffffffbfc047810 */ /* 0x002fce0007ffe0ff */
[----:B------:R-:W-:Y:S01]  /*43f0*/  @!P2 IMAD.IADD R13, R13, 0x1, -R0 ;  /* 0x000000010d0da824 */ /* 0x000fe200078e0a00 */
[----:B--2---:R-:W-:Y:S02]  /*4400*/  IADD3 R2, R252, -0x1, RZ ;  /* 0xfffffffffc027810 */ /* 0x004fe40007ffe0ff */
[----:B------:R-:W-:Y:S02]  /*4410*/  ISETP.GE.U32.AND P5, PT, R4, 0x7fffff7c, PT ;  /* 0x7fffff7c0400780c */ /* 0x000fe40003fa6070 */
[----:B------:R-:W-:Y:S02]  /*4420*/  ISETP.GT.U32.AND P2, PT, R0, R13, PT ;  /* 0x0000000d0000720c */ /* 0x000fe40003f44070 */
[----:B------:R-:W-:Y:S02]  /*4430*/  ISETP.GE.U32.AND P4, PT, R2, 0x7fffff80, PT ;  /* 0x7fffff800200780c */ /* 0x000fe40003f86070 */
[----:B------:R-:W-:-:S04]  /*4440*/  IADD3 R2, R252, -0x9, RZ ;  /* 0xfffffff7fc027810 */ /* 0x000fc80007ffe0ff */
[----:B------:R-:W-:Y:S02]  /*4450*/  ISETP.GE.U32.AND P6, PT, R2, 0x7fffff78, PT ;  /* 0x7fffff780200780c */ /* 0x000fe40003fc6070 */
[----:B------:R-:W-:-:S03]  /*4460*/  IADD3 R2, R252, -0x11, RZ ;  /* 0xffffffeffc027810 */ /* 0x000fc60007ffe0ff */
[----:B------:R-:W-:Y:S01]  /*4470*/  @!P2 IMAD.IADD R13, R13, 0x1, -R0 ;  /* 0x000000010d0da824 */ /* 0x000fe200078e0a00 */
[----:B------:R-:W-:Y:S02]  /*4480*/  ISETP.GE.AND P2, PT, R30, RZ, PT ;  /* 0x000000ff1e00720c */ /* 0x000fe40003f46270 */
[----:B------:R-:W-:Y:S02]  /*4490*/  IADD3 R0, R252, -0xd, RZ ;  /* 0xfffffff3fc007810 */ /* 0x000fe40007ffe0ff */
[----:B------:R-:W-:Y:S02]  /*44a0*/  @!P1 IADD3 R13, -R13, RZ, RZ ;  /* 0x000000ff0d0d9210 */ /* 0x000fe40007ffe1ff */
[----:B------:R-:W-:Y:S02]  /*44b0*/  ISETP.GE.U32.AND P0, PT, R0, 0x7fffff74, PT ;  /* 0x7fffff740000780c */ /* 0x000fe40003f06070 */
[----:B------:R-:W-:Y:S02]  /*44c0*/  LOP3.LUT R0, RZ, c[0x0][0x178], RZ, 0x33, !PT ;  /* 0x00005e00ff007a12 */ /* 0x000fe400078e33ff */
[----:B------:R-:W-:-:S02]  /*44d0*/  ISETP.GE.U32.AND P1, PT, R2, 0x7fffff70, PT ;  /* 0x7fffff700200780c */ /* 0x000fc40003f26070 */
[----:B------:R-:W-:Y:S01]  /*44e0*/  SEL R2, R0, R3, !P3 ;  /* 0x0000000300027207 */ /* 0x000fe20005800000 */
[----:B------:R-:W-:Y:S01]  /*44f0*/  @!P2 IMAD.MOV R5, RZ, RZ, -R5 ;  /* 0x000000ffff05a224 */ /* 0x000fe200078e0a05 */
[----:B------:R-:W-:Y:S02]  /*4500*/  ISETP.GE.AND P2, PT, R20, RZ, PT ;  /* 0x000000ff1400720c */ /* 0x000fe40003f46270 */
[----:B------:R-:W-:Y:S01]  /*4510*/  SEL R7, R0, R7, !P3 ;  /* 0x0000000700077207 */ /* 0x000fe20005800000 */
[----:B------:R-:W-:Y:S01]  /*4520*/  IMAD R2, R2, c[0x0][0x184], RZ ;  /* 0x0000610002027a24 */ /* 0x000fe200078e02ff */
[C---:B------:R-:W-:Y:S02]  /*4530*/  SEL R4, R0.reuse, R9, !P3 ;  /* 0x0000000900047207 */ /* 0x040fe40005800000 */
[C---:B------:R-:W-:Y:S02]  /*4540*/  SEL R3, R0.reuse, R5, !P3 ;  /* 0x0000000500037207 */ /* 0x040fe40005800000 */
[----:B------:R-:W-:Y:S01]  /*4550*/  SEL R5, R0, R17, !P3 ;  /* 0x0000001100057207 */ /* 0x000fe20005800000 */
[----:B------:R-:W-:Y:S01]  /*4560*/  IMAD R4, R4, c[0x0][0x184], RZ ;  /* 0x0000610004047a24 */ /* 0x000fe200078e02ff */
[C---:B------:R-:W-:Y:S01]  /*4570*/  SEL R6, R0.reuse, R15, !P3 ;  /* 0x0000000f00067207 */ /* 0x040fe20005800000 */
[----:B------:R-:W-:Y:S01]  /*4580*/  IMAD R3, R3, c[0x0][0x184], RZ ;  /* 0x0000610003037a24 */ /* 0x000fe200078e02ff */
[----:B------:R-:W-:Y:S01]  /*4590*/  SEL R13, R0, R13, !P3 ;  /* 0x0000000d000d7207 */ /* 0x000fe20005800000 */
[----:B------:R-:W-:-:S02]  /*45a0*/  @!P2 IMAD.MOV R11, RZ, RZ, -R11 ;  /* 0x000000ffff0ba224 */ /* 0x000fc400078e0a0b */
[----:B------:R-:W-:Y:S02]  /*45b0*/  IMAD R6, R6, c[0x0][0x184], RZ ;  /* 0x0000610006067a24 */ /* 0x000fe400078e02ff */
[----:B------:R-:W-:Y:S01]  /*45c0*/  IMAD R5, R5, c[0x0][0x184], RZ ;  /* 0x0000610005057a24 */ /* 0x000fe200078e02ff */
[----:B------:R-:W-:Y:S01]  /*45d0*/  SEL R11, R0, R11, !P3 ;  /* 0x0000000b000b7207 */ /* 0x000fe20005800000 */
[----:B------:R-:W-:Y:S01]  /*45e0*/  IMAD R0, R7, c[0x0][0x184], RZ ;  /* 0x0000610007007a24 */ /* 0x000fe200078e02ff */
[----:B------:R-:W-:Y:S02]  /*45f0*/  LEA R230, P3, R2, c[0x0][0x160], 0x2 ;  /* 0x0000580002e67a11 */ /* 0x000fe400078610ff */
[----:B------:R-:W-:Y:S02]  /*4600*/  IADD3 R7, R252, -0x15, RZ ;  /* 0xffffffebfc077810 */ /* 0x000fe40007ffe0ff */
[----:B------:R-:W-:Y:S01]  /*4610*/  LEA.HI.X.SX32 R231, R2, c[0x0][0x164], 0x2, P3 ;  /* 0x0000590002e77a11 */ /* 0x000fe200018f16ff */
[----:B------:R-:W-:Y:S01]  /*4620*/  IMAD R2, R11, c[0x0][0x184], RZ ;  /* 0x000061000b027a24 */ /* 0x000fe200078e02ff */
[----:B------:R-:W-:-:S02]  /*4630*/  LEA R242, P2, R0, c[0x0][0x160], 0x2 ;  /* 0x0000580000f27a11 */ /* 0x000fc400078410ff */
[----:B------:R-:W-:Y:S01]  /*4640*/  LEA R238, P3, R4, c[0x0][0x160], 0x2 ;  /* 0x0000580004ee7a11 */ /* 0x000fe200078610ff */
[----:B------:R-:W-:Y:S01]  /*4650*/  IMAD.WIDE R120, R132, 0x4, R230 ;  /* 0x0000000484787825 */ /* 0x000fe200078e02e6 */
[----:B------:R-:W-:Y:S02]  /*4660*/  LEA.HI.X.SX32 R243, R0, c[0x0][0x164], 0x2, P2 ;  /* 0x0000590000f37a11 */ /* 0x000fe400010f16ff */
[----:B------:R-:W-:Y:S01]  /*4670*/  LEA.HI.X.SX32 R239, R4, c[0x0][0x164], 0x2, P3 ;  /* 0x0000590004ef7a11 */ /* 0x000fe200018f16ff */
[----:B------:R-:W-:Y:S01]  /*4680*/  IMAD R0, R13, c[0x0][0x184], RZ ;  /* 0x000061000d007a24 */ /* 0x000fe200078e02ff */
[C---:B------:R-:W-:Y:S01]  /*4690*/  LEA R240, P2, R3.reuse, c[0x0][0x160], 0x2 ;  /* 0x0000580003f07a11 */ /* 0x040fe200078410ff */
[----:B------:R1:W-:Y:S01]  /*46a0*/  LDGSTS.E [R8], [R242.64], !P4 ;  /* 0x00000000f2087fae */ /* 0x0003e2000e121848 */
[----:B------:R-:W-:Y:S01]  /*46b0*/  LEA R236, P3, R6, c[0x0][0x160], 0x2 ;  /* 0x0000580006ec7a11 */ /* 0x000fe200078610ff */
[----:B------:R-:W-:Y:S01]  /*46c0*/  IMAD.WIDE R118, R132, 0x4, R242 ;  /* 0x0000000484767825 */ /* 0x000fe200078e02f2 */
[----:B------:R-:W-:Y:S01]  /*46d0*/  LEA.HI.X.SX32 R241, R3, c[0x0][0x164], 0x2, P2 ;  /* 0x0000590003f17a11 */ /* 0x000fe200010f16ff */
[----:B------:R1:W-:Y:S01]  /*46e0*/  LDGSTS.E [R8+0x100], [R230.64], !P4 ;  /* 0x00100000e6087fae */ /* 0x0003e2000e121848 */
[----:B------:R-:W-:Y:S01]  /*46f0*/  LEA.HI.X.SX32 R237, R6, c[0x0][0x164], 0x2, P3 ;  /* 0x0000590006ed7a11 */ /* 0x000fe200018f16ff */
[----:B------:R-:W-:Y:S01]  /*4700*/  IMAD.WIDE R124, R132, 0x4, R238 ;  /* 0x00000004847c7825 */ /* 0x000fe200078e02ee */
[C---:B------:R-:W-:Y:S01]  /*4710*/  LEA R244, P2, R5.reuse, c[0x0][0x160], 0x2 ;  /* 0x0000580005f47a11 */ /* 0x040fe200078410ff */
[----:B------:R1:W-:Y:S01]  /*4720*/  LDGSTS.E [R8+0x200], [R240.64], !P4 ;  /* 0x00200000f0087fae */ /* 0x0003e2000e121848 */
[----:B------:R-:W-:Y:S01]  /*4730*/  LEA R234, P3, R2, c[0x0][0x160], 0x2 ;  /* 0x0000580002ea7a11 */ /* 0x000fe200078610ff */
[----:B------:R-:W-:Y:S01]  /*4740*/  IMAD.WIDE R122, R132, 0x4, R240 ;  /* 0x00000004847a7825 */ /* 0x000fe200078e02f0 */
[----:B------:R-:W-:Y:S01]  /*4750*/  IADD3 R3, R252, -0x19, RZ ;  /* 0xffffffe7fc037810 */ /* 0x000fe20007ffe0ff */
[----:B------:R1:W-:Y:S01]  /*4760*/  LDGSTS.E [R8+0x300], [R238.64], !P4 ;  /* 0x00300000ee087fae */ /* 0x0003e2000e121848 */
[----:B------:R-:W-:Y:S01]  /*4770*/  LEA.HI.X.SX32 R245, R5, c[0x0][0x164], 0x2, P2 ;  /* 0x0000590005f57a11 */ /* 0x000fe200010f16ff */
[----:B------:R-:W-:Y:S01]  /*4780*/  IMAD.SHL.U32 R5, R10, 0x8, RZ ;  /* 0x000000080a057824 */ /* 0x000fe200078e00ff */
[----:B------:R-:W-:Y:S01]  /*4790*/  LEA.HI.X.SX32 R235, R2, c[0x0][0x164], 0x2, P3 ;  /* 0x0000590002eb7a11 */ /* 0x000fe200018f16ff */
[----:B------:R-:W-:Y:S01]  /*47a0*/  IMAD R2, R10, 0x18, RZ ;  /* 0x000000180a027824 */ /* 0x000fe200078e02ff */
[----:B------:R-:W-:Y:S01]  /*47b0*/  LEA R232, P2, R0, c[0x0][0x160], 0x2 ;  /* 0x0000580000e87a11 */ /* 0x000fe200078410ff */
[----:B------:R1:W-:Y:S01]  /*47c0*/  LDGSTS.E [R8+0x400], [R244.64], !P4 ;  /* 0x00400000f4087fae */ /* 0x0003e2000e121848 */
[----:B------:R-:W-:Y:S01]  /*47d0*/  ISETP.GE.U32.AND P3, PT, R3, 0x7fffff68, PT ;  /* 0x7fffff680300780c */ /* 0x000fe20003f66070 */
[----:B------:R-:W-:Y:S01]  /*47e0*/  IMAD.WIDE R126, R132, 0x4, R244 ;  /* 0x00000004847e7825 */ /* 0x000fe200078e02f4 */
[----:B------:R-:W-:Y:S01]  /*47f0*/  SHF.L.U32 R3, R10, 0x2, RZ ;  /* 0x000000020a037819 */ /* 0x000fe200000006ff */
[----:B------:R1:W-:Y:S01]  /*4800*/  LDGSTS.E [R8+0x500], [R236.64], !P4 ;  /* 0x00500000ec087fae */ /* 0x0003e2000e121848 */
[----:B------:R-:W-:Y:S01]  /*4810*/  LEA.HI.X.SX32 R233, R0, c[0x0][0x164], 0x2, P2 ;  /* 0x0000590000e97a11 */ /* 0x000fe200010f16ff */
[----:B------:R-:W-:Y:S01]  /*4820*/  IMAD.WIDE R128, R132, 0x4, R236 ;  /* 0x0000000484807825 */ /* 0x000fe200078e02ec */
[----:B------:R-:W-:-:S02]  /*4830*/  ISETP.GE.U32.AND P2, PT, R7, 0x7fffff6c, PT ;  /* 0x7fffff6c0700780c */ /* 0x000fc40003f46070 */
[----:B------:R-:W-:Y:S01]  /*4840*/  IADD3 R0, R252, -0x1d, RZ ;  /* 0xffffffe3fc007810 */ /* 0x000fe20007ffe0ff */
[C---:B------:R-:W-:Y:S01]  /*4850*/  IMAD.WIDE R26, R3.reuse, 0x4, R242 ;  /* 0x00000004031a7825 */ /* 0x040fe200078e02f2 */
[----:B------:R1:W-:Y:S03]  /*4860*/  LDGSTS.E [R8+0x600], [R232.64], !P4 ;  /* 0x00600000e8087fae */ /* 0x0003e6000e121848 */
[C---:B------:R-:W-:Y:S01]  /*4870*/  IMAD.WIDE R24, R3.reuse, 0x4, R230 ;  /* 0x0000000403187825 */ /* 0x040fe200078e02e6 */
[----:B------:R1:W-:Y:S01]  /*4880*/  LDGSTS.E [R8+0x700], [R234.64], !P4 ;  /* 0x00700000ea087fae */ /* 0x0003e2000e121848 */
[----:B------:R-:W-:Y:S02]  /*4890*/  ISETP.GE.U32.AND P4, PT, R0, 0x7fffff64, PT ;  /* 0x7fffff640000780c */ /* 0x000fe40003f86070 */
[----:B------:R-:W-:Y:S01]  /*48a0*/  IMAD.WIDE R22, R3, 0x4, R240 ;  /* 0x0000000403167825 */ /* 0x000fe200078e02f0 */
[----:B------:R2:W-:Y:S01]  /*48b0*/  LDGSTS.E [R8+0x2000], [R26.64], !P5 ;  /* 0x020000001a087fae */ /* 0x0005e2000e921848 */
[----:B------:R-:W-:-:S02]  /*48c0*/  IADD3 R0, R252, -0x21, RZ ;  /* 0xffffffdffc007810 */ /* 0x000fc40007ffe0ff */
[C---:B------:R-:W-:Y:S01]  /*48d0*/  IMAD.WIDE R20, R3.reuse, 0x4, R238 ;  /* 0x0000000403147825 */ /* 0x040fe200078e02ee */
[----:B------:R2:W-:Y:S03]  /*48e0*/  STL.64 [R1+0x6d8], R26 ;  /* 0x0006d81a01007387 */ /* 0x0005e60000100a00 */
[C---:B------:R-:W-:Y:S01]  /*48f0*/  IMAD.WIDE R18, R3.reuse, 0x4, R244 ;  /* 0x0000000403127825 */ /* 0x040fe200078e02f4 */
[----:B------:R3:W-:Y:S03]  /*4900*/  LDGSTS.E [R8+0x2100], [R24.64], !P5 ;  /* 0x0210000018087fae */ /* 0x0007e6000e921848 */
[C---:B------:R-:W-:Y:S01]  /*4910*/  IMAD.WIDE R14, R3.reuse, 0x4, R236 ;  /* 0x00000004030e7825 */ /* 0x040fe200078e02ec */
[----:B------:R3:W-:Y:S03]  /*4920*/  STL.64 [R1+0x6d0], R24 ;  /* 0x0006d01801007387 */ /* 0x0007e60000100a00 */
[C---:B------:R-:W-:Y:S01]  /*4930*/  IMAD.WIDE R12, R3.reuse, 0x4, R232 ;  /* 0x00000004030c7825 */ /* 0x040fe200078e02e8 */
[----:B------:R4:W-:Y:S03]  /*4940*/  LDGSTS.E [R8+0x2200], [R22.64], !P5 ;  /* 0x0220000016087fae */ /* 0x0009e6000e921848 */
[----:B------:R-:W-:Y:S01]  /*4950*/  IMAD.WIDE R6, R3, 0x4, R234 ;  /* 0x0000000403067825 */ /* 0x000fe200078e02ea */
[----:B------:R4:W-:Y:S03]  /*4960*/  STL.64 [R1+0x6c8], R22 ;  /* 0x0006c81601007387 */ /* 0x0009e60000100a00 */
[C---:B--2---:R-:W-:Y:S01]  /*4970*/  IMAD.WIDE R26, R5.reuse, 0x4, R242 ;  /* 0x00000004051a7825 */ /* 0x044fe200078e02f2 */
[----:B------:R2:W-:Y:S03]  /*4980*/  LDGSTS.E [R8+0x2300], [R20.64], !P5 ;  /* 0x0230000014087fae */ /* 0x0005e6000e921848 */
[C---:B---3--:R-:W-:Y:S01]  /*4990*/  IMAD.WIDE R24, R5.reuse, 0x4, R230 ;  /* 0x0000000405187825 */ /* 0x048fe200078e02e6 */
[----:B------:R2:W-:Y:S03]  /*49a0*/  STL.64 [R1+0x6c0], R20 ;  /* 0x0006c01401007387 */ /* 0x0005e60000100a00 */
[----:B------:R-:W-:Y:S01]  /*49b0*/  IMAD R3, R10, 0xc, RZ ;  /* 0x0000000c0a037824 */ /* 0x000fe200078e02ff */
[----:B------:R3:W-:Y:S01]  /*49c0*/  LDGSTS.E [R8+0x2400], [R18.64], !P5 ;  /* 0x0240000012087fae */ /* 0x0007e2000e921848 */
[----:B----4-:R-:W-:-:S03]  /*49d0*/  IMAD.WIDE R22, R5, 0x4, R240 ;  /* 0x0000000405167825 */ /* 0x010fc600078e02f0 */
[----:B------:R3:W-:Y:S01]  /*49e0*/  STL.64 [R1+0x6b8], R18 ;  /* 0x0006b81201007387 */ /* 0x0007e20000100a00 */
[----:B------:R-:W-:-:S03]  /*49f0*/  IMAD.WIDE R130, R132, 0x4, R232 ;  /* 0x0000000484827825 */ /* 0x000fc600078e02e8 */
[----:B------:R4:W-:Y:S01]  /*4a00*/  LDGSTS.E [R8+0x2500], [R14.64], !P5 ;  /* 0x025000000e087fae */ /* 0x0009e2000e921848 */
[----:B--2---:R-:W-:-:S03]  /*4a10*/  IMAD.WIDE R20, R5, 0x4, R238 ;  /* 0x0000000405147825 */ /* 0x004fc600078e02ee */
[----:B------:R4:W-:Y:S01]  /*4a20*/  STL.64 [R1+0x6b0], R14 ;  /* 0x0006b00e01007387 */ /* 0x0009e20000100a00 */
[----:B------:R-:W-:-:S03]  /*4a30*/  IMAD.WIDE R132, R132, 0x4, R234 ;  /* 0x0000000484847825 */ /* 0x000fc600078e02ea */
[----:B------:R2:W-:Y:S01]  /*4a40*/  LDGSTS.E [R8+0x2600], [R12.64], !P5 ;  /* 0x026000000c087fae */ /* 0x0005e2000e921848 */
[----:B---3--:R-:W-:-:S03]  /*4a50*/  IMAD.WIDE R18, R5, 0x4, R244 ;  /* 0x0000000405127825 */ /* 0x008fc600078e02f4 */
[----:B------:R2:W-:Y:S01]  /*4a60*/  STL.64 [R1+0x6a8], R12 ;  /* 0x0006a80c01007387 */ /* 0x0005e20000100a00 */
[----:B------:R-:W-:-:S03]  /*4a70*/  IMAD.WIDE R134, R148, 0x4, R242 ;  /* 0x0000000494867825 */ /* 0x000fc600078e02f2 */
[----:B------:R3:W-:Y:S01]  /*4a80*/  LDGSTS.E [R8+0x2700], [R6.64], !P5 ;  /* 0x0270000006087fae */ /* 0x0007e2000e921848 */
[C---:B----4-:R-:W-:Y:S01]  /*4a90*/  IMAD.WIDE R14, R5.reuse, 0x4, R236 ;  /* 0x00000004050e7825 */ /* 0x050fe200078e02ec */
[----:B------:R-:W-:Y:S02]  /*4aa0*/  ISETP.GE.U32.AND P5, PT, R0, 0x7fffff60, PT ;  /* 0x7fffff600000780c */ /* 0x000fe40003fa6070 */
[----:B------:R3:W-:Y:S01]  /*4ab0*/  STL.64 [R1+0x6a0], R6 ;  /* 0x0006a00601007387 */ /* 0x0007e20000100a00 */
[----:B------:R-:W-:Y:S01]  /*4ac0*/  IADD3 R0, R252, -0x25, RZ ;  /* 0xffffffdbfc007810 */ /* 0x000fe20007ffe0ff */
[----:B------:R-:W-:Y:S02]  /*4ad0*/  IMAD.WIDE R136, R148, 0x4, R230 ;  /* 0x0000000494887825 */ /* 0x000fe400078e02e6 */
[----:B------:R4:W-:Y:S02]  /*4ae0*/  LDGSTS.E [R8+0x4000], [R26.64], !P6 ;  /* 0x040000001a087fae */ /* 0x0009e4000f121848 */
[----:B--2---:R-:W-:-:S02]  /*4af0*/  IMAD.WIDE R12, R5, 0x4, R232 ;  /* 0x00000004050c7825 */ /* 0x004fc400078e02e8 */
[----:B------:R4:W-:Y:S02]  /*4b00*/  STL.64 [R1+0x658], R26 ;  /* 0x0006581a01007387 */ /* 0x0009e40000100a00 */
[----:B------:R-:W-:Y:S02]  /*4b10*/  IMAD.WIDE R138, R148, 0x4, R240 ;  /* 0x00000004948a7825 */ /* 0x000fe400078e02f0 */
[----:B------:R2:W-:Y:S02]  /*4b20*/  LDGSTS.E [R8+0x4100], [R24.64], !P6 ;  /* 0x0410000018087fae */ /* 0x0005e4000f121848 */
[----:B---3--:R-:W-:Y:S01]  /*4b30*/  IMAD.WIDE R6, R5, 0x4, R234 ;  /* 0x0000000405067825 */ /* 0x008fe200078e02ea */
[----:B------:R-:W-:Y:S01]  /*4b40*/  SHF.L.U32 R5, R10, 0x4, RZ ;  /* 0x000000040a057819 */ /* 0x000fe200000006ff */
[----:B------:R2:W-:Y:S02]  /*4b50*/  STL.64 [R1+0x650], R24 ;  /* 0x0006501801007387 */ /* 0x0005e40000100a00 */
[----:B------:R-:W-:-:S02]  /*4b60*/  IMAD.WIDE R140, R148, 0x4, R238 ;  /* 0x00000004948c7825 */ /* 0x000fc400078e02ee */
[----:B------:R3:W-:Y:S02]  /*4b70*/  LDGSTS.E [R8+0x4200], [R22.64], !P6 ;  /* 0x0420000016087fae */ /* 0x0007e4000f121848 */
[C---:B----4-:R-:W-:Y:S02]  /*4b80*/  IMAD.WIDE R26, R3.reuse, 0x4, R242 ;  /* 0x00000004031a7825 */ /* 0x050fe400078e02f2 */
[----:B------:R3:W-:Y:S02]  /*4b90*/  STL.64 [R1+0x648], R22 ;  /* 0x0006481601007387 */ /* 0x0007e40000100a00 */
[----:B------:R-:W-:Y:S02]  /*4ba0*/  IMAD.WIDE R142, R148, 0x4, R244 ;  /* 0x00000004948e7825 */ /* 0x000fe400078e02f4 */
[----:B------:R4:W-:Y:S02]  /*4bb0*/  LDGSTS.E [R8+0x4300], [R20.64], !P6 ;  /* 0x0430000014087fae */ /* 0x0009e4000f121848 */
[----:B--2---:R-:W-:-:S02]  /*4bc0*/  IMAD.WIDE R24, R3, 0x4, R230 ;  /* 0x0000000403187825 */ /* 0x004fc400078e02e6 */
[----:B------:R4:W-:Y:S02]  /*4bd0*/  STL.64 [R1+0x640], R20 ;  /* 0x0006401401007387 */ /* 0x0009e40000100a00 */
[C---:B------:R-:W-:Y:S02]  /*4be0*/  IMAD.WIDE R144, R148.reuse, 0x4, R236 ;  /* 0x0000000494907825 */ /* 0x040fe400078e02ec */
[----:B------:R2:W-:Y:S02]  /*4bf0*/  LDGSTS.E [R8+0x4400], [R18.64], !P6 ;  /* 0x0440000012087fae */ /* 0x0005e4000f121848 */
[----:B---3--:R-:W-:Y:S02]  /*4c00*/  IMAD.WIDE R22, R3, 0x4, R240 ;  /* 0x0000000403167825 */ /* 0x008fe400078e02f0 */
        /* <DEDUP_REMOVED lines=8> */
[----:B------:R4:W-:Y:S04]  /*4c90*/  STL.64 [R1+0x628], R12 ;  /* 0x0006280c01007387 */ /* 0x0009e80000100a00 */
[----:B------:R2:W-:Y:S01]  /*4ca0*/  LDGSTS.E [R8+0x4700], [R6.64], !P6 ;  /* 0x0470000006087fae */ /* 0x0005e2000f121848 */
[----:B---3--:R-:W-:Y:S01]  /*4cb0*/  IMAD.WIDE R14, R3, 0x4, R236 ;  /* 0x00000004030e7825 */ /* 0x008fe200078e02ec */
[----:B------:R-:W-:Y:S02]  /*4cc0*/  ISETP.GE.U32.AND P6, PT, R0, 0x7fffff5c, PT ;  /* 0x7fffff5c0000780c */ /* 0x000fe40003fc6070 */
[----:B------:R2:W-:Y:S01]  /*4cd0*/  STL.64 [R1+0x620], R6 ;  /* 0x0006200601007387 */ /* 0x0005e20000100a00 */
[----:B------:R-:W-:-:S03]  /*4ce0*/  IADD3 R0, R252, -0x29, RZ ;  /* 0xffffffd7fc007810 */ /* 0x000fc60007ffe0ff */
[----:B------:R3:W-:Y:S01]  /*4cf0*/  LDGSTS.E [R8+0x6000], [R26.64], !P0 ;  /* 0x060000001a087fae */ /* 0x0007e2000c121848 */
[----:B----4-:R-:W-:-:S03]  /*4d00*/  IMAD.WIDE R12, R3, 0x4, R232 ;  /* 0x00000004030c7825 */ /* 0x010fc600078e02e8 */
[----:B------:R3:W-:Y:S04]  /*4d10*/  STL.64 [R1+0x5d8], R26 ;  /* 0x0005d81a01007387 */ /* 0x0007e80000100a00 */
[----:B------:R4:W-:Y:S01]  /*4d20*/  LDGSTS.E [R8+0x6100], [R24.64], !P0 ;  /* 0x0610000018087fae */ /* 0x0009e2000c121848 */
[----:B--2---:R-:W-:-:S03]  /*4d30*/  IMAD.WIDE R6, R3, 0x4, R234 ;  /* 0x0000000403067825 */ /* 0x004fc600078e02ea */
[----:B------:R4:W-:Y:S01]  /*4d40*/  STL.64 [R1+0x5d0], R24 ;  /* 0x0005d01801007387 */ /* 0x0009e20000100a00 */
[----:B------:R-:W-:-:S03]  /*4d50*/  IMAD R3, R10, 0x14, RZ ;  /* 0x000000140a037824 */ /* 0x000fc600078e02ff */
[----:B------:R2:W-:Y:S01]  /*4d60*/  LDGSTS.E [R8+0x6200], [R22.64], !P0 ;  /* 0x0620000016087fae */ /* 0x0005e2000c121848 */
[----:B---3--:R-:W-:-:S03]  /*4d70*/  IMAD.WIDE R26, R5, 0x4, R242 ;  /* 0x00000004051a7825 */ /* 0x008fc600078e02f2 */
[----:B------:R2:W-:Y:S04]  /*4d80*/  STL.64 [R1+0x5c8], R22 ;  /* 0x0005c81601007387 */ /* 0x0005e80000100a00 */
[----:B------:R3:W-:Y:S01]  /*4d90*/  LDGSTS.E [R8+0x6300], [R20.64], !P0 ;  /* 0x0630000014087fae */ /* 0x0007e2000c121848 */
[----:B----4-:R-:W-:-:S03]  /*4da0*/  IMAD.WIDE R24, R5, 0x4, R230 ;  /* 0x0000000405187825 */ /* 0x010fc600078e02e6 */
[----:B------:R3:W-:Y:S04]  /*4db0*/  STL.64 [R1+0x5c0], R20 ;  /* 0x0005c01401007387 */ /* 0x0007e80000100a00 */
[----:B------:R4:W-:Y:S01]  /*4dc0*/  LDGSTS.E [R8+0x6400], [R18.64], !P0 ;  /* 0x0640000012087fae */ /* 0x0009e2000c121848 */
[----:B--2---:R-:W-:-:S03]  /*4dd0*/  IMAD.WIDE R22, R5, 0x4, R240 ;  /* 0x0000000405167825 */ /* 0x004fc600078e02f0 */
[----:B------:R4:W-:Y:S04]  /*4de0*/  STL.64 [R1+0x5b8], R18 ;  /* 0x0005b81201007387 */ /* 0x0009e80000100a00 */
[----:B------:R2:W-:Y:S01]  /*4df0*/  LDGSTS.E [R8+0x6500], [R14.64], !P0 ;  /* 0x065000000e087fae */ /* 0x0005e2000c121848 */
[----:B---3--:R-:W-:-:S03]  /*4e00*/  IMAD.WIDE R20, R5, 0x4, R238 ;  /* 0x0000000405147825 */ /* 0x008fc600078e02ee */
[----:B------:R2:W-:Y:S04]  /*4e10*/  STL.64 [R1+0x5b0], R14 ;  /* 0x0005b00e01007387 */ /* 0x0005e80000100a00 */
[----:B------:R3:W-:Y:S01]  /*4e20*/  LDGSTS.E [R8+0x6600], [R12.64], !P0 ;  /* 0x066000000c087fae */ /* 0x0007e2000c121848 */
[----:B----4-:R-:W-:-:S03]  /*4e30*/  IMAD.WIDE R18, R5, 0x4, R244 ;  /* 0x0000000405127825 */ /* 0x010fc600078e02f4 */
[----:B------:R3:W-:Y:S04]  /*4e40*/  STL.64 [R1+0x5a8], R12 ;  /* 0x0005a80c01007387 */ /* 0x0007e80000100a00 */
[----:B------:R4:W-:Y:S01]  /*4e50*/  LDGSTS.E [R8+0x6700], [R6.64], !P0 ;  /* 0x0670000006087fae */ /* 0x0009e2000c121848 */
[----:B--2---:R-:W-:Y:S01]  /*4e60*/  IMAD.WIDE R14, R5, 0x4, R236 ;  /* 0x00000004050e7825 */ /* 0x004fe200078e02ec */
[----:B------:R-:W-:Y:S02]  /*4e70*/  ISETP.GE.U32.AND P0, PT, R0, 0x7fffff58, PT ;  /* 0x7fffff580000780c */ /* 0x000fe40003f06070 */
[----:B------:R4:W-:Y:S01]  /*4e80*/  STL.64 [R1+0x5a0], R6 ;  /* 0x0005a00601007387 */ /* 0x0009e20000100a00 */
[----:B------:R-:W-:-:S03]  /*4e90*/  IADD3 R0, R252, -0x2d, RZ ;  /* 0xffffffd3fc007810 */ /* 0x000fc60007ffe0ff */
[----:B------:R1:W-:Y:S01]  /*4ea0*/  LDGSTS.E [R8+0x8000], [R26.64], !P1 ;  /* 0x080000001a087fae */ /* 0x0003e2000c921848 */
[----:B---3--:R-:W-:-:S03]  /*4eb0*/  IMAD.WIDE R12, R5, 0x4, R232 ;  /* 0x00000004050c7825 */ /* 0x008fc600078e02e8 */
[----:B------:R-:W-:Y:S04]  /*4ec0*/  STL.64 [R1+0x558], R26 ;  /* 0x0005581a01007387 */ /* 0x000fe80000100a00 */
[----:B------:R2:W-:Y:S01]  /*4ed0*/  LDGSTS.E [R8+0x8100], [R24.64], !P1 ;  /* 0x0810000018087fae */ /* 0x0005e2000c921848 */
[----:B----4-:R-:W-:-:S03]  /*4ee0*/  IMAD.WIDE R6, R5, 0x4, R234 ;  /* 0x0000000405067825 */ /* 0x010fc600078e02ea */
[----:B------:R2:W-:Y:S01]  /*4ef0*/  STL.64 [R1+0x550], R24 ;  /* 0x0005501801007387 */ /* 0x0005e20000100a00 */
[----:B------:R-:W-:-:S03]  /*4f00*/  IMAD.WIDE R4, R3, 0x4, R234 ;  /* 0x0000000403047825 */ /* 0x000fc600078e02ea */
[----:B------:R3:W-:Y:S04]  /*4f10*/  LDGSTS.E [R8+0x8200], [R22.64], !P1 ;  /* 0x0820000016087fae */ /* 0x0007e8000c921848 */
        /* <DEDUP_REMOVED lines=14> */
[C---:B---3--:R-:W-:Y:S01]  /*5000*/  IMAD.WIDE R14, R3.reuse, 0x4, R244 ;  /* 0x00000004030e7825 */ /* 0x048fe200078e02f4 */
[----:B------:R-:W-:Y:S02]  /*5010*/  ISETP.GE.U32.AND P1, PT, R0, 0x7fffff54, PT ;  /* 0x7fffff540000780c */ /* 0x000fe40003f26070 */
[----:B------:R2:W-:Y:S01]  /*5020*/  STL.64 [R1+0x520], R6 ;  /* 0x0005200601007387 */ /* 0x0005e20000100a00 */
[----:B------:R-:W-:Y:S01]  /*5030*/  IADD3 R0, R252, -0x31, RZ ;  /* 0xffffffcffc007810 */ /* 0x000fe20007ffe0ff */
[----:B----4-:R-:W-:-:S02]  /*5040*/  IMAD.WIDE R12, R3, 0x4, R236 ;  /* 0x00000004030c7825 */ /* 0x010fc400078e02ec */
[----:B------:R3:W-:Y:S04]  /*5050*/  LDGSTS.E [R8+0xa000], [R24.64], !P2 ;  /* 0x0a00000018087fae */ /* 0x0007e8000d121848 */
[----:B------:R4:W-:Y:S01]  /*5060*/  LDGSTS.E [R8+0xa100], [R22.64], !P2 ;  /* 0x0a10000016087fae */ /* 0x0009e2000d121848 */
[----:B--2---:R-:W-:-:S03]  /*5070*/  IMAD.WIDE R6, R3, 0x4, R232 ;  /* 0x0000000403067825 */ /* 0x004fc600078e02e8 */
[----:B------:R3:W-:Y:S01]  /*5080*/  STL.64 [R1+0x518], R24 ;  /* 0x0005181801007387 */ /* 0x0007e20000100a00 */
[----:B------:R-:W-:-:S03]  /*5090*/  IMAD R3, R10, 0x1c, RZ ;  /* 0x0000001c0a037824 */ /* 0x000fc600078e02ff */
[----:B------:R2:W-:Y:S04]  /*50a0*/  LDGSTS.E [R8+0xa200], [R20.64], !P2 ;  /* 0x0a20000014087fae */ /* 0x0005e8000d121848 */
        /* <DEDUP_REMOVED lines=11> */
[----:B-1----:R-:W-:-:S03]  /*5160*/  IMAD.WIDE R18, R2, 0x4, R238 ;  /* 0x0000000402127825 */ /* 0x002fc600078e02ee */
[----:B------:R4:W-:Y:S04]  /*5170*/  STL.64 [R1+0x4f0], R12 ;  /* 0x0004f00c01007387 */ /* 0x0009e80000100a00 */
[----:B------:R1:W-:Y:S01]  /*5180*/  LDGSTS.E [R8+0xa700], [R4.64], !P2 ;  /* 0x0a70000004087fae */ /* 0x0003e2000d121848 */
[----:B---3--:R-:W-:Y:S01]  /*5190*/  IMAD.WIDE R14, R2, 0x4, R244 ;  /* 0x00000004020e7825 */ /* 0x008fe200078e02f4 */
[----:B------:R-:W-:Y:S02]  /*51a0*/  ISETP.GE.U32.AND P2, PT, R0, 0x7fffff50, PT ;  /* 0x7fffff500000780c */ /* 0x000fe40003f46070 */
[----:B------:R2:W-:Y:S01]  /*51b0*/  STL.64 [R1+0x4e8], R6 ;  /* 0x0004e80601007387 */ /* 0x0005e20000100a00 */
[----:B------:R-:W-:Y:S01]  /*51c0*/  IADD3 R0, R252, -0x35, RZ ;  /* 0xffffffcbfc007810 */ /* 0x000fe20007ffe0ff */
[----:B----4-:R-:W-:-:S02]  /*51d0*/  IMAD.WIDE R12, R2, 0x4, R236 ;  /* 0x00000004020c7825 */ /* 0x010fc400078e02ec */
[----:B------:R3:W-:Y:S04]  /*51e0*/  LDGSTS.E [R8+0xc000], [R24.64], !P3 ;  /* 0x0c00000018087fae */ /* 0x0007e8000d921848 */
[----:B------:R1:W-:Y:S01]  /*51f0*/  STL.64 [R1+0x4e0], R4 ;  /* 0x0004e00401007387 */ /* 0x0003e20000100a00 */
[----:B--2---:R-:W-:-:S03]  /*5200*/  IMAD.WIDE R6, R2, 0x4, R232 ;  /* 0x0000000402067825 */ /* 0x004fc600078e02e8 */
[----:B------:R2:W-:Y:S04]  /*5210*/  LDGSTS.E [R8+0xc100], [R22.64], !P3 ;  /* 0x0c10000016087fae */ /* 0x0005e8000d921848 */
[----:B------:R3:W-:Y:S01]  /*5220*/  STL.64 [R1+0x4d8], R24 ;  /* 0x0004d81801007387 */ /* 0x0007e20000100a00 */
[----:B-1----:R-:W-:-:S03]  /*5230*/  IMAD.WIDE R4, R2, 0x4, R234 ;  /* 0x0000000402047825 */ /* 0x002fc600078e02ea */
[----:B------:R1:W-:Y:S01]  /*5240*/  LDGSTS.E [R8+0xc200], [R20.64], !P3 ;  /* 0x0c20000014087fae */ /* 0x0003e2000d921848 */
[----:B------:R-:W-:-:S03]  /*5250*/  IMAD.SHL.U32 R2, R10, 0x20, RZ ;  /* 0x000000200a027824 */ /* 0x000fc600078e00ff */
[----:B------:R2:W-:Y:S01]  /*5260*/  STL.64 [R1+0x4d0], R22 ;  /* 0x0004d01601007387 */ /* 0x0005e20000100a00 */
[----:B---3--:R-:W-:-:S03]  /*5270*/  IMAD.WIDE R24, R3, 0x4, R242 ;  /* 0x0000000403187825 */ /* 0x008fc600078e02f2 */
[----:B------:R3:W-:Y:S04]  /*5280*/  LDGSTS.E [R8+0xc300], [R18.64], !P3 ;  /* 0x0c30000012087fae */ /* 0x0007e8000d921848 */
        /* <DEDUP_REMOVED lines=8> */
[----:B---3--:R-:W-:-:S03]  /*5310*/  IMAD.WIDE R18, R3, 0x4, R238 ;  /* 0x0000000403127825 */ /* 0x008fc600078e02ee */
[----:B------:R2:W-:Y:S04]  /*5320*/  STL.64 [R1+0x4b0], R12 ;  /* 0x0004b00c01007387 */ /* 0x0005e80000100a00 */
[----:B------:R3:W-:Y:S01]  /*5330*/  LDGSTS.E [R8+0xc700], [R4.64], !P3 ;  /* 0x0c70000004087fae */ /* 0x0007e2000d921848 */
[C---:B----4-:R-:W-:Y:S01]  /*5340*/  IMAD.WIDE R14, R3.reuse, 0x4, R244 ;  /* 0x00000004030e7825 */ /* 0x050fe200078e02f4 */
[----:B------:R-:W-:Y:S02]  /*5350*/  ISETP.GE.U32.AND P3, PT, R0, 0x7fffff4c, PT ;  /* 0x7fffff4c0000780c */ /* 0x000fe40003f66070 */
[----:B------:R1:W-:Y:S01]  /*5360*/  STL.64 [R1+0x4a8], R6 ;  /* 0x0004a80601007387 */ /* 0x0003e20000100a00 */
[----:B------:R-:W-:Y:S01]  /*5370*/  IADD3 R0, R252, -0x39, RZ ;  /* 0xffffffc7fc007810 */ /* 0x000fe20007ffe0ff */
[----:B--2---:R-:W-:-:S02]  /*5380*/  IMAD.WIDE R12, R3, 0x4, R236 ;  /* 0x00000004030c7825 */ /* 0x004fc400078e02ec */
[----:B------:R2:W-:Y:S04]  /*5390*/  LDGSTS.E [R8+0xe000], [R24.64], !P4 ;  /* 0x0e00000018087fae */ /* 0x0005e8000e121848 */
[----:B------:R3:W-:Y:S01]  /*53a0*/  STL.64 [R1+0x4a0], R4 ;  /* 0x0004a00401007387 */ /* 0x0007e20000100a00 */
[----:B-1----:R-:W-:-:S03]  /*53b0*/  IMAD.WIDE R6, R3, 0x4, R232 ;  /* 0x0000000403067825 */ /* 0x002fc600078e02e8 */
[----:B------:R1:W-:Y:S04]  /*53c0*/  LDGSTS.E [R8+0xe100], [R22.64], !P4 ;  /* 0x0e10000016087fae */ /* 0x0003e8000e121848 */
[----:B------:R2:W-:Y:S01]  /*53d0*/  STL.64 [R1+0x498], R24 ;  /* 0x0004981801007387 */ /* 0x0005e20000100a00 */
[----:B---3--:R-:W-:-:S03]  /*53e0*/  IMAD.WIDE R4, R3, 0x4, R234 ;  /* 0x0000000403047825 */ /* 0x008fc600078e02ea */
[----:B------:R3:W-:Y:S01]  /*53f0*/  LDGSTS.E [R8+0xe200], [R20.64], !P4 ;  /* 0x0e20000014087fae */ /* 0x0007e2000e121848 */
[----:B------:R-:W-:-:S03]  /*5400*/  IMAD R3, R10, 0x24, RZ ;  /* 0x000000240a037824 */ /* 0x000fc600078e02ff */
[----:B------:R1:W-:Y:S01]  /*5410*/  STL.64 [R1+0x490], R22 ;  /* 0x0004901601007387 */ /* 0x0003e20000100a00 */
[----:B--2---:R-:W-:-:S03]  /*5420*/  IMAD.WIDE R24, R2, 0x4, R242 ;  /* 0x0000000402187825 */ /* 0x004fc600078e02f2 */
[----:B------:R2:W-:Y:S04]  /*5430*/  LDGSTS.E [R8+0xe300], [R18.64], !P4 ;  /* 0x0e30000012087fae */ /* 0x0005e8000e121848 */
        /* <DEDUP_REMOVED lines=8> */
[----:B--2---:R-:W-:-:S03]  /*54c0*/  IMAD.WIDE R18, R2, 0x4, R238 ;  /* 0x0000000402127825 */ /* 0x004fc600078e02ee */
[----:B------:R1:W-:Y:S04]  /*54d0*/  STL.64 [R1+0x470], R12 ;  /* 0x0004700c01007387 */ /* 0x0003e80000100a00 */
[----:B------:R2:W-:Y:S01]  /*54e0*/  LDGSTS.E [R8+0xe700], [R4.64], !P4 ;  /* 0x0e70000004087fae */ /* 0x0005e2000e121848 */
[----:B----4-:R-:W-:Y:S01]  /*54f0*/  IMAD.WIDE R14, R2, 0x4, R244 ;  /* 0x00000004020e7825 */ /* 0x010fe200078e02f4 */
[----:B------:R-:W-:Y:S02]  /*5500*/  ISETP.GE.U32.AND P4, PT, R0, 0x7fffff48, PT ;  /* 0x7fffff480000780c */ /* 0x000fe40003f86070 */
[----:B------:R3:W-:Y:S01]  /*5510*/  STL.64 [R1+0x468], R6 ;  /* 0x0004680601007387 */ /* 0x0007e20000100a00 */
[----:B------:R-:W-:Y:S01]  /*5520*/  IADD3 R0, R252, -0x3d, RZ ;  /* 0xffffffc3fc007810 */ /* 0x000fe20007ffe0ff */
[----:B-1----:R-:W-:-:S02]  /*5530*/  IMAD.WIDE R12, R2, 0x4, R236 ;  /* 0x00000004020c7825 */ /* 0x002fc400078e02ec */
[----:B------:R1:W-:Y:S04]  /*5540*/  LDGSTS.E [R8+0x10000], [R24.64], !P5 ;  /* 0x1000000018087fae */ /* 0x0003e8000e921848 */
[----:B------:R2:W-:Y:S01]  /*5550*/  STL.64 [R1+0x460], R4 ;  /* 0x0004600401007387 */ /* 0x0005e20000100a00 */
[----:B---3--:R-:W-:-:S03]  /*5560*/  IMAD.WIDE R6, R2, 0x4, R232 ;  /* 0x0000000402067825 */ /* 0x008fc600078e02e8 */
[----:B------:R3:W-:Y:S04]  /*5570*/  LDGSTS.E [R8+0x10100], [R22.64], !P5 ;  /* 0x1010000016087fae */ /* 0x0007e8000e921848 */
[----:B------:R1:W-:Y:S01]  /*5580*/  STL.64 [R1+0x458], R24 ;  /* 0x0004581801007387 */ /* 0x0003e20000100a00 */
[----:B--2---:R-:W-:-:S03]  /*5590*/  IMAD.WIDE R4, R2, 0x4, R234 ;  /* 0x0000000402047825 */ /* 0x004fc600078e02ea */
[----:B------:R2:W-:Y:S01]  /*55a0*/  LDGSTS.E [R8+0x10200], [R20.64], !P5 ;  /* 0x1020000014087fae */ /* 0x0005e2000e921848 */
[----:B------:R-:W-:-:S03]  /*55b0*/  IMAD R2, R10, 0x28, RZ ;  /* 0x000000280a027824 */ /* 0x000fc600078e02ff */
[----:B------:R3:W-:Y:S01]  /*55c0*/  STL.64 [R1+0x450], R22 ;  /* 0x0004501601007387 */ /* 0x0007e20000100a00 */
[----:B-1----:R-:W-:-:S03]  /*55d0*/  IMAD.WIDE R24, R3, 0x4, R242 ;  /* 0x0000000403187825 */ /* 0x002fc600078e02f2 */
[----:B------:R1:W-:Y:S04]  /*55e0*/  LDGSTS.E [R8+0x10300], [R18.64], !P5 ;  /* 0x1030000012087fae */ /* 0x0003e8000e921848 */
        /* <DEDUP_REMOVED lines=11> */
[C---:B----4-:R-:W-:Y:S01]  /*56a0*/  IMAD.WIDE R14, R3.reuse, 0x4, R244 ;  /* 0x00000004030e7825 */ /* 0x050fe200078e02f4 */
[----:B------:R-:W-:Y:S02]  /*56b0*/  ISETP.GE.U32.AND P5, PT, R0, 0x7fffff44, PT ;  /* 0x7fffff440000780c */ /* 0x000fe40003fa6070 */
[----:B------:R2:W-:Y:S01]  /*56c0*/  STL.64 [R1+0x428], R6 ;  /* 0x0004280601007387 */ /* 0x0005e20000100a00 */
[----:B------:R-:W-:Y:S01]  /*56d0*/  IADD3 R0, R252, -0x41, RZ ;  /* 0xffffffbffc007810 */ /* 0x000fe20007ffe0ff */
[----:B---3--:R-:W-:-:S02]  /*56e0*/  IMAD.WIDE R12, R3, 0x4, R236 ;  /* 0x00000004030c7825 */ /* 0x008fc400078e02ec */
[----:B------:R3:W-:Y:S04]  /*56f0*/  LDGSTS.E [R8+0x12000], [R24.64], !P6 ;  /* 0x1200000018087fae */ /* 0x0007e8000f121848 */
[----:B------:R1:W-:Y:S01]  /*5700*/  STL.64 [R1+0x420], R4 ;  /* 0x0004200401007387 */ /* 0x0003e20000100a00 */
[----:B--2---:R-:W-:-:S03]  /*5710*/  IMAD.WIDE R6, R3, 0x4, R232 ;  /* 0x0000000403067825 */ /* 0x004fc600078e02e8 */
[----:B------:R2:W-:Y:S04]  /*5720*/  LDGSTS.E [R8+0x12100], [R22.64], !P6 ;  /* 0x1210000016087fae */ /* 0x0005e8000f121848 */
[----:B------:R3:W-:Y:S01]  /*5730*/  STL.64 [R1+0x418], R24 ;  /* 0x0004181801007387 */ /* 0x0007e20000100a00 */
[----:B-1----:R-:W-:-:S03]  /*5740*/  IMAD.WIDE R4, R3, 0x4, R234 ;  /* 0x0000000403047825 */ /* 0x002fc600078e02ea */
[----:B------:R1:W-:Y:S01]  /*5750*/  LDGSTS.E [R8+0x12200], [R20.64], !P6 ;  /* 0x1220000014087fae */ /* 0x0003e2000f121848 */
[----:B------:R-:W-:-:S03]  /*5760*/  IADD3 R3, R252, -0x45, RZ ;  /* 0xffffffbbfc037810 */ /* 0x000fc60007ffe0ff */
        /* <DEDUP_REMOVED lines=14> */
[----:B------:R-:W-:Y:S01]  /*5850*/  ISETP.GE.U32.AND P6, PT, R0, 0x7fffff40, PT ;  /* 0x7fffff400000780c */ /* 0x000fe20003fc6070 */
[----:B------:R-:W-:Y:S02]  /*5860*/  IMAD R0, R10, 0x2c, RZ ;  /* 0x0000002c0a007824 */ /* 0x000fe400078e02ff */
[----:B------:R1:W-:Y:S01]  /*5870*/  STL.64 [R1+0x3e8], R6 ;  /* 0x0003e80601007387 */ /* 0x0003e20000100a00 */
[----:B----4-:R-:W-:-:S03]  /*5880*/  IMAD.WIDE R14, R2, 0x4, R244 ;  /* 0x00000004020e7825 */ /* 0x010fc600078e02f4 */
[----:B------:R3:W-:Y:S01]  /*5890*/  STL.64 [R1+0x3e0], R4 ;  /* 0x0003e00401007387 */ /* 0x0007e20000100a00 */
[----:B--2---:R-:W-:-:S03]  /*58a0*/  IMAD.WIDE R12, R2, 0x4, R236 ;  /* 0x00000004020c7825 */ /* 0x004fc600078e02ec */
[----:B------:R2:W-:Y:S04]  /*58b0*/  STL.64 [R1+0x3d8], R24 ;  /* 0x0003d81801007387 */ /* 0x0005e80000100a00 */
[----:B------:R4:W-:Y:S01]  /*58c0*/  STL.64 [R1+0x3d0], R22 ;  /* 0x0003d01601007387 */ /* 0x0009e20000100a00 */
[----:B-1----:R-:W-:-:S03]  /*58d0*/  IMAD.WIDE R6, R2, 0x4, R232 ;  /* 0x0000000402067825 */ /* 0x002fc600078e02e8 */
[----:B------:R2:W-:Y:S01]  /*58e0*/  LDGSTS.E [R8+0x14000], [R24.64], !P0 ;  /* 0x1400000018087fae */ /* 0x0005e2000c121848 */
[----:B---3--:R-:W-:-:S03]  /*58f0*/  IMAD.WIDE R4, R2, 0x4, R234 ;  /* 0x0000000402047825 */ /* 0x008fc600078e02ea */
[----:B------:R1:W-:Y:S01]  /*5900*/  STL.64 [R1+0x3c8], R20 ;  /* 0x0003c81401007387 */ /* 0x0003e20000100a00 */
[----:B------:R-:W-:-:S03]  /*5910*/  IMAD R2, R10, 0x30, RZ ;  /* 0x000000300a027824 */ /* 0x000fc600078e02ff */
[----:B------:R4:W-:Y:S04]  /*5920*/  LDGSTS.E [R8+0x14100], [R22.64], !P0 ;  /* 0x1410000016087fae */ /* 0x0009e8000c121848 */
[----:B------:R3:W-:Y:S01]  /*5930*/  STL.64 [R1+0x3c0], R18 ;  /* 0x0003c01201007387 */ /* 0x0007e20000100a00 */
[----:B--2---:R-:W-:-:S03]  /*5940*/  IMAD.WIDE R24, R0, 0x4, R242 ;  /* 0x0000000400187825 */ /* 0x004fc600078e02f2 */
[----:B------:R1:W-:Y:S04]  /*5950*/  LDGSTS.E [R8+0x14200], [R20.64], !P0 ;  /* 0x1420000014087fae */ /* 0x0003e8000c121848 */
[----:B------:R2:W-:Y:S01]  /*5960*/  STL.64 [R1+0x3b8], R14 ;  /* 0x0003b80e01007387 */ /* 0x0005e20000100a00 */
[----:B----4-:R-:W-:-:S03]  /*5970*/  IMAD.WIDE R22, R0, 0x4, R230 ;  /* 0x0000000400167825 */ /* 0x010fc600078e02e6 */
[----:B------:R3:W-:Y:S04]  /*5980*/  LDGSTS.E [R8+0x14300], [R18.64], !P0 ;  /* 0x1430000012087fae */ /* 0x0007e8000c121848 */
[----:B------:R4:W-:Y:S01]  /*5990*/  STL.64 [R1+0x3b0], R12 ;  /* 0x0003b00c01007387 */ /* 0x0009e20000100a00 */
[----:B-1----:R-:W-:-:S03]  /*59a0*/  IMAD.WIDE R20, R0, 0x4, R240 ;  /* 0x0000000400147825 */ /* 0x002fc600078e02f0 */
[----:B------:R2:W-:Y:S04]  /*59b0*/  LDGSTS.E [R8+0x14400], [R14.64], !P0 ;  /* 0x144000000e087fae */ /* 0x0005e8000c121848 */
[----:B------:R1:W-:Y:S01]  /*59c0*/  STL.64 [R1+0x3a8], R6 ;  /* 0x0003a80601007387 */ /* 0x0003e20000100a00 */
[----:B---3--:R-:W-:-:S03]  /*59d0*/  IMAD.WIDE R18, R0, 0x4, R238 ;  /* 0x0000000400127825 */ /* 0x008fc600078e02ee */
[----:B------:R4:W-:Y:S04]  /*59e0*/  LDGSTS.E [R8+0x14500], [R12.64], !P0 ;  /* 0x145000000c087fae */ /* 0x0009e8000c121848 */
[----:B------:R3:W-:Y:S01]  /*59f0*/  STL.64 [R1+0x3a0], R4 ;  /* 0x0003a00401007387 */ /* 0x0007e20000100a00 */
[----:B--2---:R-:W-:-:S03]  /*5a00*/  IMAD.WIDE R14, R0, 0x4, R244 ;  /* 0x00000004000e7825 */ /* 0x004fc600078e02f4 */
[----:B------:R1:W-:Y:S04]  /*5a10*/  LDGSTS.E [R8+0x14600], [R6.64], !P0 ;  /* 0x1460000006087fae */ /* 0x0003e8000c121848 */
[----:B------:R3:W-:Y:S01]  /*5a20*/  LDGSTS.E [R8+0x14700], [R4.64], !P0 ;  /* 0x1470000004087fae */ /* 0x0007e2000c121848 */
[----:B----4-:R-:W-:Y:S01]  /*5a30*/  IMAD.WIDE R12, R0, 0x4, R236 ;  /* 0x00000004000c7825 */ /* 0x010fe200078e02ec */
[----:B------:R-:W-:Y:S02]  /*5a40*/  ISETP.GE.U32.AND P0, PT, R3, 0x7fffff3c, PT ;  /* 0x7fffff3c0300780c */ /* 0x000fe40003f06070 */
[----:B------:R2:W-:Y:S01]  /*5a50*/  STL.64 [R1+0x398], R24 ;  /* 0x0003981801007387 */ /* 0x0005e20000100a00 */
[----:B------:R-:W-:-:S03]  /*5a60*/  IADD3 R3, R252, -0x49, RZ ;  /* 0xffffffb7fc037810 */ /* 0x000fc60007ffe0ff */
        /* <DEDUP_REMOVED lines=86> */
[----:B------:R-:W-:-:S03]  /*5fd0*/  IMAD.SHL.U32 R2, R10, 0x40, RZ ;  /* 0x000000400a027824 */ /* 0x000fc600078e00ff */
        /* <DEDUP_REMOVED lines=240> */
[----:B---3--:R-:W-:Y:S01]  /*6ee0*/  IMAD.WIDE R4, R0, 0x4, R234 ;  /* 0x0000000400047825 */ /* 0x008fe200078e02ea */
[----:B------:R-:W-:Y:S02]  /*6ef0*/  IADD3 R0, R252, -0x7d, RZ ;  /* 0xffffff83fc007810 */ /* 0x000fe40007ffe0ff */
[----:B------:R1:W-:Y:S04]  /*6f00*/  STL.64 [R1+0x88], R20 ;  /* 0x0000881401007387 */ /* 0x0003e80000100a00 */
        /* <DEDUP_REMOVED lines=19> */
[----:B------:R-:W-:Y:S01]  /*7040*/  STL.64 [R1+0x58], R24 ;  /* 0x0000581801007387 */ /* 0x000fe20000100a00 */
[----:B------:R-:W-:-:S03]  /*7050*/  IADD3 R3, R252, -0x22, RZ ;  /* 0xffffffdefc037810 */ /* 0x000fc60007ffe0ff */
[----:B------:R-:W-:Y:S01]  /*7060*/  STL.64 [R1+0x50], R22 ;  /* 0x0000501601007387 */ /* 0x000fe20000100a00 */
[----:B-1----:R-:W-:-:S03]  /*7070*/  IMAD.WIDE R6, R2, 0x4, R232 ;  /* 0x0000000402067825 */ /* 0x002fc600078e02e8 */
[----:B------:R1:W-:Y:S01]  /*7080*/  LDGSTS.E [R8+0x30000], [R24.64], !P0 ;  /* 0x3000000018087fae */ /* 0x0003e2000c121848 */
[----:B---3--:R-:W-:Y:S01]  /*7090*/  IMAD.WIDE R4, R2, 0x4, R234 ;  /* 0x0000000402047825 */ /* 0x008fe200078e02ea */
[----:B------:R-:W-:Y:S02]  /*70a0*/  IADD3 R2, R252, -0x1e, RZ ;  /* 0xffffffe2fc027810 */ /* 0x000fe40007ffe0ff */
[----:B------:R-:W-:Y:S04]  /*70b0*/  STL.64 [R1+0x48], R20 ;  /* 0x0000481401007387 */ /* 0x000fe80000100a00 */
[----:B------:R1:W-:Y:S04]  /*70c0*/  LDGSTS.E [R8+0x30100], [R22.64], !P0 ;  /* 0x3010000016087fae */ /* 0x0003e8000c121848 */
[----:B------:R-:W-:Y:S04]  /*70d0*/  STL.64 [R1+0x40], R18 ;  /* 0x0000401201007387 */ /* 0x000fe80000100a00 */
[----:B------:R2:W-:Y:S04]  /*70e0*/  LDGSTS.E [R8+0x30200], [R20.64], !P0 ;  /* 0x3020000014087fae */ /* 0x0005e8000c121848 */
[----:B------:R-:W-:Y:S04]  /*70f0*/  STL.64 [R1+0x38], R14 ;  /* 0x0000380e01007387 */ /* 0x000fe80000100a00 */
[----:B------:R3:W-:Y:S04]  /*7100*/  LDGSTS.E [R8+0x30300], [R18.64], !P0 ;  /* 0x3030000012087fae */ /* 0x0007e8000c121848 */
[----:B------:R-:W-:Y:S04]  /*7110*/  STL.64 [R1+0x30], R12 ;  /* 0x0000300c01007387 */ /* 0x000fe80000100a00 */
[----:B------:R4:W-:Y:S04]  /*7120*/  LDGSTS.E [R8+0x30400], [R14.64], !P0 ;  /* 0x304000000e087fae */ /* 0x0009e8000c121848 */
[----:B------:R1:W-:Y:S04]  /*7130*/  STL.64 [R1+0x28], R6 ;  /* 0x0000280601007387 */ /* 0x0003e80000100a00 */
[----:B------:R1:W-:Y:S04]  /*7140*/  LDGSTS.E [R8+0x30500], [R12.64], !P0 ;  /* 0x305000000c087fae */ /* 0x0003e8000c121848 */
[----:B------:R-:W-:Y:S04]  /*7150*/  STL.64 [R1+0x20], R4 ;  /* 0x0000200401007387 */ /* 0x000fe80000100a00 */
[----:B------:R1:W-:Y:S04]  /*7160*/  LDGSTS.E [R8+0x30600], [R6.64], !P0 ;  /* 0x3060000006087fae */ /* 0x0003e8000c121848 */
[----:B------:R2:W-:Y:S01]  /*7170*/  LDGSTS.E [R8+0x30700], [R4.64], !P0 ;  /* 0x3070000004087fae */ /* 0x0005e2000c121848 */
[----:B------:R-:W-:-:S02]  /*7180*/  ISETP.GE.U32.AND P0, PT, R0, 0x7fffff04, PT ;  /* 0x7fffff040000780c */ /* 0x000fc40003f06070 */
[C---:B------:R-:W-:Y:S01]  /*7190*/  IADD3 R0, R252.reuse, -0x2, RZ ;  /* 0xfffffffefc007810 */ /* 0x040fe20007ffe0ff */
[----:B------:R2:W-:Y:S04]  /*71a0*/  STL.64 [R1+0x3c78], R118 ;  /* 0x003c787601007387 */ /* 0x0005e80000100a00 */
[----:B------:R2:W-:Y:S01]  /*71b0*/  LDGSTS.E [R8+0x32000], [R118.64], !P1 ;  /* 0x3200000076087fae */ /* 0x0005e2000c921848 */
[----:B-1----:R-:W-:-:S03]  /*71c0*/  IADD3 R6, R252, -0x3e, RZ ;  /* 0xffffffc2fc067810 */ /* 0x002fc60007ffe0ff */
[----:B------:R1:W-:Y:S04]  /*71d0*/  STL.64 [R1+0x3c80], R120 ;  /* 0x003c807801007387 */ /* 0x0003e80000100a00 */
[----:B------:R1:W-:Y:S04]  /*71e0*/  LDGSTS.E [R8+0x32100], [R120.64], !P1 ;  /* 0x3210000078087fae */ /* 0x0003e8000c921848 */
[----:B------:R-:W-:Y:S01]  /*71f0*/  STL.64 [R1+0x3c88], R122 ;  /* 0x003c887a01007387 */ /* 0x000fe20000100a00 */
[----:B--2---:R-:W-:-:S03]  /*7200*/  MOV R119, c[0x0][0x188] ;  /* 0x0000620000777a02 */ /* 0x004fc60000000f00 */
[----:B------:R2:W-:Y:S02]  /*7210*/  LDGSTS.E [R8+0x32200], [R122.64], !P1 ;  /* 0x322000007a087fae */ /* 0x0005e4000c921848 */
[C---:B------:R-:W-:Y:S02]  /*7220*/  IMAD R164, R119.reuse, 0x6c, RZ ;  /* 0x0000006c77a47824 */ /* 0x040fe400078e02ff */
[----:B------:R-:W-:Y:S01]  /*7230*/  STL.64 [R1+0x3c90], R124 ;  /* 0x003c907c01007387 */ /* 0x000fe20000100a00 */
[----:B------:R-:W-:Y:S01]  /*7240*/  IMAD R180, R119, 0x70, RZ ;  /* 0x0000007077b47824 */ /* 0x000fe200078e02ff */
[----:B-1----:R-:W-:Y:S01]  /*7250*/  LOP3.LUT R121, R16, 0x3f, RZ, 0xc0, !PT ;  /* 0x0000003f10797812 */ /* 0x002fe200078ec0ff */
[C---:B------:R-:W-:Y:S01]  /*7260*/  IMAD.WIDE R150, R164.reuse, 0x4, R242 ;  /* 0x00000004a4967825 */ /* 0x040fe200078e02f2 */
[----:B------:R2:W-:Y:S03]  /*7270*/  LDGSTS.E [R8+0x32300], [R124.64], !P1 ;  /* 0x323000007c087fae */ /* 0x0005e6000c921848 */
[C---:B------:R-:W-:Y:S01]  /*7280*/  IMAD.WIDE R152, R164.reuse, 0x4, R230 ;  /* 0x00000004a4987825 */ /* 0x040fe200078e02e6 */
[----:B------:R-:W-:Y:S03]  /*7290*/  STL.64 [R1+0x3c98], R126 ;  /* 0x003c987e01007387 */ /* 0x000fe60000100a00 */
        /* <DEDUP_REMOVED lines=10> */
[----:B------:R-:W-:Y:S01]  /*7340*/  IMAD.WIDE R164, R164, 0x4, R234 ;  /* 0x00000004a4a47825 */ /* 0x000fe200078e02ea */
[----:B------:R-:W-:Y:S03]  /*7350*/  STL.64 [R1+0x3cb0], R132 ;  /* 0x003cb08401007387 */ /* 0x000fe60000100a00 */
[----:B------:R-:W-:Y:S01]  /*7360*/  IMAD.WIDE R166, R180, 0x4, R242 ;  /* 0x00000004b4a67825 */ /* 0x000fe200078e02f2 */
[----:B------:R2:W-:Y:S01]  /*7370*/  LDGSTS.E [R8+0x32700], [R132.64], !P1 ;  /* 0x3270000084087fae */ /* 0x0005e2000c921848 */
[----:B------:R-:W-:-:S02]  /*7380*/  ISETP.GE.U32.AND P1, PT, R0, 0x7fffff7f, PT ;  /* 0x7fffff7f0000780c */ /* 0x000fc40003f26070 */
[----:B------:R-:W-:Y:S01]  /*7390*/  IMAD.WIDE R168, R180, 0x4, R230 ;  /* 0x00000004b4a87825 */ /* 0x000fe200078e02e6 */
[----:B------:R-:W-:Y:S01]  /*73a0*/  STL.64 [R1+0x3cb8], R134 ;  /* 0x003cb88601007387 */ /* 0x000fe20000100a00 */
[----:B------:R-:W-:Y:S02]  /*73b0*/  IADD3 R0, R252, -0x6, RZ ;  /* 0xfffffffafc007810 */ /* 0x000fe40007ffe0ff */
[C---:B------:R-:W-:Y:S01]  /*73c0*/  IMAD.WIDE R170, R180.reuse, 0x4, R240 ;  /* 0x00000004b4aa7825 */ /* 0x040fe200078e02f0 */
[----:B------:R2:W-:Y:S03]  /*73d0*/  LDGSTS.E [R8+0x34000], [R134.64], !P2 ;  /* 0x3400000086087fae */ /* 0x0005e6000d121848 */
[C---:B------:R-:W-:Y:S01]  /*73e0*/  IMAD.WIDE R172, R180.reuse, 0x4, R238 ;  /* 0x00000004b4ac7825 */ /* 0x040fe200078e02ee */
[----:B------:R-:W-:Y:S03]  /*73f0*/  STL.64 [R1+0x3cc0], R136 ;  /* 0x003cc08801007387 */ /* 0x000fe60000100a00 */
[----:B------:R-:W-:Y:S01]  /*7400*/  IMAD R196, R119, 0x74, RZ ;  /* 0x0000007477c47824 */ /* 0x000fe200078e02ff */
[----:B------:R2:W-:Y:S01]  /*7410*/  LDGSTS.E [R8+0x34100], [R136.64], !P2 ;  /* 0x3410000088087fae */ /* 0x0005e2000d121848 */
[----:B------:R-:W-:-:S03]  /*7420*/  IMAD.WIDE R174, R180, 0x4, R244 ;  /* 0x00000004b4ae7825 */ /* 0x000fc600078e02f4 */
[----:B------:R-:W-:Y:S01]  /*7430*/  STL.64 [R1+0x3cc8], R138 ;  /* 0x003cc88a01007387 */ /* 0x000fe20000100a00 */
[----:B------:R-:W-:-:S03]  /*7440*/  IMAD.WIDE R176, R180, 0x4, R236 ;  /* 0x00000004b4b07825 */ /* 0x000fc600078e02ec */
        /* <DEDUP_REMOVED lines=13> */
[----:B------:R-:W-:Y:S02]  /*7520*/  IMAD R212, R119, 0x78, RZ ;  /* 0x0000007877d47824 */ /* 0x000fe400078e02ff */
[C---:B------:R-:W-:Y:S01]  /*7530*/  IMAD.WIDE R190, R196.reuse, 0x4, R244 ;  /* 0x00000004c4be7825 */ /* 0x040fe200078e02f4 */
[----:B------:R-:W-:Y:S03]  /*7540*/  STL.64 [R1+0x3ce8], R146 ;  /* 0x003ce89201007387 */ /* 0x000fe60000100a00 */
[C---:B------:R-:W-:Y:S01]  /*7550*/  IMAD.WIDE R192, R196.reuse, 0x4, R236 ;  /* 0x00000004c4c07825 */ /* 0x040fe200078e02ec */
[----:B------:R2:W-:Y:S03]  /*7560*/  LDGSTS.E [R8+0x34600], [R146.64], !P2 ;  /* 0x3460000092087fae */ /* 0x0005e6000d121848 */
[C---:B------:R-:W-:Y:S01]  /*7570*/  IMAD.WIDE R194, R196.reuse, 0x4, R232 ;  /* 0x00000004c4c27825 */ /* 0x040fe200078e02e8 */
[----:B------:R-:W-:Y:S03]  /*7580*/  STL.64 [R1+0x3cf0], R148 ;  /* 0x003cf09401007387 */ /* 0x000fe60000100a00 */
[----:B------:R-:W-:Y:S01]  /*7590*/  IMAD.WIDE R196, R196, 0x4, R234 ;  /* 0x00000004c4c47825 */ /* 0x000fe200078e02ea */
[----:B------:R2:W-:Y:S01]  /*75a0*/  LDGSTS.E [R8+0x34700], [R148.64], !P2 ;  /* 0x3470000094087fae */ /* 0x0005e2000d121848 */
[----:B------:R-:W-:-:S02]  /*75b0*/  ISETP.GE.U32.AND P2, PT, R0, 0x7fffff7b, PT ;  /* 0x7fffff7b0000780c */ /* 0x000fc40003f46070 */
[----:B------:R-:W-:Y:S01]  /*75c0*/  IADD3 R0, R252, -0xa, RZ ;  /* 0xfffffff6fc007810 */ /* 0x000fe20007ffe0ff */
        /* <DEDUP_REMOVED lines=9> */
[----:B------:R-:W-:Y:S02]  /*7660*/  IMAD R228, R119, 0x7c, RZ ;  /* 0x0000007c77e47824 */ /* 0x000fe400078e02ff */
        /* <DEDUP_REMOVED lines=29> */
[----:B---3--:R-:W-:-:S03]  /*7840*/  IMAD.WIDE R18, R119, 0x4, R230 ;  /* 0x0000000477127825 */ /* 0x008fc600078e02e6 */
[----:B------:R2:W-:Y:S01]  /*7850*/  LDGSTS.E [R8+0x38100], [R168.64], !P4 ;  /* 0x38100000a8087fae */ /* 0x0005e2000e121848 */
[----:B------:R-:W-:-:S03]  /*7860*/  IMAD.WIDE R16, R119, 0x4, R240 ;  /* 0x0000000477107825 */ /* 0x000fc600078e02f0 */
[----:B------:R-:W-:Y:S01]  /*7870*/  STL.64 [R1+0x3d48], R170 ;  /* 0x003d48aa01007387 */ /* 0x000fe20000100a00 */
[----:B----4-:R-:W-:-:S03]  /*7880*/  IMAD.WIDE R14, R119, 0x4, R238 ;  /* 0x00000004770e7825 */ /* 0x010fc600078e02ee */
[----:B------:R2:W-:Y:S01]  /*7890*/  LDGSTS.E [R8+0x38200], [R170.64], !P4 ;  /* 0x38200000aa087fae */ /* 0x0005e2000e121848 */
[----:B------:R-:W-:-:S03]  /*78a0*/  IMAD.WIDE R12, R119, 0x4, R244 ;  /* 0x00000004770c7825 */ /* 0x000fc600078e02f4 */
[----:B------:R-:W-:Y:S01]  /*78b0*/  STL.64 [R1+0x3d50], R172 ;  /* 0x003d50ac01007387 */ /* 0x000fe20000100a00 */
[----:B------:R-:W-:-:S03]  /*78c0*/  IMAD.WIDE R10, R119, 0x4, R236 ;  /* 0x00000004770a7825 */ /* 0x000fc600078e02ec */
[----:B------:R2:W-:Y:S01]  /*78d0*/  LDGSTS.E [R8+0x38300], [R172.64], !P4 ;  /* 0x38300000ac087fae */ /* 0x0005e2000e121848 */
[----:B------:R-:W-:-:S03]  /*78e0*/  IMAD.WIDE R4, R119, 0x4, R234 ;  /* 0x0000000477047825 */ /* 0x000fc600078e02ea */
[----:B------:R-:W-:Y:S01]  /*78f0*/  STL.64 [R1+0x3d58], R174 ;  /* 0x003d58ae01007387 */ /* 0x000fe20000100a00 */
[C---:B------:R-:W-:Y:S02]  /*7900*/  IMAD R114, R119.reuse, 0x61, RZ ;  /* 0x0000006177727824 */ /* 0x040fe400078e02ff */
        /* <DEDUP_REMOVED lines=14> */
[----:B------:R-:W-:Y:S01]  /*79f0*/  ISETP.GE.U32.AND P4, PT, R0, 0x7fffff73, PT ;  /* 0x7fffff730000780c */ /* 0x000fe20003f86070 */
[----:B------:R-:W-:Y:S01]  /*7a00*/  IMAD R82, R119, 0x69, RZ ;  /* 0x0000006977527824 */ /* 0x000fe200078e02ff */
        /* <DEDUP_REMOVED lines=13> */
[----:B------:R-:W-:Y:S01]  /*7ae0*/  STL [R1+0x3e28], R188 ;  /* 0x003e28bc01007387 */ /* 0x000fe20000100800 */
[----:B------:R-:W-:-:S03]  /*7af0*/  IMAD.WIDE R92, R82, 0x4, R240 ;  /* 0x00000004525c7825 */ /* 0x000fc600078e02f0 */
[----:B------:R1:W-:Y:S01]  /*7b00*/  LDGSTS.E [R8+0x3a300], [R188.64], !P5 ;  /* 0x3a300000bc087fae */ /* 0x0003e2000e921848 */
[----:B------:R-:W-:-:S03]  /*7b10*/  IMAD.WIDE R90, R82, 0x4, R238 ;  /* 0x00000004525a7825 */ /* 0x000fc600078e02ee */
[----:B------:R1:W-:Y:S01]  /*7b20*/  STL [R1+0x3d90], R189 ;  /* 0x003d90bd01007387 */ /* 0x0003e20000100800 */
[----:B------:R-:W-:Y:S02]  /*7b30*/  IMAD R66, R119, 0x6d, RZ ;  /* 0x0000006d77427824 */ /* 0x000fe400078e02ff */
[C---:B------:R-:W-:Y:S01]  /*7b40*/  IMAD.WIDE R88, R82.reuse, 0x4, R244 ;  /* 0x0000000452587825 */ /* 0x040fe200078e02f4 */
[----:B------:R-:W-:Y:S03]  /*7b50*/  STL.64 [R1+0x3d98], R190 ;  /* 0x003d98be01007387 */ /* 0x000fe60000100a00 */
[----:B------:R-:W-:Y:S01]  /*7b60*/  IMAD.WIDE R86, R82, 0x4, R236 ;  /* 0x0000000452567825 */ /* 0x000fe200078e02ec */
[----:B------:R-:W-:Y:S03]  /*7b70*/  STL.64 [R1+0x3da0], R192 ;  /* 0x003da0c001007387 */ /* 0x000fe60000100a00 */
[----:B-1----:R-:W-:Y:S01]  /*7b80*/  IMAD.SHL.U32 R189, R121, 0x4, RZ ;  /* 0x0000000479bd7824 */ /* 0x002fe200078e00ff */
[----:B------:R-:W-:Y:S01]  /*7b90*/  STL.64 [R1+0x3da8], R194 ;  /* 0x003da8c201007387 */ /* 0x000fe20000100a00 */
[----:B--2---:R-:W-:-:S03]  /*7ba0*/  IMAD.WIDE R8, R119, 0x4, R232 ;  /* 0x0000000477087825 */ /* 0x004fc600078e02e8 */
[----:B------:R1:W-:Y:S01]  /*7bb0*/  LDGSTS.E [R189+0x3a400], [R190.64], !P5 ;  /* 0x3a400000bebd7fae */ /* 0x0003e2000e921848 */
[C---:B------:R-:W-:Y:S01]  /*7bc0*/  LOP3.LUT R7, R189.reuse, 0x20, RZ, 0x3c, !PT ;  /* 0x00000020bd077812 */ /* 0x040fe200078e3cff */
[C---:B------:R-:W-:Y:S01]  /*7bd0*/  IMAD.WIDE R84, R82.reuse, 0x4, R232 ;  /* 0x0000000452547825 */ /* 0x040fe200078e02e8 */
[----:B------:R-:W-:Y:S01]  /*7be0*/  LOP3.LUT R188, R189, 0x40, RZ, 0x3c, !PT ;  /* 0x00000040bdbc7812 */ /* 0x000fe200078e3cff */
[----:B------:R2:W-:Y:S02]  /*7bf0*/  LDGSTS.E [R189+0x3a500], [R192.64], !P5 ;  /* 0x3a500000c0bd7fae */ /* 0x0005e4000e921848 */
[----:B------:R-:W-:Y:S02]  /*7c00*/  IMAD.WIDE R82, R82, 0x4, R234 ;  /* 0x0000000452527825 */ /* 0x000fe400078e02ea */
[----:B------:R3:W-:Y:S02]  /*7c10*/  LDGSTS.E [R189+0x3a600], [R194.64], !P5 ;  /* 0x3a600000c2bd7fae */ /* 0x0007e4000e921848 */
[----:B------:R-:W-:-:S02]  /*7c20*/  IMAD.WIDE R80, R66, 0x4, R242 ;  /* 0x0000000442507825 */ /* 0x000fc400078e02f2 */
[----:B------:R2:W-:Y:S01]  /*7c30*/  LDGSTS.E [R189+0x3a700], [R196.64], !P5 ;  /* 0x3a700000c4bd7fae */ /* 0x0005e2000e921848 */
[----:B------:R-:W-:Y:S01]  /*7c40*/  ISETP.GE.U32.AND P5, PT, R0, 0x7fffff6f, PT ;  /* 0x7fffff6f0000780c */ /* 0x000fe20003fa6070 */
[----:B------:R-:W-:Y:S01]  /*7c50*/  IMAD.WIDE R78, R66, 0x4, R230 ;  /* 0x00000004424e7825 */ /* 0x000fe200078e02e6 */
[----:B------:R-:W-:Y:S01]  /*7c60*/  IADD3 R0, R252, -0x16, RZ ;  /* 0xffffffeafc007810 */ /* 0x000fe20007ffe0ff */
[----:B------:R4:W-:Y:S02]  /*7c70*/  LDGSTS.E [R189+0x3c000], [R198.64], !P6 ;  /* 0x3c000000c6bd7fae */ /* 0x0009e4000f121848 */
[C---:B------:R-:W-:Y:S02]  /*7c80*/  IMAD.WIDE R76, R66.reuse, 0x4, R240 ;  /* 0x00000004424c7825 */ /* 0x040fe400078e02f0 */
[----:B------:R-:W-:Y:S02]  /*7c90*/  STL.64 [R1+0x3db0], R196 ;  /* 0x003db0c401007387 */ /* 0x000fe40000100a00 */
[----:B------:R-:W-:-:S02]  /*7ca0*/  IMAD.WIDE R74, R66, 0x4, R238 ;  /* 0x00000004424a7825 */ /* 0x000fc400078e02ee */
[----:B------:R2:W-:Y:S02]  /*7cb0*/  LDGSTS.E [R189+0x3c100], [R200.64], !P6 ;  /* 0x3c100000c8bd7fae */ /* 0x0005e4000f121848 */
[----:B------:R-:W-:Y:S02]  /*7cc0*/  IMAD R50, R119, 0x71, RZ ;  /* 0x0000007177327824 */ /* 0x000fe400078e02ff */
        /* <DEDUP_REMOVED lines=44> */
[----:B------:R1:W-:Y:S04]  /*7f90*/  LDGSTS.E [R189+0x3e400], [R222.64], !P0 ;  /* 0x3e400000debd7fae */ /* 0x0003e8000c121848 */
[----:B------:R-:W-:Y:S04]  /*7fa0*/  STL.64 [R1+0x3e10], R220 ;  /* 0x003e10dc01007387 */ /* 0x000fe80000100a00 */
[----:B------:R2:W-:Y:S04]  /*7fb0*/  LDGSTS.E [R189+0x3e500], [R224.64], !P0 ;  /* 0x3e500000e0bd7fae */ /* 0x0005e8000c121848 */
[----:B------:R-:W-:Y:S04]  /*7fc0*/  STL.64 [R1+0x3e18], R222 ;  /* 0x003e18de01007387 */ /* 0x000fe80000100a00 */
[----:B------:R1:W-:Y:S04]  /*7fd0*/  LDGSTS.E [R189+0x3e600], [R226.64], !P0 ;  /* 0x3e600000e2bd7fae */ /* 0x0003e8000c121848 */
[----:B------:R-:W-:Y:S04]  /*7fe0*/  STL.64 [R1+0x3e20], R224 ;  /* 0x003e20e001007387 */ /* 0x000fe80000100a00 */
[----:B------:R2:W-:Y:S01]  /*7ff0*/  LDGSTS.E [R189+0x3e700], [R228.64], !P0 ;  /* 0x3e700000e4bd7fae */ /* 0x0005e2000c121848 */
[----:B------:R-:W-:Y:S01]  /*8000*/  ISETP.GE.U32.AND P0, PT, R0, 0x7fffff67, PT ;  /* 0x7fffff670000780c */ /* 0x000fe20003f06070 */
[----:B------:R-:W-:-:S02]  /*8010*/  IMAD R0, R119, 0x5, RZ ;  /* 0x0000000577007824 */ /* 0x000fc400078e02ff */
[----:B------:R-:W-:Y:S04]  /*8020*/  STL.64 [R1+0x3e30], R226 ;  /* 0x003e30e201007387 */ /* 0x000fe80000100a00 */
[----:B------:R1:W-:Y:S04]  /*8030*/  LDGSTS.E [R7+0x800], [R20.64], !P1 ;  /* 0x0080000014077fae */ /* 0x0003e8000c921848 */
[----:B------:R-:W-:Y:S04]  /*8040*/  STL.64 [R1+0x3e38], R228 ;  /* 0x003e38e401007387 */ /* 0x000fe80000100a00 */
[----:B------:R1:W-:Y:S04]  /*8050*/  LDGSTS.E [R7+0x900], [R18.64], !P1 ;  /* 0x0090000012077fae */ /* 0x0003e8000c921848 */
[----:B------:R1:W-:Y:S04]  /*8060*/  STL.64 [R1+0x718], R20 ;  /* 0x0007181401007387 */ /* 0x0003e80000100a00 */
[----:B------:R2:W-:Y:S04]  /*8070*/  LDGSTS.E [R7+0xa00], [R16.64], !P1 ;  /* 0x00a0000010077fae */ /* 0x0005e8000c921848 */
[----:B------:R2:W-:Y:S04]  /*8080*/  STL.64 [R1+0x710], R18 ;  /* 0x0007101201007387 */ /* 0x0005e80000100a00 */
[----:B------:R3:W-:Y:S01]  /*8090*/  LDGSTS.E [R7+0xb00], [R14.64], !P1 ;  /* 0x00b000000e077fae */ /* 0x0007e2000c921848 */
[----:B-1----:R-:W-:-:S03]  /*80a0*/  IMAD.WIDE R20, R0, 0x4, R242 ;  /* 0x0000000400147825 */ /* 0x002fc600078e02f2 */
        /* <DEDUP_REMOVED lines=14> */
[----:B-1----:R-:W-:-:S03]  /*8190*/  IMAD.WIDE R12, R0, 0x4, R244 ;  /* 0x00000004000c7825 */ /* 0x002fc600078e02f4 */
[----:B------:R1:W-:Y:S01]  /*81a0*/  STL.64 [R1+0x6e0], R4 ;  /* 0x0006e00401007387 */ /* 0x0003e20000100a00 */
[----:B--2---:R-:W-:-:S03]  /*81b0*/  IMAD.WIDE R10, R0, 0x4, R236 ;  /* 0x00000004000a7825 */ /* 0x004fc600078e02ec */
[----:B------:R2:W-:Y:S04]  /*81c0*/  STL.64 [R1+0x698], R20 ;  /* 0x0006981401007387 */ /* 0x0005e80000100a00 */
[----:B------:R2:W-:Y:S01]  /*81d0*/  LDGSTS.E [R7+0x2800], [R20.64], !P2 ;  /* 0x0280000014077fae */ /* 0x0005e2000d121848 */
[----:B---3--:R-:W-:-:S03]  /*81e0*/  IMAD.WIDE R8, R0, 0x4, R232 ;  /* 0x0000000400087825 */ /* 0x008fc600078e02e8 */
[----:B------:R3:W-:Y:S01]  /*81f0*/  STL.64 [R1+0x690], R18 ;  /* 0x0006901201007387 */ /* 0x0007e20000100a00 */
[----:B-1----:R-:W-:-:S03]  /*8200*/  IMAD.WIDE R4, R0, 0x4, R234 ;  /* 0x0000000400047825 */ /* 0x002fc600078e02ea */
[----:B------:R3:W-:Y:S01]  /*8210*/  LDGSTS.E [R7+0x2900], [R18.64], !P2 ;  /* 0x0290000012077fae */ /* 0x0007e2000d121848 */
[----:B------:R-:W-:-:S03]  /*8220*/  IMAD R0, R119, 0xd, RZ ;  /* 0x0000000d77007824 */ /* 0x000fc600078e02ff */
[----:B------:R1:W-:Y:S01]  /*8230*/  STL.64 [R1+0x688], R16 ;  /* 0x0006881001007387 */ /* 0x0003e20000100a00 */
[----:B--2---:R-:W-:-:S03]  /*8240*/  IMAD.WIDE R20, R2, 0x4, R242 ;  /* 0x0000000402147825 */ /* 0x004fc600078e02f2 */
[----:B------:R1:W-:Y:S04]  /*8250*/  LDGSTS.E [R7+0x2a00], [R16.64], !P2 ;  /* 0x02a0000010077fae */ /* 0x0003e8000d121848 */
[----:B------:R2:W-:Y:S01]  /*8260*/  STL.64 [R1+0x680], R14 ;  /* 0x0006800e01007387 */ /* 0x0005e20000100a00 */
[----:B---3--:R-:W-:-:S03]  /*8270*/  IMAD.WIDE R18, R2, 0x4, R230 ;  /* 0x0000000402127825 */ /* 0x008fc600078e02e6 */
[----:B------:R2:W-:Y:S04]  /*8280*/  LDGSTS.E [R7+0x2b00], [R14.64], !P2 ;  /* 0x02b000000e077fae */ /* 0x0005e8000d121848 */
[----:B------:R3:W-:Y:S01]  /*8290*/  STL.64 [R1+0x678], R12 ;  /* 0x0006780c01007387 */ /* 0x0007e20000100a00 */
[----:B-1----:R-:W-:-:S03]  /*82a0*/  IMAD.WIDE R16, R2, 0x4, R240 ;  /* 0x0000000402107825 */ /* 0x002fc600078e02f0 */
[----:B------:R3:W-:Y:S04]  /*82b0*/  LDGSTS.E [R7+0x2c00], [R12.64], !P2 ;  /* 0x02c000000c077fae */ /* 0x0007e8000d121848 */
        /* <DEDUP_REMOVED lines=8> */
[----:B------:R3:W-:Y:S01]  /*8340*/  LDGSTS.E [R7+0x2f00], [R4.64], !P2 ;  /* 0x02f0000004077fae */ /* 0x0007e2000d121848 */
[----:B------:R-:W-:Y:S02]  /*8350*/  ISETP.GE.U32.AND P2, PT, R3, 0x7fffff5f, PT ;  /* 0x7fffff5f0300780c */ /* 0x000fe40003f46070 */
[----:B------:R-:W-:Y:S01]  /*8360*/  IADD3 R3, R252, -0x26, RZ ;  /* 0xffffffdafc037810 */ /* 0x000fe20007ffe0ff */
[----:B------:R1:W-:Y:S01]  /*8370*/  STL.64 [R1+0x618], R20 ;  /* 0x0006181401007387 */ /* 0x0003e20000100a00 */
[----:B--2---:R-:W-:-:S03]  /*8380*/  IMAD.WIDE R8, R2, 0x4, R232 ;  /* 0x0000000402087825 */ /* 0x004fc600078e02e8 */
[----:B------:R1:W-:Y:S04]  /*8390*/  LDGSTS.E [R7+0x4800], [R20.64], !P3 ;  /* 0x0480000014077fae */ /* 0x0003e8000d921848 */
[----:B------:R2:W-:Y:S01]  /*83a0*/  STL.64 [R1+0x610], R18 ;  /* 0x0006101201007387 */ /* 0x0005e20000100a00 */
[----:B---3--:R-:W-:-:S03]  /*83b0*/  IMAD.WIDE R4, R2, 0x4, R234 ;  /* 0x0000000402047825 */ /* 0x008fc600078e02ea */
[----:B------:R2:W-:Y:S01]  /*83c0*/  LDGSTS.E [R7+0x4900], [R18.64], !P3 ;  /* 0x0490000012077fae */ /* 0x0005e2000d921848 */
[----:B------:R-:W-:-:S03]  /*83d0*/  IMAD R2, R119, 0x11, RZ ;  /* 0x0000001177027824 */ /* 0x000fc600078e02ff */
        /* <DEDUP_REMOVED lines=17> */
[----:B------:R2:W-:Y:S01]  /*84f0*/  LDGSTS.E [R7+0x4f00], [R4.64], !P3 ;  /* 0x04f0000004077fae */ /* 0x0005e2000d921848 */
[----:B------:R-:W-:Y:S02]  /*8500*/  ISETP.GE.U32.AND P3, PT, R3, 0x7fffff5b, PT ;  /* 0x7fffff5b0300780c */ /* 0x000fe40003f66070 */
[----:B------:R-:W-:Y:S01]  /*8510*/  IADD3 R3, R252, -0x2a, RZ ;  /* 0xffffffd6fc037810 */ /* 0x000fe20007ffe0ff */
[----:B------:R3:W-:Y:S01]  /*8520*/  STL.64 [R1+0x598], R20 ;  /* 0x0005981401007387 */ /* 0x0007e20000100a00 */
[----:B-1----:R-:W-:-:S03]  /*8530*/  IMAD.WIDE R8, R0, 0x4, R232 ;  /* 0x0000000400087825 */ /* 0x002fc600078e02e8 */
[----:B------:R3:W-:Y:S04]  /*8540*/  LDGSTS.E [R7+0x6800], [R20.64], !P4 ;  /* 0x0680000014077fae */ /* 0x0007e8000e121848 */
[----:B------:R1:W-:Y:S01]  /*8550*/  STL.64 [R1+0x590], R18 ;  /* 0x0005901201007387 */ /* 0x0003e20000100a00 */
[----:B--2---:R-:W-:-:S03]  /*8560*/  IMAD.WIDE R4, R0, 0x4, R234 ;  /* 0x0000000400047825 */ /* 0x004fc600078e02ea */
[----:B------:R1:W-:Y:S01]  /*8570*/  LDGSTS.E [R7+0x6900], [R18.64], !P4 ;  /* 0x0690000012077fae */ /* 0x0003e2000e121848 */
[----:B------:R-:W-:-:S03]  /*8580*/  IMAD R0, R119, 0x15, RZ ;  /* 0x0000001577007824 */ /* 0x000fc600078e02ff */
        /* <DEDUP_REMOVED lines=17> */
[----:B------:R1:W-:Y:S01]  /*86a0*/  LDGSTS.E [R7+0x6f00], [R4.64], !P4 ;  /* 0x06f0000004077fae */ /* 0x0003e2000e121848 */
[----:B------:R-:W-:Y:S02]  /*86b0*/  ISETP.GE.U32.AND P4, PT, R3, 0x7fffff57, PT ;  /* 0x7fffff570300780c */ /* 0x000fe40003f86070 */
[----:B------:R-:W-:Y:S01]  /*86c0*/  IADD3 R3, R252, -0x2e, RZ ;  /* 0xffffffd2fc037810 */ /* 0x000fe20007ffe0ff */
[----:B------:R2:W-:Y:S01]  /*86d0*/  STL.64 [R1+0xc50], R20 ;  /* 0x000c501401007387 */ /* 0x0005e20000100a00 */
[----:B---3--:R-:W-:-:S03]  /*86e0*/  IMAD.WIDE R8, R2, 0x4, R232 ;  /* 0x0000000402087825 */ /* 0x008fc600078e02e8 */
[----:B------:R2:W-:Y:S04]  /*86f0*/  LDGSTS.E [R7+0x8800], [R20.64], !P5 ;  /* 0x0880000014077fae */ /* 0x0005e8000e921848 */
        /* <DEDUP_REMOVED lines=28> */
[----:B---3--:R-:W-:Y:S01]  /*88c0*/  IMAD.WIDE R4, R0, 0x4, R234 ;  /* 0x0000000400047825 */ /* 0x008fe200078e02ea */
[----:B------:R-:W-:Y:S02]  /*88d0*/  IADD3 R0, R252, -0x36, RZ ;  /* 0xffffffcafc007810 */ /* 0x000fe40007ffe0ff */
        /* <DEDUP_REMOVED lines=19> */
[----:B------:R-:W-:Y:S01]  /*8a10*/  ISETP.GE.U32.AND P6, PT, R3, 0x7fffff4f, PT ;  /* 0x7fffff4f0300780c */ /* 0x000fe20003fc6070 */
[----:B------:R-:W-:Y:S02]  /*8a20*/  IMAD R3, R119, 0x21, RZ ;  /* 0x0000002177037824 */ /* 0x000fe400078e02ff */
[C---:B-1----:R-:W-:Y:S01]  /*8a30*/  IMAD.WIDE R8, R2.reuse, 0x4, R232 ;  /* 0x0000000402087825 */ /* 0x042fe200078e02e8 */
[----:B------:R1:W-:Y:S04]  /*8a40*/  LDGSTS.E [R7+0xc800], [R20.64], !P0 ;  /* 0x0c80000014077fae */ /* 0x0003e8000c121848 */
[----:B------:R3:W-:Y:S01]  /*8a50*/  LDGSTS.E [R7+0xc900], [R18.64], !P0 ;  /* 0x0c90000012077fae */ /* 0x0007e2000c121848 */
[----:B--2---:R-:W-:-:S03]  /*8a60*/  IMAD.WIDE R4, R2, 0x4, R234 ;  /* 0x0000000402047825 */ /* 0x004fc600078e02ea */
[----:B------:R1:W-:Y:S01]  /*8a70*/  STL.64 [R1+0xbd0], R20 ;  /* 0x000bd01401007387 */ /* 0x0003e20000100a00 */
[----:B------:R-:W-:-:S03]  /*8a80*/  IMAD R2, R119, 0x1d, RZ ;  /* 0x0000001d77027824 */ /* 0x000fc600078e02ff */
[----:B------:R2:W-:Y:S01]  /*8a90*/  LDGSTS.E [R7+0xca00], [R16.64], !P0 ;  /* 0x0ca0000010077fae */ /* 0x0005e2000c121848 */
[----:B------:R-:W-:-:S03]  /*8aa0*/  IMAD.WIDE R22, R2, 0x4, R242 ;  /* 0x0000000402167825 */ /* 0x000fc600078e02f2 */
        /* <DEDUP_REMOVED lines=14> */
[----:B-1----:R-:W-:Y:S01]  /*8b90*/  IMAD.WIDE R12, R2, 0x4, R236 ;  /* 0x00000004020c7825 */ /* 0x002fe200078e02ec */
[----:B------:R-:W-:Y:S02]  /*8ba0*/  ISETP.GE.U32.AND P0, PT, R0, 0x7fffff4b, PT ;  /* 0x7fffff4b0000780c */ /* 0x000fe40003f06070 */
[----:B------:R2:W-:Y:S01]  /*8bb0*/  STL.64 [R1+0xba0], R8 ;  /* 0x000ba00801007387 */ /* 0x0005e20000100a00 */
[----:B------:R-:W-:-:S03]  /*8bc0*/  IMAD.MOV.U32 R0, RZ, RZ, c[0x0][0x18c] ;  /* 0x00006300ff007624 */ /* 0x000fc600078e00ff */
[----:B------:R1:W-:Y:S01]  /*8bd0*/  LDGSTS.E [R7+0xe800], [R22.64], !P1 ;  /* 0x0e80000016077fae */ /* 0x0003e2000c921848 */
[----:B---3--:R-:W-:-:S03]  /*8be0*/  IMAD.WIDE R10, R2, 0x4, R232 ;  /* 0x00000004020a7825 */ /* 0x008fc600078e02e8 */
[----:B------:R3:W-:Y:S04]  /*8bf0*/  STL.64 [R1+0xb98], R4 ;  /* 0x000b980401007387 */ /* 0x0007e80000100a00 */
[----:B------:R1:W-:Y:S01]  /*8c00*/  LDGSTS.E [R7+0xe900], [R20.64], !P1 ;  /* 0x0e90000014077fae */ /* 0x0003e2000c921848 */
[----:B--2---:R-:W-:-:S03]  /*8c10*/  IMAD.WIDE R8, R2, 0x4, R234 ;  /* 0x0000000402087825 */ /* 0x004fc600078e02ea */
[----:B------:R1:W-:Y:S01]  /*8c20*/  STL.64 [R1+0xb90], R22 ;  /* 0x000b901601007387 */ /* 0x0003e20000100a00 */
[----:B------:R-:W-:-:S03]  /*8c30*/  IMAD R2, R119, 0x25, RZ ;  /* 0x0000002577027824 */ /* 0x000fc600078e02ff */
[----:B------:R2:W-:Y:S01]  /*8c40*/  LDGSTS.E [R7+0xea00], [R18.64], !P1 ;  /* 0x0ea0000012077fae */ /* 0x0005e2000c921848 */
[----:B---3--:R-:W-:Y:S01]  /*8c50*/  IMAD R4, R121, c[0x0][0x18c], RZ ;  /* 0x0000630079047a24 */ /* 0x008fe200078e02ff */
[----:B------:R-:W-:Y:S02]  /*8c60*/  IADD3 R5, R252, -0x3a, RZ ;  /* 0xffffffc6fc057810 */ /* 0x000fe40007ffe0ff */
[----:B------:R3:W-:Y:S02]  /*8c70*/  STL.64 [R1+0xb88], R20 ;  /* 0x000b881401007387 */ /* 0x0007e40000100a00 */
[----:B------:R-:W-:Y:S02]  /*8c80*/  LEA R0, R0, R4, 0x6 ;  /* 0x0000000400007211 */ /* 0x000fe400078e30ff */
        /* <DEDUP_REMOVED lines=13> */
[C---:B-1----:R-:W-:Y:S01]  /*8d60*/  IMAD.WIDE R14, R3.reuse, 0x4, R244 ;  /* 0x00000004030e7825 */ /* 0x042fe200078e02f4 */
[C---:B------:R-:W-:Y:S02]  /*8d70*/  LEA R246, P1, R4.reuse, c[0x0][0x168], 0x2 ;  /* 0x00005a0004f67a11 */ /* 0x040fe400078210ff */
[----:B------:R2:W-:Y:S02]  /*8d80*/  STL.64 [R1+0xb60], R10 ;  /* 0x000b600a01007387 */ /* 0x0005e40000100a00 */
[----:B------:R-:W-:Y:S01]  /*8d90*/  LEA.HI.X.SX32 R247, R4, c[0x0][0x16c], 0x2, P1 ;  /* 0x00005b0004f77a11 */ /* 0x000fe200008f16ff */
[----:B---3--:R-:W-:Y:S01]  /*8da0*/  IMAD.WIDE R12, R3, 0x4, R236 ;  /* 0x00000004030c7825 */ /* 0x008fe200078e02ec */
[----:B------:R1:W-:Y:S01]  /*8db0*/  LDGSTS.E [R7+0x10800], [R22.64], !P2 ;  /* 0x1080000016077fae */ /* 0x0003e2000d121848 */
[----:B------:R-:W-:-:S03]  /*8dc0*/  ISETP.GE.U32.AND P1, PT, R5, 0x7fffff47, PT ;  /* 0x7fffff470500780c */ /* 0x000fc60003f26070 */
[----:B------:R3:W-:Y:S01]  /*8dd0*/  STL.64 [R1+0xb58], R8 ;  /* 0x000b580801007387 */ /* 0x0007e20000100a00 */
[----:B--2---:R-:W-:-:S03]  /*8de0*/  IMAD.WIDE R10, R3, 0x4, R232 ;  /* 0x00000004030a7825 */ /* 0x004fc600078e02e8 */
[----:B------:R2:W-:Y:S04]  /*8df0*/  LDGSTS.E [R7+0x10900], [R20.64], !P2 ;  /* 0x1090000014077fae */ /* 0x0005e8000d121848 */
[----:B------:R1:W-:Y:S01]  /*8e00*/  LDGSTS.E [R7+0x10a00], [R18.64], !P2 ;  /* 0x10a0000012077fae */ /* 0x0003e2000d121848 */
[----:B---3--:R-:W-:-:S03]  /*8e10*/  IMAD.WIDE R8, R3, 0x4, R234 ;  /* 0x0000000403087825 */ /* 0x008fc600078e02ea */
[----:B------:R3:W-:Y:S01]  /*8e20*/  LDGSTS.E [R7+0x10b00], [R16.64], !P2 ;  /* 0x10b0000010077fae */ /* 0x0007e2000d121848 */
[----:B------:R-:W-:-:S03]  /*8e30*/  IADD3 R3, R252, -0x42, RZ ;  /* 0xffffffbefc037810 */ /* 0x000fc60007ffe0ff */
[----:B------:R1:W-:Y:S04]  /*8e40*/  LDGSTS.E [R7+0x10c00], [R14.64], !P2 ;  /* 0x10c000000e077fae */ /* 0x0003e8000d121848 */
[----:B------:R1:W-:Y:S04]  /*8e50*/  LDGSTS.E [R7+0x10d00], [R12.64], !P2 ;  /* 0x10d000000c077fae */ /* 0x0003e8000d121848 */
[----:B------:R1:W-:Y:S04]  /*8e60*/  STL.64 [R1+0xb50], R22 ;  /* 0x000b501601007387 */ /* 0x0003e80000100a00 */
[----:B------:R2:W-:Y:S04]  /*8e70*/  LDGSTS.E [R7+0x10e00], [R10.64], !P2 ;  /* 0x10e000000a077fae */ /* 0x0005e8000d121848 */
[----:B------:R2:W-:Y:S04]  /*8e80*/  STL.64 [R1+0xb48], R20 ;  /* 0x000b481401007387 */ /* 0x0005e80000100a00 */
[----:B------:R3:W-:Y:S01]  /*8e90*/  LDGSTS.E [R7+0x10f00], [R8.64], !P2 ;  /* 0x10f0000008077fae */ /* 0x0007e2000d121848 */
[----:B------:R-:W-:Y:S01]  /*8ea0*/  LEA R248, P2, R0, c[0x0][0x168], 0x2 ;  /* 0x00005a0000f87a11 */ /* 0x000fe200078410ff */
[----:B-1----:R-:W-:-:S02]  /*8eb0*/  IMAD.WIDE R22, R2, 0x4, R242 ;  /* 0x0000000402167825 */ /* 0x002fc400078e02f2 */
[----:B------:R1:W-:Y:S01]  /*8ec0*/  STL.64 [R1+0xb40], R18 ;  /* 0x000b401201007387 */ /* 0x0003e20000100a00 */
[----:B------:R-:W-:Y:S01]  /*8ed0*/  LEA.HI.X.SX32 R249, R0, c[0x0][0x16c], 0x2, P2 ;  /* 0x00005b0000f97a11 */ /* 0x000fe200010f16ff */
[----:B------:R-:W-:Y:S01]  /*8ee0*/  IMAD R0, R119, 0x29, RZ ;  /* 0x0000002977007824 */ /* 0x000fe200078e02ff */
[----:B------:R-:W-:Y:S01]  /*8ef0*/  ISETP.GE.U32.AND P2, PT, R6, 0x7fffff43, PT ;  /* 0x7fffff430600780c */ /* 0x000fe20003f46070 */
[----:B------:R3:W-:Y:S01]  /*8f00*/  STL.64 [R1+0xb38], R16 ;  /* 0x000b381001007387 */ /* 0x0007e20000100a00 */
[----:B--2---:R-:W-:-:S03]  /*8f10*/  IMAD.WIDE R20, R2, 0x4, R230 ;  /* 0x0000000402147825 */ /* 0x004fc600078e02e6 */
[----:B------:R2:W-:Y:S01]  /*8f20*/  STL.64 [R1+0xb30], R14 ;  /* 0x000b300e01007387 */ /* 0x0005e20000100a00 */
[----:B------:R-:W-:-:S03]  /*8f30*/  IMAD.WIDE R4, R0, 0x4, R234 ;  /* 0x0000000400047825 */ /* 0x000fc600078e02ea */
[----:B------:R4:W-:Y:S01]  /*8f40*/  STL.64 [R1+0xb28], R12 ;  /* 0x000b280c01007387 */ /* 0x0009e20000100a00 */
[----:B-1----:R-:W-:-:S03]  /*8f50*/  IMAD.WIDE R18, R2, 0x4, R240 ;  /* 0x0000000402127825 */ /* 0x002fc600078e02f0 */
[----:B------:R1:W-:Y:S01]  /*8f60*/  STL.64 [R1+0xb20], R10 ;  /* 0x000b200a01007387 */ /* 0x0003e20000100a00 */
[----:B---3--:R-:W-:-:S03]  /*8f70*/  IMAD.WIDE R16, R2, 0x4, R238 ;  /* 0x0000000402107825 */ /* 0x008fc600078e02ee */
[----:B------:R3:W-:Y:S01]  /*8f80*/  STL.64 [R1+0xb18], R8 ;  /* 0x000b180801007387 */ /* 0x0007e20000100a00 */
[----:B--2---:R-:W-:-:S03]  /*8f90*/  IMAD.WIDE R14, R2, 0x4, R244 ;  /* 0x00000004020e7825 */ /* 0x004fc600078e02f4 */
[----:B------:R-:W-:Y:S01]  /*8fa0*/  STL.64 [R1+0xb10], R22 ;  /* 0x000b101601007387 */ /* 0x000fe20000100a00 */
[----:B----4-:R-:W-:-:S03]  /*8fb0*/  IMAD.WIDE R12, R2, 0x4, R236 ;  /* 0x00000004020c7825 */ /* 0x010fc600078e02ec */
[----:B------:R2:W-:Y:S01]  /*8fc0*/  LDGSTS.E [R7+0x12800], [R22.64], !P3 ;  /* 0x1280000016077fae */ /* 0x0005e2000d921848 */
[----:B-1----:R-:W-:-:S03]  /*8fd0*/  IMAD.WIDE R10, R2, 0x4, R232 ;  /* 0x00000004020a7825 */ /* 0x002fc600078e02e8 */
[----:B------:R1:W-:Y:S01]  /*8fe0*/  STL.64 [R1+0xb08], R20 ;  /* 0x000b081401007387 */ /* 0x0003e20000100a00 */
[----:B---3--:R-:W-:-:S03]  /*8ff0*/  IMAD.WIDE R8, R2, 0x4, R234 ;  /* 0x0000000402087825 */ /* 0x008fc600078e02ea */
[----:B------:R1:W-:Y:S01]  /*9000*/  LDGSTS.E [R7+0x12900], [R20.64], !P3 ;  /* 0x1290000014077fae */ /* 0x0003e2000d921848 */
[----:B------:R-:W-:-:S03]  /*9010*/  IMAD R2, R119, 0x2d, RZ ;  /* 0x0000002d77027824 */ /* 0x000fc600078e02ff */
[----:B------:R3:W-:Y:S04]  /*9020*/  STL.64 [R1+0xb00], R18 ;  /* 0x000b001201007387 */ /* 0x0007e80000100a00 */
        /* <DEDUP_REMOVED lines=15> */
[----:B------:R1:W-:Y:S01]  /*9120*/  LDGSTS.E [R7+0x12f00], [R8.64], !P3 ;  /* 0x12f0000008077fae */ /* 0x0003e2000d921848 */
[----:B------:R-:W-:Y:S02]  /*9130*/  ISETP.GE.U32.AND P3, PT, R3, 0x7fffff3f, PT ;  /* 0x7fffff3f0300780c */ /* 0x000fe40003f66070 */
[----:B------:R-:W-:Y:S01]  /*9140*/  IADD3 R3, R252, -0x46, RZ ;  /* 0xffffffbafc037810 */ /* 0x000fe20007ffe0ff */
[----:B------:R3:W-:Y:S01]  /*9150*/  STL.64 [R1+0xad0], R20 ;  /* 0x000ad01401007387 */ /* 0x0007e20000100a00 */
[----:B----4-:R-:W-:-:S03]  /*9160*/  IMAD.WIDE R10, R0, 0x4, R236 ;  /* 0x00000004000a7825 */ /* 0x010fc600078e02ec */
[----:B------:R3:W-:Y:S04]  /*9170*/  LDGSTS.E [R7+0x14800], [R20.64], !P4 ;  /* 0x1480000014077fae */ /* 0x0007e8000e121848 */
[----:B------:R4:W-:Y:S01]  /*9180*/  STL.64 [R1+0xac8], R18 ;  /* 0x000ac81201007387 */ /* 0x0009e20000100a00 */
[----:B-1----:R-:W-:-:S03]  /*9190*/  IMAD.WIDE R8, R0, 0x4, R232 ;  /* 0x0000000400087825 */ /* 0x002fc600078e02e8 */
[----:B------:R4:W-:Y:S01]  /*91a0*/  LDGSTS.E [R7+0x14900], [R18.64], !P4 ;  /* 0x1490000012077fae */ /* 0x0009e2000e121848 */
[----:B------:R-:W-:-:S03]  /*91b0*/  IMAD R0, R119, 0x31, RZ ;  /* 0x0000003177007824 */ /* 0x000fc600078e02ff */
        /* <DEDUP_REMOVED lines=17> */
[----:B------:R4:W-:Y:S01]  /*92d0*/  LDGSTS.E [R7+0x14f00], [R4.64], !P4 ;  /* 0x14f0000004077fae */ /* 0x0009e2000e121848 */
[----:B------:R-:W-:Y:S02]  /*92e0*/  ISETP.GE.U32.AND P4, PT, R3, 0x7fffff3b, PT ;  /* 0x7fffff3b0300780c */ /* 0x000fe40003f86070 */
[----:B------:R-:W-:Y:S01]  /*92f0*/  IADD3 R3, R252, -0x4a, RZ ;  /* 0xffffffb6fc037810 */ /* 0x000fe20007ffe0ff */
[----:B------:R1:W-:Y:S01]  /*9300*/  STL.64 [R1+0xa90], R20 ;  /* 0x000a901401007387 */ /* 0x0003e20000100a00 */
[----:B---3--:R-:W-:-:S03]  /*9310*/  IMAD.WIDE R8, R2, 0x4, R232 ;  /* 0x0000000402087825 */ /* 0x008fc600078e02e8 */
[----:B------:R1:W-:Y:S04]  /*9320*/  LDGSTS.E [R7+0x16800], [R20.64], !P5 ;  /* 0x1680000014077fae */ /* 0x0003e8000e921848 */
[----:B------:R3:W-:Y:S01]  /*9330*/  STL.64 [R1+0xa88], R18 ;  /* 0x000a881201007387 */ /* 0x0007e20000100a00 */
[----:B----4-:R-:W-:-:S03]  /*9340*/  IMAD.WIDE R4, R2, 0x4, R234 ;  /* 0x0000000402047825 */ /* 0x010fc600078e02ea */
[----:B------:R3:W-:Y:S01]  /*9350*/  LDGSTS.E [R7+0x16900], [R18.64], !P5 ;  /* 0x1690000012077fae */ /* 0x0007e2000e921848 */
[----:B------:R-:W-:-:S03]  /*9360*/  IMAD R2, R119, 0x35, RZ ;  /* 0x0000003577027824 */ /* 0x000fc600078e02ff */
        /* <DEDUP_REMOVED lines=17> */
[----:B------:R3:W-:Y:S01]  /*9480*/  LDGSTS.E [R7+0x16f00], [R4.64], !P5 ;  /* 0x16f0000004077fae */ /* 0x0007e2000e921848 */
[----:B------:R-:W-:Y:S02]  /*9490*/  ISETP.GE.U32.AND P5, PT, R3, 0x7fffff37, PT ;  /* 0x7fffff370300780c */ /* 0x000fe40003fa6070 */
[----:B------:R-:W-:Y:S01]  /*94a0*/  IADD3 R3, R252, -0x4e, RZ ;  /* 0xffffffb2fc037810 */ /* 0x000fe20007ffe0ff */
        /* <DEDUP_REMOVED lines=274> */
[----:B-1----:R-:W-:Y:S01]  /*a5d0*/  IMAD.WIDE R4, R0, 0x4, R234 ;  /* 0x0000000400047825 */ /* 0x002fe200078e02ea */
[----:B------:R-:W-:Y:S02]  /*a5e0*/  IADD3 R0, R252, -0x7a, RZ ;  /* 0xffffff86fc007810 */ /* 0x000fe40007ffe0ff */
        /* <DEDUP_REMOVED lines=19> */
[----:B------:R-:W-:-:S03]  /*a720*/  ISETP.GE.U32.AND P2, PT, R3, 0x7fffff0b, PT ;  /* 0x7fffff0b0300780c */ /* 0x000fc60003f46070 */
[----:B------:R-:W-:Y:S01]  /*a730*/  STL.64 [R1+0x760], R20 ;  /* 0x0007601401007387 */ /* 0x000fe20000100a00 */
[----:B---3--:R-:W-:-:S03]  /*a740*/  IMAD.WIDE R8, R2, 0x4, R232 ;  /* 0x0000000402087825 */ /* 0x008fc600078e02e8 */
[----:B------:R1:W-:Y:S04]  /*a750*/  LDGSTS.E [R7+0x2e800], [R20.64], !P3 ;  /* 0x2e80000014077fae */ /* 0x0003e8000d921848 */
[----:B------:R3:W-:Y:S01]  /*a760*/  STL.64 [R1+0x758], R18 ;  /* 0x0007581201007387 */ /* 0x0007e20000100a00 */
[----:B----4-:R-:W-:-:S03]  /*a770*/  IMAD.WIDE R4, R2, 0x4, R234 ;  /* 0x0000000402047825 */ /* 0x010fc600078e02ea */
[----:B------:R3:W-:Y:S01]  /*a780*/  LDGSTS.E [R7+0x2e900], [R18.64], !P3 ;  /* 0x2e90000012077fae */ /* 0x0007e2000d921848 */
[----:B------:R-:W-:-:S03]  /*a790*/  IMAD.WIDE R2, R114, 0x4, R244 ;  /* 0x0000000472027825 */ /* 0x000fc600078e02f4 */
[----:B------:R-:W-:Y:S04]  /*a7a0*/  STL.64 [R1+0x750], R16 ;  /* 0x0007501001007387 */ /* 0x000fe80000100a00 */
[----:B------:R4:W-:Y:S04]  /*a7b0*/  LDGSTS.E [R7+0x2ea00], [R16.64], !P3 ;  /* 0x2ea0000010077fae */ /* 0x0009e8000d921848 */
[----:B------:R-:W-:Y:S01]  /*a7c0*/  STL.64 [R1+0x748], R14 ;  /* 0x0007480e01007387 */ /* 0x000fe20000100a00 */
[----:B---3--:R-:W-:-:S03]  /*a7d0*/  IMAD R18, R119, 0x79, RZ ;  /* 0x0000007977127824 */ /* 0x008fc600078e02ff */
[----:B------:R3:W-:Y:S01]  /*a7e0*/  LDGSTS.E [R7+0x2eb00], [R14.64], !P3 ;  /* 0x2eb000000e077fae */ /* 0x0007e2000d921848 */
[----:B------:R-:W-:-:S03]  /*a7f0*/  IMAD.WIDE R32, R18, 0x4, R242 ;  /* 0x0000000412207825 */ /* 0x000fc600078e02f2 */
[----:B------:R1:W-:Y:S01]  /*a800*/  STL.64 [R1+0x740], R12 ;  /* 0x0007400c01007387 */ /* 0x0003e20000100a00 */
[----:B------:R-:W-:-:S03]  /*a810*/  IMAD.WIDE R30, R18, 0x4, R230 ;  /* 0x00000004121e7825 */ /* 0x000fc600078e02e6 */
[----:B------:R1:W-:Y:S01]  /*a820*/  LDGSTS.E [R7+0x2ec00], [R12.64], !P3 ;  /* 0x2ec000000c077fae */ /* 0x0003e2000d921848 */
[----:B------:R-:W-:-:S03]  /*a830*/  IMAD.WIDE R28, R18, 0x4, R240 ;  /* 0x00000004121c7825 */ /* 0x000fc600078e02f0 */
[----:B------:R2:W-:Y:S01]  /*a840*/  STL.64 [R1+0x738], R10 ;  /* 0x0007380a01007387 */ /* 0x0005e20000100a00 */
[----:B------:R-:W-:-:S03]  /*a850*/  IMAD.WIDE R26, R18, 0x4, R238 ;  /* 0x00000004121a7825 */ /* 0x000fc600078e02ee */
[----:B------:R3:W-:Y:S01]  /*a860*/  LDGSTS.E [R7+0x2ed00], [R10.64], !P3 ;  /* 0x2ed000000a077fae */ /* 0x0007e2000d921848 */
[----:B------:R-:W-:-:S03]  /*a870*/  IMAD.WIDE R24, R18, 0x4, R244 ;  /* 0x0000000412187825 */ /* 0x000fc600078e02f4 */
[----:B------:R4:W-:Y:S01]  /*a880*/  STL.64 [R1+0x730], R8 ;  /* 0x0007300801007387 */ /* 0x0009e20000100a00 */
[----:B-1----:R-:W-:-:S03]  /*a890*/  IMAD.WIDE R12, R114, 0x4, R242 ;  /* 0x00000004720c7825 */ /* 0x002fc600078e02f2 */
[----:B------:R4:W-:Y:S01]  /*a8a0*/  LDGSTS.E [R7+0x2ee00], [R8.64], !P3 ;  /* 0x2ee0000008077fae */ /* 0x0009e2000d921848 */
[----:B--2---:R-:W-:-:S03]  /*a8b0*/  IMAD.WIDE R22, R18, 0x4, R236 ;  /* 0x0000000412167825 */ /* 0x004fc600078e02ec */
[----:B------:R1:W-:Y:S01]  /*a8c0*/  STL.64 [R1+0x728], R4 ;  /* 0x0007280401007387 */ /* 0x0003e20000100a00 */
[----:B---3--:R-:W-:-:S03]  /*a8d0*/  IMAD.WIDE R10, R114, 0x4, R230 ;  /* 0x00000004720a7825 */ /* 0x008fc600078e02e6 */
[----:B------:R1:W-:Y:S01]  /*a8e0*/  LDGSTS.E [R7+0x2ef00], [R4.64], !P3 ;  /* 0x2ef0000004077fae */ /* 0x0003e2000d921848 */
[----:B------:R-:W-:Y:S01]  /*a8f0*/  ISETP.GE.U32.AND P3, PT, R0, 0x7fffff07, PT ;  /* 0x7fffff070000780c */ /* 0x000fe20003f66070 */
[----:B------:R-:W-:Y:S01]  /*a900*/  IMAD.WIDE R20, R18, 0x4, R232 ;  /* 0x0000000412147825 */ /* 0x000fe200078e02e8 */
[----:B------:R-:W-:Y:S01]  /*a910*/  IADD3 R0, R252, -0x7e, RZ ;  /* 0xffffff82fc007810 */ /* 0x000fe20007ffe0ff */
[----:B------:R-:W-:Y:S02]  /*a920*/  STL.64 [R1+0x720], R12 ;  /* 0x0007200c01007387 */ /* 0x000fe40000100a00 */
[----:B----4-:R-:W-:Y:S02]  /*a930*/  IMAD.WIDE R8, R114, 0x4, R240 ;  /* 0x0000000472087825 */ /* 0x010fe400078e02f0 */
[----:B------:R2:W-:Y:S02]  /*a940*/  LDGSTS.E [R7+0x30800], [R12.64], !P4 ;  /* 0x308000000c077fae */ /* 0x0005e4000e121848 */
[----:B------:R-:W-:-:S02]  /*a950*/  IMAD.WIDE R18, R18, 0x4, R234 ;  /* 0x0000000412127825 */ /* 0x000fc400078e02ea */
[----:B------:R-:W-:Y:S02]  /*a960*/  STL.64 [R1+0x18], R10 ;  /* 0x0000180a01007387 */ /* 0x000fe40000100a00 */
[C---:B-1----:R-:W-:Y:S02]  /*a970*/  IMAD.WIDE R4, R114.reuse, 0x4, R238 ;  /* 0x0000000472047825 */ /* 0x042fe400078e02ee */
[----:B------:R1:W-:Y:S02]  /*a980*/  LDGSTS.E [R7+0x30900], [R10.64], !P4 ;  /* 0x309000000a077fae */ /* 0x0003e4000e121848 */
[----:B------:R-:W-:Y:S02]  /*a990*/  IMAD.WIDE R114, R114, 0x4, R234 ;  /* 0x0000000472727825 */ /* 0x000fe400078e02ea */
[----:B------:R-:W-:Y:S04]  /*a9a0*/  STL.64 [R1+0x10], R8 ;  /* 0x0000100801007387 */ /* 0x000fe80000100a00 */
[----:B------:R3:W-:Y:S04]  /*a9b0*/  LDGSTS.E [R7+0x30a00], [R8.64], !P4 ;  /* 0x30a0000008077fae */ /* 0x0007e8000e121848 */
[----:B------:R-:W-:Y:S04]  /*a9c0*/  STL.64 [R1+0x8], R4 ;  /* 0x0000080401007387 */ /* 0x000fe80000100a00 */
[----:B------:R4:W-:Y:S04]  /*a9d0*/  LDGSTS.E [R7+0x30b00], [R4.64], !P4 ;  /* 0x30b0000004077fae */ /* 0x0009e8000e121848 */
[----:B------:R1:W-:Y:S04]  /*a9e0*/  STL.64 [R1], R2 ;  /* 0x0000000201007387 */ /* 0x0003e80000100a00 */
[----:B------:R1:W-:Y:S04]  /*a9f0*/  LDGSTS.E [R7+0x30c00], [R2.64], !P4 ;  /* 0x30c0000002077fae */ /* 0x0003e8000e121848 */
[----:B------:R2:W-:Y:S04]  /*aa00*/  LDGSTS.E [R7+0x30d00], [R250.64], !P4 ;  /* 0x30d00000fa077fae */ /* 0x0005e8000e121848 */
[----:B------:R-:W-:Y:S04]  /*aa10*/  STL.64 [R1+0x3e40], R250 ;  /* 0x003e40fa01007387 */ /* 0x000fe80000100a00 */
[----:B------:R2:W-:Y:S01]  /*aa20*/  LDGSTS.E [R7+0x30e00], [R116.64], !P4 ;  /* 0x30e0000074077fae */ /* 0x0005e2000e121848 */
[----:B-1----:R-:W-:-:S03]  /*aa30*/  IMAD R2, R119, 0x7d, RZ ;  /* 0x0000007d77027824 */ /* 0x002fc600078e02ff */
[----:B------:R-:W-:Y:S01]  /*aa40*/  STL.64 [R1+0x3e48], R116 ;  /* 0x003e487401007387 */ /* 0x000fe20000100a00 */
[----:B------:R-:W-:-:S03]  /*aa50*/  IMAD.WIDE R16, R2, 0x4, R242 ;  /* 0x0000000402107825 */ /* 0x000fc600078e02f2 */
[----:B------:R1:W-:Y:S01]  /*aa60*/  LDGSTS.E [R7+0x30f00], [R114.64], !P4 ;  /* 0x30f0000072077fae */ /* 0x0003e2000e121848 */
[----:B------:R-:W-:Y:S01]  /*aa70*/  ISETP.GE.U32.AND P4, PT, R0, 0x7fffff03, PT ;  /* 0x7fffff030000780c */ /* 0x000fe20003f86070 */
[----:B------:R-:W-:Y:S01]  /*aa80*/  IMAD.WIDE R14, R2, 0x4, R230 ;  /* 0x00000004020e7825 */ /* 0x000fe200078e02e6 */
[----:B------:R-:W-:Y:S01]  /*aa90*/  IADD3 R0, R252, -0x3, RZ ;  /* 0xfffffffdfc007810 */ /* 0x000fe20007ffe0ff */
[----:B------:R-:W-:Y:S02]  /*aaa0*/  STL.64 [R1+0x3e50], R114 ;  /* 0x003e507201007387 */ /* 0x000fe40000100a00 */
[C---:B--2---:R-:W-:Y:S02]  /*aab0*/  IMAD.WIDE R12, R2.reuse, 0x4, R240 ;  /* 0x00000004020c7825 */ /* 0x044fe400078e02f0 */
[----:B------:R1:W-:Y:S02]  /*aac0*/  LDGSTS.E [R7+0x32800], [R112.64], !P5 ;  /* 0x3280000070077fae */ /* 0x0003e4000e921848 */
[----:B------:R-:W-:-:S02]  /*aad0*/  IMAD.WIDE R10, R2, 0x4, R238 ;  /* 0x00000004020a7825 */ /* 0x000fc400078e02ee */
[----:B------:R-:W-:Y:S02]  /*aae0*/  STL.64 [R1+0x3e58], R112 ;  /* 0x003e587001007387 */ /* 0x000fe40000100a00 */
[C---:B---3--:R-:W-:Y:S02]  /*aaf0*/  IMAD.WIDE R8, R2.reuse, 0x4, R244 ;  /* 0x0000000402087825 */ /* 0x048fe400078e02f4 */
[----:B------:R1:W-:Y:S02]  /*ab00*/  LDGSTS.E [R7+0x32900], [R110.64], !P5 ;  /* 0x329000006e077fae */ /* 0x0003e4000e921848 */
[----:B----4-:R-:W-:Y:S02]  /*ab10*/  IMAD.WIDE R4, R2, 0x4, R232 ;  /* 0x0000000402047825 */ /* 0x010fe400078e02e8 */
        /* <DEDUP_REMOVED lines=11> */
[----:B------:R1:W-:Y:S01]  /*abd0*/  LDGSTS.E [R7+0x32f00], [R98.64], !P5 ;  /* 0x32f0000062077fae */ /* 0x0003e2000e921848 */
[----:B------:R-:W-:-:S02]  /*abe0*/  ISETP.GE.U32.AND P5, PT, R0, 0x7fffff7e, PT ;  /* 0x7fffff7e0000780c */ /* 0x000fc40003fa6070 */
[C---:B------:R-:W-:Y:S01]  /*abf0*/  IADD3 R0, R252.reuse, -0x7, RZ ;  /* 0xfffffff9fc007810 */ /* 0x040fe20007ffe0ff */
[----:B------:R-:W-:Y:S04]  /*ac00*/  STL.64 [R1+0x3e90], R98 ;  /* 0x003e906201007387 */ /* 0x000fe80000100a00 */
[----:B------:R2:W-:Y:S04]  /*ac10*/  LDGSTS.E [R7+0x34800], [R96.64], !P6 ;  /* 0x3480000060077fae */ /* 0x0005e8000f121848 */
[----:B------:R2:W-:Y:S04]  /*ac20*/  STL.64 [R1+0x3e98], R96 ;  /* 0x003e986001007387 */ /* 0x0005e80000100a00 */
[----:B------:R1:W-:Y:S04]  /*ac30*/  LDGSTS.E [R7+0x34900], [R94.64], !P6 ;  /* 0x349000005e077fae */ /* 0x0003e8000f121848 */
[----:B------:R3:W-:Y:S04]  /*ac40*/  STL [R1+0x3f28], R94 ;  /* 0x003f285e01007387 */ /* 0x0007e80000100800 */
[----:B------:R-:W-:Y:S01]  /*ac50*/  STL [R1+0x3ea0], R95 ;  /* 0x003ea05f01007387 */ /* 0x000fe20000100800 */
[----:B--2---:R-:W-:-:S03]  /*ac60*/  IADD3 R96, R252, -0x1b, RZ ;  /* 0xffffffe5fc607810 */ /* 0x004fc60007ffe0ff */
[----:B------:R-:W-:Y:S01]  /*ac70*/  STL.64 [R1+0x3ea8], R92 ;  /* 0x003ea85c01007387 */ /* 0x000fe20000100a00 */
[C---:B-1----:R-:W-:Y:S01]  /*ac80*/  IMAD.WIDE R6, R2.reuse, 0x4, R236 ;  /* 0x0000000402067825 */ /* 0x042fe200078e02ec */
[----:B---3--:R-:W-:Y:S02]  /*ac90*/  LOP3.LUT R94, R189, 0x20, RZ, 0x3c, !PT ;  /* 0x00000020bd5e7812 */ /* 0x008fe400078e3cff */
[----:B------:R-:W-:Y:S01]  /*aca0*/  STL.64 [R1+0x3eb0], R90 ;  /* 0x003eb05a01007387 */ /* 0x000fe20000100a00 */
[----:B------:R-:W-:-:S03]  /*acb0*/  IMAD.WIDE R2, R2, 0x4, R234 ;  /* 0x0000000402027825 */ /* 0x000fc600078e02ea */
[----:B------:R1:W-:Y:S04]  /*acc0*/  LDGSTS.E [R94+0x34a00], [R92.64], !P6 ;  /* 0x34a000005c5e7fae */ /* 0x0003e8000f121848 */
[----:B------:R1:W-:Y:S04]  /*acd0*/  LDGSTS.E [R94+0x34b00], [R90.64], !P6 ;  /* 0x34b000005a5e7fae */ /* 0x0003e8000f121848 */
        /* <DEDUP_REMOVED lines=8> */
[----:B------:R-:W-:Y:S01]  /*ad60*/  IADD3 R0, R252, -0xb, RZ ;  /* 0xfffffff5fc007810 */ /* 0x000fe20007ffe0ff */
        /* <DEDUP_REMOVED lines=71> */
[----:B------:R-:W-:-:S02]  /*b1e0*/  IMAD.SHL.U32 R0, R119, 0x2, RZ ;  /* 0x0000000277007824 */ /* 0x000fc400078e00ff */
[----:B------:R1:W-:Y:S04]  /*b1f0*/  STL.64 [R1+0x3fd8], R18 ;  /* 0x003fd81201007387 */ /* 0x0003e80000100a00 */
[----:B------:R2:W-:Y:S04]  /*b200*/  STL.64 [R1+0x3fe0], R16 ;  /* 0x003fe01001007387 */ /* 0x0005e80000100a00 */
        /* <DEDUP_REMOVED lines=19> */
[----:B------:R-:W-:Y:S01]  /*b340*/  STL [R1+0x4030], R94 ;  /* 0x0040305e01007387 */ /* 0x000fe20000100800 */
[----:B-1----:R-:W-:-:S03]  /*b350*/  IMAD.WIDE R6, R0, 0x4, R232 ;  /* 0x0000000400067825 */ /* 0x002fc600078e02e8 */
[----:B------:R1:W-:Y:S01]  /*b360*/  LDGSTS.E [R94+0x3ef00], [R2.64], !P4 ;  /* 0x3ef00000025e7fae */ /* 0x0003e2000e121848 */
[----:B------:R-:W-:-:S03]  /*b370*/  ISETP.GE.U32.AND P4, PT, R96, 0x7fffff66, PT ;  /* 0x7fffff666000780c */ /* 0x000fc60003f86070 */
[----:B------:R1:W-:Y:S01]  /*b380*/  STL.64 [R1+0x4018], R2 ;  /* 0x0040180201007387 */ /* 0x0003e20000100a00 */
[----:B--2---:R-:W-:-:S03]  /*b390*/  IMAD.WIDE R4, R0, 0x4, R234 ;  /* 0x0000000400047825 */ /* 0x004fc600078e02ea */
[----:B------:R2:W-:Y:S01]  /*b3a0*/  LDGSTS.E [R188+0x1000], [R18.64], !P5 ;  /* 0x0100000012bc7fae */ /* 0x0005e2000e921848 */
[----:B------:R-:W-:-:S03]  /*b3b0*/  IMAD R0, R119, 0xa, RZ ;  /* 0x0000000a77007824 */ /* 0x000fc600078e02ff */
[----:B------:R3:W-:Y:S01]  /*b3c0*/  LDGSTS.E [R188+0x1100], [R16.64], !P5 ;  /* 0x0110000010bc7fae */ /* 0x0007e2000e921848 */
[----:B-1----:R-:W-:-:S03]  /*b3d0*/  IMAD R3, R119, 0x6, RZ ;  /* 0x0000000677037824 */ /* 0x002fc600078e02ff */
[----:B------:R2:W-:Y:S01]  /*b3e0*/  STL.64 [R1+0xc58], R18 ;  /* 0x000c581201007387 */ /* 0x0005e20000100a00 */
[----:B------:R-:W-:-:S03]  /*b3f0*/  IADD3 R2, R252, -0x1f, RZ ;  /* 0xffffffe1fc027810 */ /* 0x000fc60007ffe0ff */
        /* <DEDUP_REMOVED lines=15> */
[C---:B--2---:R-:W-:Y:S01]  /*b4f0*/  IMAD.WIDE R10, R3.reuse, 0x4, R244 ;  /* 0x00000004030a7825 */ /* 0x044fe200078e02f4 */
[----:B------:R-:W-:Y:S02]  /*b500*/  ISETP.GE.U32.AND P5, PT, R2, 0x7fffff62, PT ;  /* 0x7fffff620200780c */ /* 0x000fe40003fa6070 */
[----:B------:R1:W-:Y:S01]  /*b510*/  STL.64 [R1+0xc88], R6 ;  /* 0x000c880601007387 */ /* 0x0003e20000100a00 */
[----:B------:R-:W-:Y:S01]  /*b520*/  IADD3 R2, R252, -0x23, RZ ;  /* 0xffffffddfc027810 */ /* 0x000fe20007ffe0ff */
[----:B---3--:R-:W-:-:S02]  /*b530*/  IMAD.WIDE R8, R3, 0x4, R236 ;  /* 0x0000000403087825 */ /* 0x008fc400078e02ec */
        /* <DEDUP_REMOVED lines=22> */
[----:B---3--:R-:W-:Y:S01]  /*b6a0*/  IMAD.WIDE R10, R0, 0x4, R244 ;  /* 0x00000004000a7825 */ /* 0x008fe200078e02f4 */
        /* <DEDUP_REMOVED lines=107> */
[----:B--2---:R-:W-:Y:S01]  /*bd60*/  IMAD.WIDE R10, R0, 0x4, R244 ;  /* 0x00000004000a7825 */ /* 0x004fe200078e02f4 */
        /* <DEDUP_REMOVED lines=26> */
[C---:B-1----:R-:W-:Y:S01]  /*bf10*/  IMAD.WIDE R10, R3.reuse, 0x4, R244 ;  /* 0x00000004030a7825 */ /* 0x042fe200078e02f4 */
        /* <DEDUP_REMOVED lines=602> */
[----:B------:R1:W-:Y:S01]  /*e4c0*/  LDGSTS.E [R188+0x3b200], [R14.64], !P6 ;  /* 0x3b2000000ebc7fae */ /* 0x0003e2000f121848 */
[----:B--2---:R-:W-:-:S03]  /*e4d0*/  IMAD.WIDE R4, R3, 0x4, R234 ;  /* 0x0000000403047825 */ /* 0x004fc600078e02ea */
[----:B------:R1:W-:Y:S01]  /*e4e0*/  STL.64 [R1+0xf10], R18 ;  /* 0x000f101201007387 */ /* 0x0003e20000100a00 */
[----:B------:R-:W-:-:S03]  /*e4f0*/  IADD3 R3, R252, -0x18, RZ ;  /* 0xffffffe8fc037810 */ /* 0x000fc60007ffe0ff */
        /* <DEDUP_REMOVED lines=12> */
[----:B------:R-:W-:Y:S01]  /*e5c0*/  ISETP.GE.U32.AND P6, PT, R2, 0x7fffff6d, PT ;  /* 0x7fffff6d0200780c */ /* 0x000fe20003fc6070 */
[----:B--2---:R-:W-:Y:S02]  /*e5d0*/  IMAD.WIDE R12, R0, 0x4, R238 ;  /* 0x00000004000c7825 */ /* 0x004fe400078e02ee */
[----:B------:R2:W-:Y:S02]  /*e5e0*/  STL.64 [R1+0xee8], R8 ;  /* 0x000ee80801007387 */ /* 0x0005e40000100a00 */
[----:B------:R-:W-:-:S02]  /*e5f0*/  IMAD R2, R119, 0x7e, RZ ;  /* 0x0000007e77027824 */ /* 0x000fc400078e02ff */
[----:B------:R3:W-:Y:S01]  /*e600*/  STL.64 [R1+0xee0], R6 ;  /* 0x000ee00601007387 */ /* 0x0007e20000100a00 */
[----:B-1----:R-:W-:-:S03]  /*e610*/  IMAD.WIDE R10, R0, 0x4, R244 ;  /* 0x00000004000a7825 */ /* 0x002fc600078e02f4 */
[----:B------:R1:W-:Y:S01]  /*e620*/  STL.64 [R1+0xed8], R4 ;  /* 0x000ed80401007387 */ /* 0x0003e20000100a00 */
[----:B--2---:R-:W-:-:S03]  /*e630*/  IMAD.WIDE R8, R0, 0x4, R236 ;  /* 0x0000000400087825 */ /* 0x004fc600078e02ec */
[----:B------:R2:W-:Y:S01]  /*e640*/  LDGSTS.E [R188+0x3d000], [R18.64], !P0 ;  /* 0x3d00000012bc7fae */ /* 0x0005e2000c121848 */
[----:B---3--:R-:W-:-:S03]  /*e650*/  IMAD.WIDE R6, R0, 0x4, R232 ;  /* 0x0000000400067825 */ /* 0x008fc600078e02e8 */
[----:B------:R-:W-:Y:S01]  /*e660*/  STL.64 [R1+0xed0], R18 ;  /* 0x000ed01201007387 */ /* 0x000fe20000100a00 */
[----:B-1----:R-:W-:-:S03]  /*e670*/  IMAD.WIDE R4, R0, 0x4, R234 ;  /* 0x0000000400047825 */ /* 0x002fc600078e02ea */
[----:B------:R1:W-:Y:S01]  /*e680*/  LDGSTS.E [R188+0x3d100], [R16.64], !P0 ;  /* 0x3d10000010bc7fae */ /* 0x0003e2000c121848 */
[----:B------:R-:W-:-:S03]  /*e690*/  IADD3 R0, R252, -0x1c, RZ ;  /* 0xffffffe4fc007810 */ /* 0x000fc60007ffe0ff */
[----:B------:R1:W-:Y:S04]  /*e6a0*/  STL.64 [R1+0xec8], R16 ;  /* 0x000ec81001007387 */ /* 0x0003e80000100a00 */
        /* <DEDUP_REMOVED lines=15> */
[C---:B---3--:R-:W-:Y:S01]  /*e7a0*/  IMAD.WIDE R8, R2.reuse, 0x4, R244 ;  /* 0x0000000402087825 */ /* 0x048fe200078e02f4 */
[----:B------:R-:W-:Y:S02]  /*e7b0*/  ISETP.GE.U32.AND P0, PT, R3, 0x7fffff69, PT ;  /* 0x7fffff690300780c */ /* 0x000fe40003f06070 */
[----:B------:R1:W-:Y:S01]  /*e7c0*/  STL.64 [R1+0xe98], R4 ;  /* 0x000e980401007387 */ /* 0x0003e20000100a00 */
[----:B--2---:R-:W-:-:S03]  /*e7d0*/  IMAD.WIDE R6, R2, 0x4, R236 ;  /* 0x0000000402067825 */ /* 0x004fc600078e02ec */
[----:B------:R2:W-:Y:S04]  /*e7e0*/  LDGSTS.E [R188+0x3f000], [R16.64], !P1 ;  /* 0x3f00000010bc7fae */ /* 0x0005e8000c921848 */
[----:B------:R3:W-:Y:S01]  /*e7f0*/  LDGSTS.E [R188+0x3f100], [R14.64], !P1 ;  /* 0x3f1000000ebc7fae */ /* 0x0007e2000c921848 */
[----:B-1----:R-:W-:-:S03]  /*e800*/  IMAD.WIDE R4, R2, 0x4, R232 ;  /* 0x0000000402047825 */ /* 0x002fc600078e02e8 */
[----:B------:R1:W-:Y:S01]  /*e810*/  LDGSTS.E [R188+0x3f200], [R12.64], !P1 ;  /* 0x3f2000000cbc7fae */ /* 0x0003e2000c921848 */
[----:B------:R-:W-:-:S03]  /*e820*/  IMAD.WIDE R2, R2, 0x4, R234 ;  /* 0x0000000402027825 */ /* 0x000fc600078e02ea */
[----:B------:R1:W-:Y:S04]  /*e830*/  LDGSTS.E [R188+0x3f300], [R10.64], !P1 ;  /* 0x3f3000000abc7fae */ /* 0x0003e8000c921848 */
[----:B------:R1:W-:Y:S04]  /*e840*/  LDGSTS.E [R188+0x3f400], [R8.64], !P1 ;  /* 0x3f40000008bc7fae */ /* 0x0003e8000c921848 */
[----:B------:R2:W-:Y:S04]  /*e850*/  STL.64 [R1+0xe90], R16 ;  /* 0x000e901001007387 */ /* 0x0005e80000100a00 */
[----:B------:R1:W-:Y:S04]  /*e860*/  LDGSTS.E [R188+0x3f500], [R6.64], !P1 ;  /* 0x3f50000006bc7fae */ /* 0x0003e8000c921848 */
[----:B------:R3:W-:Y:S04]  /*e870*/  STL.64 [R1+0xe88], R14 ;  /* 0x000e880e01007387 */ /* 0x0007e80000100a00 */
[----:B------:R1:W-:Y:S04]  /*e880*/  LDGSTS.E [R188+0x3f600], [R4.64], !P1 ;  /* 0x3f60000004bc7fae */ /* 0x0003e8000c921848 */
[----:B------:R1:W-:Y:S04]  /*e890*/  STL.64 [R1+0xe80], R12 ;  /* 0x000e800c01007387 */ /* 0x0003e80000100a00 */
[----:B------:R1:W-:Y:S01]  /*e8a0*/  LDGSTS.E [R188+0x3f700], [R2.64], !P1 ;  /* 0x3f70000002bc7fae */ /* 0x0003e2000c921848 */
[----:B------:R-:W-:Y:S01]  /*e8b0*/  ISETP.GE.U32.AND P1, PT, R0, 0x7fffff65, PT ;  /* 0x7fffff650000780c */ /* 0x000fe20003f26070 */
[----:B------:R-:W-:-:S02]  /*e8c0*/  IMAD R0, R119, 0x3, RZ ;  /* 0x0000000377007824 */ /* 0x000fc400078e02ff */
[----:B------:R1:W-:Y:S02]  /*e8d0*/  STL.64 [R1+0xe78], R10 ;  /* 0x000e780a01007387 */ /* 0x0003e40000100a00 */
[C---:B------:R-:W-:Y:S02]  /*e8e0*/  IMAD.WIDE R20, R0.reuse, 0x4, R242 ;  /* 0x0000000400147825 */ /* 0x040fe400078e02f2 */
[----:B------:R-:W-:Y:S02]  /*e8f0*/  STL.64 [R1+0xe70], R8 ;  /* 0x000e700801007387 */ /* 0x000fe40000100a00 */
[C---:B------:R-:W-:Y:S02]  /*e900*/  IMAD.WIDE R18, R0.reuse, 0x4, R230 ;  /* 0x0000000400127825 */ /* 0x040fe400078e02e6 */
[----:B------:R-:W-:Y:S02]  /*e910*/  STL.64 [R1+0xe68], R6 ;  /* 0x000e680601007387 */ /* 0x000fe40000100a00 */
[----:B--2---:R-:W-:-:S02]  /*e920*/  IMAD.WIDE R16, R0, 0x4, R240 ;  /* 0x0000000400107825 */ /* 0x004fc400078e02f0 */
[----:B------:R2:W-:Y:S02]  /*e930*/  STL.64 [R1+0xe60], R4 ;  /* 0x000e600401007387 */ /* 0x0005e40000100a00 */
[C---:B---3--:R-:W-:Y:S02]  /*e940*/  IMAD.WIDE R14, R0.reuse, 0x4, R238 ;  /* 0x00000004000e7825 */ /* 0x048fe400078e02ee */
[----:B------:R3:W-:Y:S02]  /*e950*/  STL.64 [R1+0xe58], R2 ;  /* 0x000e580201007387 */ /* 0x0007e40000100a00 */
[C---:B-1----:R-:W-:Y:S02]  /*e960*/  IMAD.WIDE R12, R0.reuse, 0x4, R244 ;  /* 0x00000004000c7825 */ /* 0x042fe400078e02f4 */
[----:B------:R1:W-:Y:S02]  /*e970*/  STL.64 [R1+0x1458], R20 ;  /* 0x0014581401007387 */ /* 0x0003e40000100a00 */
[----:B------:R-:W-:-:S02]  /*e980*/  IMAD.WIDE R10, R0, 0x4, R236 ;  /* 0x00000004000a7825 */ /* 0x000fc400078e02ec */
[----:B------:R1:W-:Y:S02]  /*e990*/  STL.64 [R1+0x1460], R18 ;  /* 0x0014601201007387 */ /* 0x0003e40000100a00 */
[----:B--2---:R-:W-:Y:S01]  /*e9a0*/  IMAD R4, R119, 0x7, RZ ;  /* 0x0000000777047824 */ /* 0x004fe200078e02ff */
[----:B---3--:R-:W-:Y:S01]  /*e9b0*/  LOP3.LUT R3, R189, 0x60, RZ, 0x3c, !PT ;  /* 0x00000060bd037812 */ /* 0x008fe200078e3cff */
[----:B------:R-:W-:Y:S01]  /*e9c0*/  IMAD.WIDE R8, R0, 0x4, R232 ;  /* 0x0000000400087825 */ /* 0x000fe200078e02e8 */
[----:B------:R2:W-:Y:S01]  /*e9d0*/  STL.64 [R1+0x1468], R16 ;  /* 0x0014681001007387 */ /* 0x0005e20000100a00 */
[----:B------:R-:W-:Y:S02]  /*e9e0*/  IADD3 R2, R252, -0x20, RZ ;  /* 0xffffffe0fc027810 */ /* 0x000fe40007ffe0ff */
[----:B------:R-:W-:Y:S01]  /*e9f0*/  IMAD.WIDE R6, R0, 0x4, R234 ;  /* 0x0000000400067825 */ /* 0x000fe200078e02ea */
[----:B------:R1:W-:Y:S03]  /*ea00*/  LDGSTS.E [R3+0x1800], [R20.64], !P2 ;  /* 0x0180000014037fae */ /* 0x0003e6000d121848 */
[----:B------:R-:W-:Y:S01]  /*ea10*/  IMAD R0, R119, 0xb, RZ ;  /* 0x0000000b77007824 */ /* 0x000fe200078e02ff */
[----:B------:R3:W-:Y:S04]  /*ea20*/  LDGSTS.E [R3+0x1900], [R18.64], !P2 ;  /* 0x0190000012037fae */ /* 0x0007e8000d121848 */
[----:B------:R2:W-:Y:S04]  /*ea30*/  LDGSTS.E [R3+0x1a00], [R16.64], !P2 ;  /* 0x01a0000010037fae */ /* 0x0005e8000d121848 */
[----:B------:R4:W-:Y:S01]  /*ea40*/  STL.64 [R1+0x1470], R14 ;  /* 0x0014700e01007387 */ /* 0x0009e20000100a00 */
[----:B-1----:R-:W-:-:S03]  /*ea50*/  IMAD.WIDE R20, R0, 0x4, R242 ;  /* 0x0000000400147825 */ /* 0x002fc600078e02f2 */
[----:B------:R4:W-:Y:S01]  /*ea60*/  LDGSTS.E [R3+0x1b00], [R14.64], !P2 ;  /* 0x01b000000e037fae */ /* 0x0009e2000d121848 */
[----:B---3--:R-:W-:-:S03]  /*ea70*/  IMAD.WIDE R18, R4, 0x4, R242 ;  /* 0x0000000404127825 */ /* 0x008fc600078e02f2 */
        /* <DEDUP_REMOVED lines=20> */
[----:B------:R-:W-:-:S03]  /*ebc0*/  IMAD.WIDE R4, R4, 0x4, R234 ;  /* 0x0000000404047825 */ /* 0x000fc600078e02ea */
        /* <DEDUP_REMOVED lines=22> */
[----:B------:R1:W-:Y:S01]  /*ed30*/  LDGSTS.E [R3+0x5800], [R20.64], !P4 ;  /* 0x0580000014037fae */ /* 0x0003e2000e121848 */
[C---:B------:R-:W-:Y:S02]  /*ed40*/  IMAD R0, R119.reuse, 0x13, RZ ;  /* 0x0000001377007824 */ /* 0x040fe400078e02ff */
[----:B---3--:R-:W-:Y:S01]  /*ed50*/  IMAD R4, R119, 0xf, RZ ;  /* 0x0000000f77047824 */ /* 0x008fe200078e02ff */
[----:B------:R2:W-:Y:S04]  /*ed60*/  STL.64 [R1+0x14e0], R18 ;  /* 0x0014e01201007387 */ /* 0x0005e80000100a00 */
[----:B------:R2:W-:Y:S01]  /*ed70*/  LDGSTS.E [R3+0x5900], [R18.64], !P4 ;  /* 0x0590000012037fae */ /* 0x0005e2000e121848 */
[----:B-1----:R-:W-:-:S03]  /*ed80*/  IMAD.WIDE R20, R0, 0x4, R242 ;  /* 0x0000000400147825 */ /* 0x002fc600078e02f2 */
[----:B------:R1:W-:Y:S04]  /*ed90*/  STL.64 [R1+0x14e8], R16 ;  /* 0x0014e81001007387 */ /* 0x0003e80000100a00 */
[----:B------:R1:W-:Y:S04]  /*eda0*/  LDGSTS.E [R3+0x5a00], [R16.64], !P4 ;  /* 0x05a0000010037fae */ /* 0x0003e8000e121848 */
[----:B------:R3:W-:Y:S01]  /*edb0*/  STL.64 [R1+0x14f0], R14 ;  /* 0x0014f00e01007387 */ /* 0x0007e20000100a00 */
[----:B--2---:R-:W-:-:S03]  /*edc0*/  IMAD.WIDE R18, R4, 0x4, R242 ;  /* 0x0000000404127825 */ /* 0x004fc600078e02f2 */
        /* <DEDUP_REMOVED lines=19> */
[----:B--2---:R-:W-:-:S03]  /*ef00*/  IMAD.WIDE R6, R4, 0x4, R232 ;  /* 0x0000000404067825 */ /* 0x004fc600078e02e8 */
[----:B------:R3:W-:Y:S01]  /*ef10*/  LDGSTS.E [R3+0x7900], [R16.64], !P5 ;  /* 0x0790000010037fae */ /* 0x0007e2000e921848 */
[----:B------:R-:W-:-:S03]  /*ef20*/  IMAD.WIDE R4, R4, 0x4, R234 ;  /* 0x0000000404047825 */ /* 0x000fc600078e02ea */
        /* <DEDUP_REMOVED lines=17> */
[----:B------:R3:W-:Y:S01]  /*f040*/  LDGSTS.E [R3+0x7f00], [R4.64], !P5 ;  /* 0x07f0000004037fae */ /* 0x0007e2000e921848 */
[----:B------:R-:W-:Y:S02]  /*f050*/  ISETP.GE.U32.AND P5, PT, R2, 0x7fffff55, PT ;  /* 0x7fffff550200780c */ /* 0x000fe40003fa6070 */
[----:B------:R-:W-:Y:S01]  /*f060*/  IADD3 R2, R252, -0x30, RZ ;  /* 0xffffffd0fc027810 */ /* 0x000fe20007ffe0ff */
[----:B------:R2:W-:Y:S01]  /*f070*/  STL.64 [R1+0x1558], R20 ;  /* 0x0015581401007387 */ /* 0x0005e20000100a00 */
[----:B-1----:R-:W-:-:S03]  /*f080*/  IMAD.WIDE R6, R0, 0x4, R234 ;  /* 0x0000000400067825 */ /* 0x002fc600078e02ea */
[----:B------:R2:W-:Y:S01]  /*f090*/  LDGSTS.E [R3+0x9800], [R20.64], !P6 ;  /* 0x0980000014037fae */ /* 0x0005e2000f121848 */
[C---:B------:R-:W-:Y:S02]  /*f0a0*/  IMAD R0, R119.reuse, 0x1b, RZ ;  /* 0x0000001b77007824 */ /* 0x040fe400078e02ff */
[----:B---3--:R-:W-:Y:S01]  /*f0b0*/  IMAD R4, R119, 0x17, RZ ;  /* 0x0000001777047824 */ /* 0x008fe200078e02ff */
[----:B------:R1:W-:Y:S04]  /*f0c0*/  STL.64 [R1+0x1560], R18 ;  /* 0x0015601201007387 */ /* 0x0003e80000100a00 */
[----:B------:R1:W-:Y:S01]  /*f0d0*/  LDGSTS.E [R3+0x9900], [R18.64], !P6 ;  /* 0x0990000012037fae */ /* 0x0003e2000f121848 */
[----:B--2---:R-:W-:-:S03]  /*f0e0*/  IMAD.WIDE R20, R0, 0x4, R242 ;  /* 0x0000000400147825 */ /* 0x004fc600078e02f2 */
        /* <DEDUP_REMOVED lines=532> */
[----:B------:R2:W-:Y:S01]  /*11230*/  LDGSTS.E [R3+0x31800], [R20.64], !P5 ;  /* 0x3180000014037fae */ /* 0x0005e2000e921848 */
[----:B-1----:R-:W-:-:S03]  /*11240*/  IMAD.WIDE R6, R0, 0x4, R234 ;  /* 0x0000000400067825 */ /* 0x002fc600078e02ea */
[----:B------:R2:W-:Y:S01]  /*11250*/  STL.64 [R1+0x1940], R20 ;  /* 0x0019401401007387 */ /* 0x0005e20000100a00 */
[C---:B------:R-:W-:Y:S02]  /*11260*/  IMAD R0, R119.reuse, 0x6b, RZ ;  /* 0x0000006b77007824 */ /* 0x040fe400078e02ff */
[----:B---3--:R-:W-:Y:S01]  /*11270*/  IMAD R4, R119, 0x67, RZ ;  /* 0x0000006777047824 */ /* 0x008fe200078e02ff */
[----:B------:R1:W-:Y:S04]  /*11280*/  LDGSTS.E [R3+0x31900], [R18.64], !P5 ;  /* 0x3190000012037fae */ /* 0x0003e8000e921848 */
        /* <DEDUP_REMOVED lines=23> */
[----:B------:R3:W-:Y:S01]  /*11400*/  LDGSTS.E [R3+0x33900], [R16.64], !P6 ;  /* 0x3390000010037fae */ /* 0x0007e2000f121848 */
[----:B-1----:R-:W-:-:S03]  /*11410*/  IMAD.WIDE R6, R4, 0x4, R232 ;  /* 0x0000000404067825 */ /* 0x002fc600078e02e8 */
[----:B------:R1:W-:Y:S01]  /*11420*/  LDGSTS.E [R3+0x33a00], [R14.64], !P6 ;  /* 0x33a000000e037fae */ /* 0x0003e2000f121848 */
[----:B------:R-:W-:-:S03]  /*11430*/  IMAD.WIDE R4, R4, 0x4, R234 ;  /* 0x0000000404047825 */ /* 0x000fc600078e02ea */
[----:B------:R2:W-:Y:S04]  /*11440*/  STL.64 [R1+0x1d80], R18 ;  /* 0x001d801201007387 */ /* 0x0005e80000100a00 */
        /* <DEDUP_REMOVED lines=13> */
[----:B------:R-:W-:Y:S02]  /*11520*/  IMAD R2, R119, 0x6f, RZ ;  /* 0x0000006f77027824 */ /* 0x000fe400078e02ff */
[----:B------:R2:W-:Y:S01]  /*11530*/  STL.64 [R1+0x1d58], R8 ;  /* 0x001d580801007387 */ /* 0x0005e20000100a00 */
[----:B----4-:R-:W-:-:S03]  /*11540*/  IMAD.WIDE R12, R0, 0x4, R244 ;  /* 0x00000004000c7825 */ /* 0x010fc600078e02f4 */
[----:B------:R3:W-:Y:S01]  /*11550*/  STL.64 [R1+0x1d50], R6 ;  /* 0x001d500601007387 */ /* 0x0007e20000100a00 */
[----:B-1----:R-:W-:-:S03]  /*11560*/  IMAD.WIDE R10, R0, 0x4, R236 ;  /* 0x00000004000a7825 */ /* 0x002fc600078e02ec */
[----:B------:R1:W-:Y:S04]  /*11570*/  STL.64 [R1+0x1d48], R4 ;  /* 0x001d480401007387 */ /* 0x0003e80000100a00 */
[----:B------:R4:W-:Y:S01]  /*11580*/  LDGSTS.E [R3+0x35800], [R20.64], !P0 ;  /* 0x3580000014037fae */ /* 0x0009e2000c121848 */
[----:B--2---:R-:W-:-:S03]  /*11590*/  IMAD.WIDE R8, R0, 0x4, R232 ;  /* 0x0000000400087825 */ /* 0x004fc600078e02e8 */
[----:B------:R-:W-:Y:S01]  /*115a0*/  STL.64 [R1+0x1d40], R20 ;  /* 0x001d401401007387 */ /* 0x000fe20000100a00 */
[----:B---3--:R-:W-:Y:S01]  /*115b0*/  IMAD.WIDE R6, R0, 0x4, R234 ;  /* 0x0000000400067825 */ /* 0x008fe200078e02ea */
[C---:B------:R-:W-:Y:S02]  /*115c0*/  IADD3 R0, R252.reuse, -0x8d, RZ ;  /* 0xffffff73fc007810 */ /* 0x040fe40007ffe0ff */
[----:B------:R2:W-:Y:S01]  /*115d0*/  LDGSTS.E [R3+0x35900], [R18.64], !P0 ;  /* 0x3590000012037fae */ /* 0x0005e2000c121848 */
[----:B-1----:R-:W-:-:S03]  /*115e0*/  IADD3 R4, R252, -0x89, RZ ;  /* 0xffffff77fc047810 */ /* 0x002fc60007ffe0ff */
[----:B------:R2:W-:Y:S04]  /*115f0*/  STL.64 [R1+0x1d38], R18 ;  /* 0x001d381201007387 */ /* 0x0005e80000100a00 */
        /* <DEDUP_REMOVED lines=15> */
[----:B-1----:R-:W-:Y:S01]  /*116f0*/  IMAD.WIDE R10, R2, 0x4, R244 ;  /* 0x00000004020a7825 */ /* 0x002fe200078e02f4 */
[----:B------:R-:W-:Y:S02]  /*11700*/  ISETP.GE.U32.AND P0, PT, R4, 0x7ffffef8, PT ;  /* 0x7ffffef80400780c */ /* 0x000fe40003f06070 */
[----:B------:R2:W-:Y:S01]  /*11710*/  STL.64 [R1+0x1d08], R6 ;  /* 0x001d080601007387 */ /* 0x0005e20000100a00 */
[----:B------:R-:W-:-:S03]  /*11720*/  IMAD.WIDE R4, R2, 0x4, R234 ;  /* 0x0000000402047825 */ /* 0x000fc600078e02ea */
[----:B------:R1:W-:Y:S01]  /*11730*/  LDGSTS.E [R3+0x37800], [R18.64], !P1 ;  /* 0x3780000012037fae */ /* 0x0003e2000c921848 */
[----:B---3--:R-:W-:-:S03]  /*11740*/  IMAD.WIDE R8, R2, 0x4, R236 ;  /* 0x0000000402087825 */ /* 0x008fc600078e02ec */
[----:B------:R3:W-:Y:S01]  /*11750*/  LDGSTS.E [R3+0x37900], [R16.64], !P1 ;  /* 0x3790000010037fae */ /* 0x0007e2000c921848 */
[----:B--2---:R-:W-:-:S03]  /*11760*/  IMAD.WIDE R6, R2, 0x4, R232 ;  /* 0x0000000402067825 */ /* 0x004fc600078e02e8 */
[----:B------:R2:W-:Y:S01]  /*11770*/  LDGSTS.E [R3+0x37a00], [R14.64], !P1 ;  /* 0x37a000000e037fae */ /* 0x0005e2000c921848 */
[----:B------:R-:W-:-:S03]  /*11780*/  IMAD R2, R119, 0x77, RZ ;  /* 0x0000007777027824 */ /* 0x000fc600078e02ff */
[----:B------:R1:W-:Y:S04]  /*11790*/  LDGSTS.E [R3+0x37b00], [R12.64], !P1 ;  /* 0x37b000000c037fae */ /* 0x0003e8000c921848 */
[----:B------:R1:W-:Y:S04]  /*117a0*/  LDGSTS.E [R3+0x37c00], [R10.64], !P1 ;  /* 0x37c000000a037fae */ /* 0x0003e8000c921848 */
[----:B------:R1:W-:Y:S04]  /*117b0*/  LDGSTS.E [R3+0x37d00], [R8.64], !P1 ;  /* 0x37d0000008037fae */ /* 0x0003e8000c921848 */
[----:B------:R1:W-:Y:S04]  /*117c0*/  LDGSTS.E [R3+0x37e00], [R6.64], !P1 ;  /* 0x37e0000006037fae */ /* 0x0003e8000c921848 */
[----:B------:R1:W-:Y:S01]  /*117d0*/  LDGSTS.E [R3+0x37f00], [R4.64], !P1 ;  /* 0x37f0000004037fae */ /* 0x0003e2000c921848 */
[----:B------:R-:W-:Y:S01]  /*117e0*/  ISETP.GE.U32.AND P1, PT, R0, 0x7ffffef4, PT ;  /* 0x7ffffef40000780c */ /* 0x000fe20003f26070 */
[----:B------:R-:W-:-:S02]  /*117f0*/  IMAD R0, R119, 0x73, RZ ;  /* 0x0000007377007824 */ /* 0x000fc400078e02ff */
[----:B------:R1:W-:Y:S02]  /*11800*/  STL.64 [R1+0x1d00], R18 ;  /* 0x001d001201007387 */ /* 0x0003e40000100a00 */
[C---:B------:R-:W-:Y:S02]  /*11810*/  IMAD.WIDE R22, R0.reuse, 0x4, R242 ;  /* 0x0000000400167825 */ /* 0x040fe400078e02f2 */
[----:B------:R3:W-:Y:S02]  /*11820*/  STL.64 [R1+0x1cf8], R16 ;  /* 0x001cf81001007387 */ /* 0x0007e40000100a00 */
[C---:B----4-:R-:W-:Y:S02]  /*11830*/  IMAD.WIDE R20, R0.reuse, 0x4, R230 ;  /* 0x0000000400147825 */ /* 0x050fe400078e02e6 */
[----:B------:R2:W-:Y:S04]  /*11840*/  STL.64 [R1+0x1cf0], R14 ;  /* 0x001cf00e01007387 */ /* 0x0005e80000100a00 */
[----:B------:R4:W-:Y:S01]  /*11850*/  STL.64 [R1+0x1ce8], R12 ;  /* 0x001ce80c01007387 */ /* 0x0009e20000100a00 */
[----:B-1----:R-:W-:-:S03]  /*11860*/  IMAD.WIDE R18, R0, 0x4, R240 ;  /* 0x0000000400127825 */ /* 0x002fc600078e02f0 */
[----:B------:R1:W-:Y:S01]  /*11870*/  STL.64 [R1+0x1ce0], R10 ;  /* 0x001ce00a01007387 */ /* 0x0003e20000100a00 */
[----:B---3--:R-:W-:-:S03]  /*11880*/  IMAD.WIDE R16, R0, 0x4, R238 ;  /* 0x0000000400107825 */ /* 0x008fc600078e02ee */
[----:B------:R3:W-:Y:S01]  /*11890*/  STL.64 [R1+0x1cd8], R8 ;  /* 0x001cd80801007387 */ /* 0x0007e20000100a00 */
[----:B--2---:R-:W-:-:S03]  /*118a0*/  IMAD.WIDE R14, R0, 0x4, R244 ;  /* 0x00000004000e7825 */ /* 0x004fc600078e02f4 */
[----:B------:R2:W-:Y:S01]  /*118b0*/  STL.64 [R1+0x1cd0], R6 ;  /* 0x001cd00601007387 */ /* 0x0005e20000100a00 */
[----:B----4-:R-:W-:-:S03]  /*118c0*/  IMAD.WIDE R12, R0, 0x4, R236 ;  /* 0x00000004000c7825 */ /* 0x010fc600078e02ec */
[----:B------:R4:W-:Y:S01]  /*118d0*/  STL.64 [R1+0x1cc8], R4 ;  /* 0x001cc80401007387 */ /* 0x0009e20000100a00 */
[----:B-1----:R-:W-:-:S03]  /*118e0*/  IMAD.WIDE R10, R0, 0x4, R232 ;  /* 0x00000004000a7825 */ /* 0x002fc600078e02e8 */
[----:B------:R1:W-:Y:S01]  /*118f0*/  STL.64 [R1+0x1cc0], R22 ;  /* 0x001cc01601007387 */ /* 0x0003e20000100a00 */
[----:B---3--:R-:W-:-:S03]  /*11900*/  IMAD.WIDE R8, R0, 0x4, R234 ;  /* 0x0000000400087825 */ /* 0x008fc600078e02ea */
[----:B------:R3:W-:Y:S01]  /*11910*/  STL.64 [R1+0x1cb8], R20 ;  /* 0x001cb81401007387 */ /* 0x0007e20000100a00 */
[----:B--2---:R-:W-:Y:S01]  /*11920*/  IMAD R6, R119, 0x7b, RZ ;  /* 0x0000007b77067824 */ /* 0x004fe200078e02ff */
[C---:B------:R-:W-:Y:S02]  /*11930*/  IADD3 R7, R252.reuse, 0x7f, RZ ;  /* 0x0000007ffc077810 */ /* 0x040fe40007ffe0ff */
[----:B------:R1:W-:Y:S01]  /*11940*/  LDGSTS.E [R3+0x39800], [R22.64], !P2 ;  /* 0x3980000016037fae */ /* 0x0003e2000d121848 */
[C---:B----4-:R-:W-:Y:S02]  /*11950*/  IADD3 R4, R252.reuse, -0x80, RZ ;  /* 0xffffff80fc047810 */ /* 0x050fe40007ffe0ff */
[----:B------:R-:W-:Y:S01]  /*11960*/  IADD3 R5, R252, -0x91, RZ ;  /* 0xffffff6ffc057810 */ /* 0x000fe20007ffe0ff */
        /* <DEDUP_REMOVED lines=17> */
[----:B------:R4:W-:Y:S01]  /*11a80*/  LDGSTS.E [R3+0x39f00], [R8.64], !P2 ;  /* 0x39f0000008037fae */ /* 0x0009e2000d121848 */
[----:B---3--:R-:W-:Y:S01]  /*11a90*/  IMAD.WIDE R12, R2, 0x4, R236 ;  /* 0x00000004020c7825 */ /* 0x008fe200078e02ec */
[----:B------:R-:W-:Y:S02]  /*11aa0*/  ISETP.GT.AND P2, PT, R7, 0x7f, PT ;  /* 0x0000007f0700780c */ /* 0x000fe40003f44270 */
[----:B------:R-:W-:Y:S02]  /*11ab0*/  STL.64 [R1+0x1c80], R22 ;  /* 0x001c801601007387 */ /* 0x000fe40000100a00 */
[----:B------:R-:W-:-:S02]  /*11ac0*/  SEL R0, RZ, 0x4, !P2 ;  /* 0x00000004ff007807 */ /* 0x000fc40005000000 */
[----:B------:R1:W-:Y:S01]  /*11ad0*/  STL.64 [R1+0x1c78], R20 ;  /* 0x001c781401007387 */ /* 0x0003e20000100a00 */
[----:B--2---:R-:W-:Y:S01]  /*11ae0*/  IMAD.WIDE R10, R2, 0x4, R232 ;  /* 0x00000004020a7825 */ /* 0x004fe200078e02e8 */
[----:B------:R-:W-:Y:S02]  /*11af0*/  ISETP.GE.U32.AND P2, PT, R4, 0x7fffff01, PT ;  /* 0x7fffff010400780c */ /* 0x000fe40003f46070 */
[----:B------:R2:W-:Y:S01]  /*11b00*/  LDGSTS.E [R3+0x3b800], [R22.64], !P3 ;  /* 0x3b80000016037fae */ /* 0x0005e2000d921848 */
[----:B----4-:R-:W-:Y:S01]  /*11b10*/  IMAD.WIDE R8, R2, 0x4, R234 ;  /* 0x0000000402087825 */ /* 0x010fe200078e02ea */
[----:B------:R-:W-:Y:S02]  /*11b20*/  LOP3.LUT R2, R121, 0x40, RZ, 0xfc, !PT ;  /* 0x0000004079027812 */ /* 0x000fe400078efcff */
[----:B------:R3:W-:Y:S01]  /*11b30*/  STL.64 [R1+0x1c70], R18 ;  /* 0x001c701201007387 */ /* 0x0007e20000100a00 */
[----:B------:R-:W-:-:S03]  /*11b40*/  IMAD R4, R119, 0x7f, RZ ;  /* 0x0000007f77047824 */ /* 0x000fc600078e02ff */
        /* <DEDUP_REMOVED lines=12> */
[----:B-1----:R-:W-:-:S03]  /*11c10*/  IMAD.WIDE R14, R6, 0x4, R238 ;  /* 0x00000004060e7825 */ /* 0x002fc600078e02ee */
[----:B------:R1:W-:Y:S04]  /*11c20*/  STL.64 [R1+0x1c48], R8 ;  /* 0x001c480801007387 */ /* 0x0003e80000100a00 */
[----:B------:R4:W-:Y:S01]  /*11c30*/  LDGSTS.E [R3+0x3be00], [R10.64], !P3 ;  /* 0x3be000000a037fae */ /* 0x0009e2000d921848 */
[----:B---3--:R-:W-:-:S03]  /*11c40*/  IMAD.WIDE R12, R6, 0x4, R244 ;  /* 0x00000004060c7825 */ /* 0x008fc600078e02f4 */
[----:B------:R1:W-:Y:S01]  /*11c50*/  LDGSTS.E [R3+0x3bf00], [R8.64], !P3 ;  /* 0x3bf0000008037fae */ /* 0x0003e2000d921848 */
[----:B------:R-:W-:-:S03]  /*11c60*/  ISETP.GE.AND P3, PT, R121, c[0x0][0x180], PT ;  /* 0x0000600079007a0c */ /* 0x000fc60003f66270 */
[----:B------:R-:W-:Y:S01]  /*11c70*/  STL.64 [R1+0x1c40], R20 ;  /* 0x001c401401007387 */ /* 0x000fe20000100a00 */
[----:B----4-:R-:W-:-:S03]  /*11c80*/  IMAD.WIDE R10, R6, 0x4, R236 ;  /* 0x00000004060a7825 */ /* 0x010fc600078e02ec */
[----:B------:R3:W-:Y:S01]  /*11c90*/  STL.64 [R1+0x1c38], R18 ;  /* 0x001c381201007387 */ /* 0x0007e20000100a00 */
[----:B-1----:R-:W-:-:S03]  /*11ca0*/  IMAD.WIDE R8, R6, 0x4, R232 ;  /* 0x0000000406087825 */ /* 0x002fc600078e02e8 */
[----:B------:R1:W-:Y:S01]  /*11cb0*/  STL.64 [R1+0x1c30], R16 ;  /* 0x001c301001007387 */ /* 0x0003e20000100a00 */
[----:B------:R-:W-:-:S03]  /*11cc0*/  IMAD.WIDE R6, R6, 0x4, R234 ;  /* 0x0000000406067825 */ /* 0x000fc600078e02ea */
[----:B------:R4:W-:Y:S04]  /*11cd0*/  STL.64 [R1+0x1c28], R14 ;  /* 0x001c280e01007387 */ /* 0x0009e80000100a00 */
[----:B------:R1:W-:Y:S04]  /*11ce0*/  STL.64 [R1+0x1c20], R12 ;  /* 0x001c200c01007387 */ /* 0x0003e80000100a00 */
[----:B------:R1:W-:Y:S04]  /*11cf0*/  STL.64 [R1+0x1c18], R10 ;  /* 0x001c180a01007387 */ /* 0x0003e80000100a00 */
[----:B------:R1:W-:Y:S04]  /*11d00*/  STL.64 [R1+0x1c10], R8 ;  /* 0x001c100801007387 */ /* 0x0003e80000100a00 */
[----:B------:R1:W-:Y:S04]  /*11d10*/  STL.64 [R1+0x1c08], R6 ;  /* 0x001c080601007387 */ /* 0x0003e80000100a00 */
[----:B------:R-:W2:Y:S04]  /*11d20*/  LDL.LU R118, [R1+0x1b08] ;  /* 0x001b080001767983 */ /* 0x000ea80000300800 */
[----:B------:R-:W2:Y:S04]  /*11d30*/  LDL.LU R119, [R1+0x1afc] ;  /* 0x001afc0001777983 */ /* 0x000ea80000300800 */
[----:B------:R1:W-:Y:S04]  /*11d40*/  LDGSTS.E [R3+0x3d800], [R20.64], !P4 ;  /* 0x3d80000014037fae */ /* 0x0003e8000e121848 */
[----:B------:R3:W-:Y:S04]  /*11d50*/  LDGSTS.E [R3+0x3d900], [R18.64], !P4 ;  /* 0x3d90000012037fae */ /* 0x0007e8000e121848 */
[----:B------:R1:W-:Y:S04]  /*11d60*/  LDGSTS.E [R3+0x3da00], [R16.64], !P4 ;  /* 0x3da0000010037fae */ /* 0x0003e8000e121848 */
[----:B------:R4:W-:Y:S01]  /*11d70*/  LDGSTS.E [R3+0x3db00], [R14.64], !P4 ;  /* 0x3db000000e037fae */ /* 0x0009e2000e121848 */
[----:B---3--:R-:W-:-:S03]  /*11d80*/  IMAD.WIDE R18, R4, 0x4, R242 ;  /* 0x0000000404127825 */ /* 0x008fc600078e02f2 */
[----:B------:R-:W-:Y:S01]  /*11d90*/  STL.64 [R1+0x4020], R242 ;  /* 0x004020f201007387 */ /* 0x000fe20000100a00 */
[----:B-1----:R-:W-:-:S03]  /*11da0*/  IMAD.WIDE R16, R4, 0x4, R230 ;  /* 0x0000000404107825 */ /* 0x002fc600078e02e6 */
[----:B------:R-:W-:Y:S01]  /*11db0*/  STL.64 [R1+0x4028], R230 ;  /* 0x004028e601007387 */ /* 0x000fe20000100a00 */
[----:B----4-:R-:W-:-:S03]  /*11dc0*/  IMAD.WIDE R14, R4, 0x4, R240 ;  /* 0x00000004040e7825 */ /* 0x010fc600078e02f0 */
[----:B------:R1:W-:Y:S04]  /*11dd0*/  LDGSTS.E [R3+0x3dc00], [R12.64], !P4 ;  /* 0x3dc000000c037fae */ /* 0x0003e8000e121848 */
[----:B------:R3:W-:Y:S04]  /*11de0*/  STL.64 [R1+0x1c00], R18 ;  /* 0x001c001201007387 */ /* 0x0007e80000100a00 */
[----:B------:R-:W-:Y:S01]  /*11df0*/  STL.64 [R1+0x4038], R240 ;  /* 0x004038f001007387 */ /* 0x000fe20000100a00 */
[----:B-1----:R-:W-:-:S03]  /*11e00*/  IMAD.WIDE R12, R4, 0x4, R238 ;  /* 0x00000004040c7825 */ /* 0x002fc600078e02ee */
[----:B------:R1:W-:Y:S04]  /*11e10*/  LDGSTS.E [R3+0x3dd00], [R10.64], !P4 ;  /* 0x3dd000000a037fae */ /* 0x0003e8000e121848 */
[----:B------:R-:W-:Y:S04]  /*11e20*/  STL.64 [R1+0x1bf8], R16 ;  /* 0x001bf81001007387 */ /* 0x000fe80000100a00 */
[----:B------:R4:W-:Y:S04]  /*11e30*/  LDGSTS.E [R3+0x3de00], [R8.64], !P4 ;  /* 0x3de0000008037fae */ /* 0x0009e8000e121848 */
[----:B------:R-:W-:Y:S01]  /*11e40*/  STL.64 [R1+0x4040], R238 ;  /* 0x004040ee01007387 */ /* 0x000fe20000100a00 */
[----:B-1----:R-:W-:-:S03]  /*11e50*/  IMAD.WIDE R10, R4, 0x4, R244 ;  /* 0x00000004040a7825 */ /* 0x002fc600078e02f4 */
[----:B------:R1:W-:Y:S01]  /*11e60*/  LDGSTS.E [R3+0x3df00], [R6.64], !P4 ;  /* 0x3df0000006037fae */ /* 0x0003e2000e121848 */
[----:B------:R-:W-:Y:S02]  /*11e70*/  ISETP.GE.AND P4, PT, R2, c[0x0][0x180], PT ;  /* 0x0000600002007a0c */ /* 0x000fe40003f86270 */
[----:B------:R-:W-:Y:S01]  /*11e80*/  SEL R2, R0, RZ, !P3 ;  /* 0x000000ff00027207 */ /* 0x000fe20005800000 */
[----:B------:R-:W-:Y:S01]  /*11e90*/  STL.64 [R1+0x1bf0], R14 ;  /* 0x001bf00e01007387 */ /* 0x000fe20000100a00 */
[C---:B----4-:R-:W-:Y:S01]  /*11ea0*/  IMAD.WIDE R8, R4.reuse, 0x4, R236 ;  /* 0x0000000404087825 */ /* 0x050fe200078e02ec */
[----:B------:R-:W-:Y:S02]  /*11eb0*/  ISETP.GE.U32.AND P3, PT, R5, 0x7ffffef0, PT ;  /* 0x7ffffef00500780c */ /* 0x000fe40003f66070 */
[----:B------:R-:W-:Y:S04]  /*11ec0*/  STL.64 [R1+0x4048], R244 ;  /* 0x004048f401007387 */ /* 0x000fe80000100a00 */
[----:B------:R-:W-:Y:S01]  /*11ed0*/  STL.64 [R1+0x1be8], R12 ;  /* 0x001be80c01007387 */ /* 0x000fe20000100a00 */
[----:B-1----:R-:W-:-:S03]  /*11ee0*/  IMAD.WIDE R6, R4, 0x4, R232 ;  /* 0x0000000404067825 */ /* 0x002fc600078e02e8 */
[----:B------:R-:W-:Y:S01]  /*11ef0*/  STL.64 [R1+0x4050], R236 ;  /* 0x004050ec01007387 */ /* 0x000fe20000100a00 */
[----:B------:R-:W-:-:S03]  /*11f00*/  IMAD.WIDE R4, R4, 0x4, R234 ;  /* 0x0000000404047825 */ /* 0x000fc600078e02ea */
[----:B------:R-:W-:Y:S04]  /*11f10*/  STL.64 [R1+0x1be0], R10 ;  /* 0x001be00a01007387 */ /* 0x000fe80000100a00 */
[----:B------:R-:W-:Y:S04]  /*11f20*/  STL.64 [R1+0x4058], R232 ;  /* 0x004058e801007387 */ /* 0x000fe80000100a00 */
[----:B------:R-:W-:Y:S04]  /*11f30*/  STL.64 [R1+0x1bd8], R8 ;  /* 0x001bd80801007387 */ /* 0x000fe80000100a00 */
[----:B------:R-:W-:Y:S04]  /*11f40*/  STL.64 [R1+0x4060], R234 ;  /* 0x004060ea01007387 */ /* 0x000fe80000100a00 */
[----:B------:R1:W-:Y:S04]  /*11f50*/  STL.64 [R1+0x1bd0], R6 ;  /* 0x001bd00601007387 */ /* 0x0003e80000100a00 */
[----:B------:R4:W-:Y:S04]  /*11f60*/  STL.64 [R1+0x1bc8], R4 ;  /* 0x001bc80401007387 */ /* 0x0009e80000100a00 */
[----:B------:R-:W-:Y:S04]  /*11f70*/  STL.64 [R1+0x4068], R188 ;  /* 0x004068bc01007387 */ /* 0x000fe80000100a00 */
[----:B------:R-:W2:Y:S04]  /*11f80*/  LDL.LU R149, [R1+0x1af8] ;  /* 0x001af80001957983 */ /* 0x000ea80000300800 */
[----:B------:R-:W3:Y:S04]  /*11f90*/  LDL.LU R146, [R1+0x1a1c] ;  /* 0x001a1c0001927983 */ /* 0x000ee80000300800 */
[----:B------:R-:W3:Y:S04]  /*11fa0*/  LDL.LU R147, [R1+0x1a18] ;  /* 0x001a180001937983 */ /* 0x000ee80000300800 */
[----:B------:R-:W4:Y:S04]  /*11fb0*/  LDL.LU R144, [R1+0x1a0c] ;  /* 0x001a0c0001907983 */ /* 0x000f280000300800 */
        /* <DEDUP_REMOVED lines=23> */
[----:B------:R1:W-:Y:S01]  /*12130*/  LDGSTS.E [R3+0x3f800], [R18.64], !P2 ;  /* 0x3f80000012037fae */ /* 0x0003e2000d121848 */
[----:B------:R-:W-:-:S03]  /*12140*/  SEL R0, R0, RZ, !P4 ;  /* 0x000000ff00007207 */ /* 0x000fc60006000000 */
[----:B------:R1:W-:Y:S04]  /*12150*/  LDGSTS.E [R3+0x3f900], [R16.64], !P2 ;  /* 0x3f90000010037fae */ /* 0x0003e8000d121848 */
[----:B------:R1:W-:Y:S04]  /*12160*/  LDGSTS.E [R3+0x3fa00], [R14.64], !P2 ;  /* 0x3fa000000e037fae */ /* 0x0003e8000d121848 */
[----:B------:R1:W-:Y:S04]  /*12170*/  LDGSTS.E [R3+0x3fb00], [R12.64], !P2 ;  /* 0x3fb000000c037fae */ /* 0x0003e8000d121848 */
[----:B------:R1:W-:Y:S01]  /*12180*/  LDGSTS.E [R3+0x3fc00], [R10.64], !P2 ;  /* 0x3fc000000a037fae */ /* 0x0003e2000d121848 */
[----:B------:R-:W-:-:S03]  /*12190*/  IMAD.SHL.U32 R252, R121, 0x4, RZ ;  /* 0x0000000479fc7824 */ /* 0x000fc600078e00ff */
[----:B------:R1:W-:Y:S04]  /*121a0*/  LDGSTS.E [R3+0x3fd00], [R8.64], !P2 ;  /* 0x3fd0000008037fae */ /* 0x0003e8000d121848 */
[----:B------:R1:W-:Y:S04]  /*121b0*/  LDGSTS.E [R3+0x3fe00], [R6.64], !P2 ;  /* 0x3fe0000006037fae */ /* 0x0003e8000d121848 */
[----:B------:R1:W-:Y:S01]  /*121c0*/  LDGSTS.E [R3+0x3ff00], [R4.64], !P2 ;  /* 0x3ff0000004037fae */ /* 0x0003e2000d121848 */
[----:B------:R-:W-:-:S03]  /*121d0*/  ISETP.NE.U32.AND P2, PT, R0, RZ, PT ;  /* 0x000000ff0000720c */ /* 0x000fc60003f45070 */
[----:B------:R-:W4:Y:S04]  /*121e0*/  LDL.LU R120, [R1+0x182c] ;  /* 0x00182c0001787983 */ /* 0x000f280000300800 */
[----:B------:R-:W4:Y:S01]  /*121f0*/  LDL.LU R121, [R1+0x1828] ;  /* 0x0018280001797983 */ /* 0x000f220000300800 */
[----:B--2---:R-:W-:Y:S02]  /*12200*/  IMAD R38, R149, c[0x0][0x190], RZ ;  /* 0x0000640095267a24 */ /* 0x004fe400078e02ff */
[----:B---3--:R-:W-:Y:S02]  /*12210*/  IMAD R104, R147, c[0x0][0x190], RZ ;  /* 0x0000640093687a24 */ /* 0x008fe400078e02ff */
[----:B----4-:R-:W-:Y:S02]  /*12220*/  IMAD R163, R144, c[0x0][0x190], RZ ;  /* 0x0000640090a37a24 */ /* 0x010fe400078e02ff */
[----:B------:R-:W-:-:S02]  /*12230*/  IMAD R70, R146, c[0x0][0x190], RZ ;  /* 0x0000640092467a24 */ /* 0x000fc400078e02ff */
[----:B------:R-:W-:Y:S02]  /*12240*/  IMAD R42, R140, c[0x0][0x190], RZ ;  /* 0x000064008c2a7a24 */ /* 0x000fe400078e02ff */
[----:B------:R-:W-:Y:S02]  /*12250*/  IMAD R162, R139, c[0x0][0x190], RZ ;  /* 0x000064008ba27a24 */ /* 0x000fe400078e02ff */
[----:B------:R-:W-:Y:S02]  /*12260*/  IMAD R108, R138, c[0x0][0x190], RZ ;  /* 0x000064008a6c7a24 */ /* 0x000fe400078e02ff */
[----:B------:R-:W-:Y:S02]  /*12270*/  IMAD R74, R141, c[0x0][0x190], RZ ;  /* 0x000064008d4a7a24 */ /* 0x000fe400078e02ff */
[----:B-1----:R-:W-:Y:S02]  /*12280*/  IMAD R19, R137, c[0x0][0x190], RZ ;  /* 0x0000640089137a24 */ /* 0x002fe400078e02ff */
[----:B------:R-:W-:-:S02]  /*12290*/  IMAD R46, R135, c[0x0][0x190], RZ ;  /* 0x00006400872e7a24 */ /* 0x000fc400078e02ff */
[----:B------:R-:W-:Y:S02]  /*122a0*/  IMAD R78, R132, c[0x0][0x190], RZ ;  /* 0x00006400844e7a24 */ /* 0x000fe400078e02ff */
[----:B------:R-:W-:Y:S02]  /*122b0*/  IMAD R112, R133, c[0x0][0x190], RZ ;  /* 0x0000640085707a24 */ /* 0x000fe400078e02ff */
[----:B------:R-:W-:Y:S02]  /*122c0*/  IMAD R159, R128, c[0x0][0x190], RZ ;  /* 0x00006400809f7a24 */ /* 0x000fe400078e02ff */
[----:B------:R-:W-:Y:S02]  /*122d0*/  IMAD R116, R123, c[0x0][0x190], RZ ;  /* 0x000064007b747a24 */ /* 0x000fe400078e02ff */
[----:B------:R-:W-:Y:S02]  /*122e0*/  IMAD R82, R122, c[0x0][0x190], RZ ;  /* 0x000064007a527a24 */ /* 0x000fe400078e02ff */
[----:B------:R-:W-:-:S02]  /*122f0*/  IMAD R18, R124, c[0x0][0x190], RZ ;  /* 0x000064007c127a24 */ /* 0x000fc400078e02ff */
[----:B------:R-:W-:Y:S02]  /*12300*/  IMAD R50, R125, c[0x0][0x190], RZ ;  /* 0x000064007d327a24 */ /* 0x000fe400078e02ff */
[----:B------:R-:W-:Y:S01]  /*12310*/  IMAD R23, R142, c[0x0][0x190], RZ ;  /* 0x000064008e177a24 */ /* 0x000fe200078e02ff */
[----:B------:R-:W-:Y:S01]  /*12320*/  ISETP.NE.U32.AND P4, PT, R2, RZ, PT ;  /* 0x000000ff0200720c */ /* 0x000fe20003f85070 */
[----:B------:R-:W-:Y:S01]  /*12330*/  IMAD R0, R118, c[0x0][0x190], RZ ;  /* 0x0000640076007a24 */ /* 0x000fe200078e02ff */
[----:B------:R-:W0:Y:S01]  /*12340*/  LDGDEPBAR ;  /* 0x00000000000079af */ /* 0x000e220000000000 */
[----:B------:R-:W-:-:S03]  /*12350*/  IMAD R6, R119, c[0x0][0x190], RZ ;  /* 0x0000640077067a24 */ /* 0x000fc600078e02ff */
[----:B------:R-:W2:Y:S04]  /*12360*/  LDL.LU R118, [R1+0x1824] ;  /* 0x0018240001767983 */ /* 0x000ea80000300800 */
[----:B------:R-:W3:Y:S04]  /*12370*/  LDL.LU R119, [R1+0x1820] ;  /* 0x0018200001777983 */ /* 0x000ee80000300800 */
[----:B------:R-:W4:Y:S04]  /*12380*/  LDL.LU R157, [R1+0x1814] ;  /* 0x00181400019d7983 */ /* 0x000f280000300800 */
[----:B------:R-:W2:Y:S04]  /*12390*/  LDL.LU R154, [R1+0x1810] ;  /* 0x00181000019a7983 */ /* 0x000ea80000300800 */
[----:B------:R-:W2:Y:S04]  /*123a0*/  LDL.LU R155, [R1+0x17e4] ;  /* 0x0017e400019b7983 */ /* 0x000ea80000300800 */
[----:B------:R-:W2:Y:S04]  /*123b0*/  LDL.LU R152, [R1+0x17e0] ;  /* 0x0017e00001987983 */ /* 0x000ea80000300800 */
[----:B------:R-:W2:Y:S04]  /*123c0*/  LDL.LU R153, [R1+0x17cc] ;  /* 0x0017cc0001997983 */ /* 0x000ea80000300800 */
[----:B------:R-:W2:Y:S04]  /*123d0*/  LDL.LU R139, [R1+0x16ec] ;  /* 0x0016ec00018b7983 */ /* 0x000ea80000300800 */
[----:B------:R-:W2:Y:S04]  /*123e0*/  LDL.LU R123, [R1+0x16e8] ;  /* 0x0016e800017b7983 */ /* 0x000ea80000300800 */
[----:B------:R-:W4:Y:S01]  /*123f0*/  LDL.LU R150, [R1+0x16dc] ;  /* 0x0016dc0001967983 */ /* 0x000f220000300800 */
[----:B------:R-:W-:-:S03]  /*12400*/  IMAD R147, R145, c[0x0][0x190], RZ ;  /* 0x0000640091937a24 */ /* 0x000fc600078e02ff */
[----:B------:R-:W4:Y:S04]  /*12410*/  LDL.LU R151, [R1+0x16d8] ;  /* 0x0016d80001977983 */ /* 0x000f280000300800 */
[----:B------:R-:W4:Y:S04]  /*12420*/  LDL.LU R148, [R1+0x16d4] ;  /* 0x0016d40001947983 */ /* 0x000f280000300800 */
[----:B------:R-:W4:Y:S04]  /*12430*/  LDL.LU R149, [R1+0x16d0] ;  /* 0x0016d00001957983 */ /* 0x000f280000300800 */
[----:B------:R-:W4:Y:S04]  /*12440*/  LDL.LU R144, [R1+0x16c4] ;  /* 0x0016c40001907983 */ /* 0x000f280000300800 */
[----:B------:R-:W4:Y:S01]  /*12450*/  LDL.LU R145, [R1+0x16c0] ;  /* 0x0016c00001917983 */ /* 0x000f220000300800 */
[----:B------:R-:W-:-:S03]  /*12460*/  IMAD R146, R136, c[0x0][0x190], RZ ;  /* 0x0000640088927a24 */ /* 0x000fc600078e02ff */
[----:B------:R-:W4:Y:S04]  /*12470*/  LDL.LU R138, [R1+0x16bc] ;  /* 0x0016bc00018a7983 */ /* 0x000f280000300800 */
[----:B------:R-:W4:Y:S01]  /*12480*/  LDL.LU R122, [R1+0x16b8] ;  /* 0x0016b800017a7983 */ /* 0x000f220000300800 */
[----:B------:R-:W-:-:S03]  /*12490*/  IMAD R14, R134, c[0x0][0x190], RZ ;  /* 0x00006400860e7a24 */ /* 0x000fc600078e02ff */
[----:B------:R-:W4:Y:S04]  /*124a0*/  LDL.LU R140, [R1+0x16ac] ;  /* 0x0016ac00018c7983 */ /* 0x000f280000300800 */
[----:B------:R-:W4:Y:S04]  /*124b0*/  LDL.LU R141, [R1+0x16a8] ;  /* 0x0016a800018d7983 */ /* 0x000f280000300800 */
[----:B------:R-:W4:Y:S04]  /*124c0*/  LDL.LU R136, [R1+0x16a4] ;  /* 0x0016a40001887983 */ /* 0x000f280000300800 */
[----:B------:R-:W4:Y:S04]  /*124d0*/  LDL.LU R137, [R1+0x16a0] ;  /* 0x0016a00001897983 */ /* 0x000f280000300800 */
[----:B------:R-:W4:Y:S04]  /*124e0*/  LDL.LU R134, [R1+0x169c] ;  /* 0x00169c0001867983 */ /* 0x000f280000300800 */
[----:B------:R-:W4:Y:S04]  /*124f0*/  LDL.LU R135, [R1+0x1698] ;  /* 0x0016980001877983 */ /* 0x000f280000300800 */
[----:B------:R-:W4:Y:S01]  /*12500*/  LDL.LU R132, [R1+0x9dc] ;  /* 0x0009dc0001847983 */ /* 0x000f220000300800 */
[----:B------:R-:W-:-:S02]  /*12510*/  IMAD R10, R143, c[0x0][0x190], RZ ;  /* 0x000064008f0a7a24 */ /* 0x000fc400078e02ff */
[----:B------:R-:W-:Y:S02]  /*12520*/  IMAD R143, R129, c[0x0][0x190], RZ ;  /* 0x00006400818f7a24 */ /* 0x000fe400078e02ff */
[----:B------:R-:W-:Y:S02]  /*12530*/  IMAD R158, R120, c[0x0][0x190], RZ ;  /* 0x00006400789e7a24 */ /* 0x000fe400078e02ff */
[----:B------:R-:W-:Y:S02]  /*12540*/  IMAD R142, R121, c[0x0][0x190], RZ ;  /* 0x00006400798e7a24 */ /* 0x000fe400078e02ff */
[----:B------:R-:W-:Y:S02]  /*12550*/  IMAD R15, R126, c[0x0][0x190], RZ ;  /* 0x000064007e0f7a24 */ /* 0x000fe400078e02ff */
[----:B---3--:R-:W-:Y:S02]  /*12560*/  IMAD R11, R119, c[0x0][0x190], RZ ;  /* 0x00006400770b7a24 */ /* 0x008fe400078e02ff */
[----:B------:R-:W3:Y:S04]  /*12570*/  LDL.LU R119, [R1+0x9d8] ;  /* 0x0009d80001777983 */ /* 0x000ee80000300800 */
[----:B------:R-:W3:Y:S04]  /*12580*/  LDL.LU R133, [R1+0x9d4] ;  /* 0x0009d40001857983 */ /* 0x000ee80000300800 */
[----:B------:R-:W3:Y:S04]  /*12590*/  LDL.LU R128, [R1+0x9d0] ;  /* 0x0009d00001807983 */ /* 0x000ee80000300800 */
[----:B------:R-:W3:Y:S04]  /*125a0*/  LDL.LU R129, [R1+0x9cc] ;  /* 0x0009cc0001817983 */ /* 0x000ee80000300800 */
[----:B------:R-:W3:Y:S04]  /*125b0*/  LDL.LU R124, [R1+0x9c8] ;  /* 0x0009c800017c7983 */ /* 0x000ee80000300800 */
[----:B------:R-:W3:Y:S04]  /*125c0*/  LDL.LU R125, [R1+0x9c4] ;  /* 0x0009c400017d7983 */ /* 0x000ee80000300800 */
[----:B------:R-:W3:Y:S04]  /*125d0*/  LDL.LU R120, [R1+0x90c] ;  /* 0x00090c0001787983 */ /* 0x000ee80000300800 */
[----:B------:R-:W3:Y:S01]  /*125e0*/  LDL.LU R121, [R1+0x908] ;  /* 0x0009080001797983 */ /* 0x000ee20000300800 */
[----:B--2---:R-:W-:-:S03]  /*125f0*/  IMAD R126, R118, c[0x0][0x190], RZ ;  /* 0x00006400767e7a24 */ /* 0x004fc600078e02ff */
[----:B------:R-:W2:Y:S01]  /*12600*/  LDL.LU R118, [R1+0x1b0c] ;  /* 0x001b0c0001767983 */ /* 0x000ea20000300800 */
[----:B------:R-:W-:-:S04]  /*12610*/  IMAD.WIDE R4, R0, 0x4, R246 ;  /* 0x0000000400047825 */ /* 0x000fc800078e02f6 */
[----:B------:R-:W-:Y:S01]  /*12620*/  IMAD.WIDE R12, R0, 0x4, R248 ;  /* 0x00000004000c7825 */ /* 0x000fe200078e02f8 */
[----:B------:R1:W-:Y:S03]  /*12630*/  STL.64 [R1+0x26e8], R4 ;  /* 0x0026e80401007387 */ /* 0x0003e60000100a00 */
[--C-:B------:R-:W-:Y:S01]  /*12640*/  IMAD.WIDE R8, R23, 0x4, R246.reuse ;  /* 0x0000000417087825 */ /* 0x100fe200078e02f6 */
[----:B------:R-:W-:Y:S03]  /*12650*/  STL.64 [R1+0x26e0], R12 ;  /* 0x0026e00c01007387 */ /* 0x000fe60000100a00 */
[----:B----4-:R-:W-:Y:S02]  /*12660*/  IMAD R7, R150, c[0x0][0x190], RZ ;  /* 0x0000640096077a24 */ /* 0x010fe400078e02ff */
[----:B------:R-:W-:-:S04]  /*12670*/  IMAD.WIDE R234, R15, 0x4, R246 ;  /* 0x000000040fea7825 */ /* 0x000fc800078e02f6 */
[--C-:B-1----:R-:W-:Y:S01]  /*12680*/  IMAD.WIDE R4, R19, 0x4, R246.reuse ;  /* 0x0000000413047825 */ /* 0x102fe200078e02f6 */
[----:B------:R-:W-:Y:S03]  /*12690*/  STL.64 [R1+0x26a0], R8 ;  /* 0x0026a00801007387 */ /* 0x000fe60000100a00 */
[--C-:B------:R-:W-:Y:S01]  /*126a0*/  IMAD.WIDE R236, R11, 0x4, R246.reuse ;  /* 0x000000040bec7825 */ /* 0x100fe200078e02f6 */
[----:B------:R1:W-:Y:S03]  /*126b0*/  STL.64 [R1+0x2660], R4 ;  /* 0x0026600401007387 */ /* 0x0003e60000100a00 */
[--C-:B------:R-:W-:Y:S01]  /*126c0*/  IMAD.WIDE R238, R7, 0x4, R246.reuse ;  /* 0x0000000407ee7825 */ /* 0x100fe200078e02f6 */
[----:B------:R-:W-:Y:S03]  /*126d0*/  STL.64 [R1+0x2620], R234 ;  /* 0x002620ea01007387 */ /* 0x000fe60000100a00 */
[----:B------:R-:W-:Y:S01]  /*126e0*/  IMAD R3, R140, c[0x0][0x190], RZ ;  /* 0x000064008c037a24 */ /* 0x000fe200078e02ff */
[----:B------:R-:W-:Y:S03]  /*126f0*/  STL.64 [R1+0x4070], R234 ;  /* 0x004070ea01007387 */ /* 0x000fe60000100a00 */
[----:B------:R-:W-:Y:S01]  /*12700*/  IMAD.WIDE R94, R3, 0x4, R246 ;  /* 0x00000004035e7825 */ /* 0x000fe200078e02f6 */
[----:B------:R-:W-:Y:S04]  /*12710*/  STL.64 [R1+0x25e0], R236 ;  /* 0x0025e0ec01007387 */ /* 0x000fe80000100a00 */
[----:B------:R4:W-:Y:S01]  /*12720*/  STL.64 [R1+0x4078], R236 ;  /* 0x004078ec01007387 */ /* 0x0009e20000100a00 */
[----:B------:R-:W-:-:S02]  /*12730*/  IMAD R22, R157, c[0x0][0x190], RZ ;  /* 0x000064009d167a24 */ /* 0x000fc400078e02ff */
[--C-:B-1----:R-:W-:Y:S01]  /*12740*/  IMAD.WIDE R4, R6, 0x4, R246.reuse ;  /* 0x0000000406047825 */ /* 0x102fe200078e02f6 */
[----:B------:R-:W-:Y:S03]  /*12750*/  STL.64 [R1+0x25a0], R238 ;  /* 0x0025a0ee01007387 */ /* 0x000fe60000100a00 */
[----:B------:R-:W-:Y:S01]  /*12760*/  IMAD R26, R151, c[0x0][0x190], RZ ;  /* 0x00006400971a7a24 */ /* 0x000fe200078e02ff */
[----:B------:R-:W-:Y:S01]  /*12770*/  STL.64 [R1+0x4080], R238 ;  /* 0x004080ee01007387 */ /* 0x000fe20000100a00 */
[----:B------:R-:W-:-:S03]  /*12780*/  IMAD.WIDE R8, R10, 0x4, R246 ;  /* 0x000000040a087825 */ /* 0x000fc600078e02f6 */
[----:B------:R-:W-:Y:S01]  /*12790*/  STL.64 [R1+0x2560], R94 ;  /* 0x0025605e01007387 */ /* 0x000fe20000100a00 */
[----:B------:R-:W-:Y:S02]  /*127a0*/  IMAD R30, R141, c[0x0][0x190], RZ ;  /* 0x000064008d1e7a24 */ /* 0x000fe400078e02ff */
[--C-:B------:R-:W-:Y:S01]  /*127b0*/  IMAD.WIDE R12, R14, 0x4, R246.reuse ;  /* 0x000000040e0c7825 */ /* 0x100fe200078e02f6 */
[----:B------:R-:W-:Y:S03]  /*127c0*/  STL.64 [R1+0x4088], R94 ;  /* 0x0040885e01007387 */ /* 0x000fe60000100a00 */
[----:B------:R-:W-:-:S04]  /*127d0*/  IMAD.WIDE R16, R18, 0x4, R246 ;  /* 0x0000000412107825 */ /* 0x000fc800078e02f6 */
[----:B------:R-:W-:-:S04]  /*127e0*/  IMAD.WIDE R20, R22, 0x4, R246 ;  /* 0x0000000416147825 */ /* 0x000fc800078e02f6 */
[----:B------:R-:W-:-:S04]  /*127f0*/  IMAD.WIDE R24, R26, 0x4, R246 ;  /* 0x000000041a187825 */ /* 0x000fc800078e02f6 */
[----:B------:R-:W-:-:S04]  /*12800*/  IMAD.WIDE R28, R30, 0x4, R246 ;  /* 0x000000041e1c7825 */ /* 0x000fc800078e02f6 */
[----:B------:R-:W-:Y:S02]  /*12810*/  IMAD R54, R154, c[0x0][0x190], RZ ;  /* 0x000064009a367a24 */ /* 0x000fe400078e02ff */
[----:B------:R-:W-:-:S04]  /*12820*/  IMAD.WIDE R36, R38, 0x4, R246 ;  /* 0x0000000426247825 */ /* 0x000fc800078e02f6 */
[----:B------:R-:W-:Y:S02]  /*12830*/  IMAD R58, R148, c[0x0][0x190], RZ ;  /* 0x00006400943a7a24 */ /* 0x000fe400078e02ff */
[----:B------:R-:W-:-:S04]  /*12840*/  IMAD.WIDE R40, R42, 0x4, R246 ;  /* 0x000000042a287825 */ /* 0x000fc800078e02f6 */
[----:B------:R-:W-:Y:S02]  /*12850*/  IMAD R62, R136, c[0x0][0x190], RZ ;  /* 0x00006400883e7a24 */ /* 0x000fe400078e02ff */
[----:B------:R-:W-:-:S04]  /*12860*/  IMAD.WIDE R44, R46, 0x4, R246 ;  /* 0x000000042e2c7825 */ /* 0x000fc800078e02f6 */
        /* <DEDUP_REMOVED lines=39> */
[----:B---3--:R-:W-:-:S04]  /*12ae0*/  IMAD R2, R133, c[0x0][0x190], RZ ;  /* 0x0000640085027a24 */ /* 0x008fc800078e02ff */
[----:B------:R-:W-:-:S04]  /*12af0*/  IMAD.WIDE R242, R2, 0x4, R246 ;  /* 0x0000000402f27825 */ /* 0x000fc800078e02f6 */
[----:B------:R-:W-:Y:S01]  /*12b00*/  IMAD R34, R128, c[0x0][0x190], RZ ;  /* 0x0000640080227a24 */ /* 0x000fe200078e02ff */
[----:B------:R-:W-:Y:S04]  /*12b10*/  STL.64 [R1+0x2520], R242 ;  /* 0x002520f201007387 */ /* 0x000fe80000100a00 */
[----:B------:R1:W-:Y:S01]  /*12b20*/  STL.64 [R1+0x4090], R242 ;  /* 0x004090f201007387 */ /* 0x0003e20000100a00 */
[----:B------:R-:W-:-:S03]  /*12b30*/  IMAD.WIDE R32, R34, 0x4, R246 ;  /* 0x0000000422207825 */ /* 0x000fc600078e02f6 */
[----:B------:R-:W-:Y:S04]  /*12b40*/  STL.64 [R1+0x26d8], R4 ;  /* 0x0026d80401007387 */ /* 0x000fe80000100a00 */
[----:B------:R-:W-:Y:S04]  /*12b50*/  STL.64 [R1+0x2698], R8 ;  /* 0x0026980801007387 */ /* 0x000fe80000100a00 */
[----:B------:R-:W-:Y:S01]  /*12b60*/  STL.64 [R1+0x2658], R12 ;  /* 0x0026580c01007387 */ /* 0x000fe20000100a00 */
[----:B------:R-:W-:-:S03]  /*12b70*/  IMAD R66, R129, c[0x0][0x190], RZ ;  /* 0x0000640081427a24 */ /* 0x000fc600078e02ff */
[----:B------:R-:W-:Y:S04]  /*12b80*/  STL.64 [R1+0x2618], R16 ;  /* 0x0026181001007387 */ /* 0x000fe80000100a00 */
[----:B------:R-:W-:Y:S04]  /*12b90*/  STL.64 [R1+0x25d8], R20 ;  /* 0x0025d81401007387 */ /* 0x000fe80000100a00 */
[----:B------:R-:W-:Y:S04]  /*12ba0*/  STL.64 [R1+0x2598], R24 ;  /* 0x0025981801007387 */ /* 0x000fe80000100a00 */
[----:B------:R-:W-:Y:S01]  /*12bb0*/  STL.64 [R1+0x2558], R28 ;  /* 0x0025581c01007387 */ /* 0x000fe20000100a00 */
[----:B------:R-:W-:-:S03]  /*12bc0*/  IMAD.WIDE R64, R66, 0x4, R246 ;  /* 0x0000000442407825 */ /* 0x000fc600078e02f6 */
[----:B------:R-:W-:Y:S04]  /*12bd0*/  STL.64 [R1+0x2518], R32 ;  /* 0x0025182001007387 */ /* 0x000fe80000100a00 */
        /* <DEDUP_REMOVED lines=31> */
[----:B------:R-:W-:Y:S01]  /*12dd0*/  STL.64 [R1+0x2678], R210 ;  /* 0x002678d201007387 */ /* 0x000fe20000100a00 */
[----:B------:R-:W-:-:S03]  /*12de0*/  IMAD.WIDE R172, R143, 0x4, R246 ;  /* 0x000000048fac7825 */ /* 0x000fc600078e02f6 */
[----:B------:R-:W-:Y:S01]  /*12df0*/  STL.64 [R1+0x2638], R206 ;  /* 0x002638ce01007387 */ /* 0x000fe20000100a00 */
[----:B------:R-:W-:-:S03]  /*12e00*/  IMAD R134, R121, c[0x0][0x190], RZ ;  /* 0x0000640079867a24 */ /* 0x000fc600078e02ff */
[----:B------:R-:W-:Y:S01]  /*12e10*/  STL.64 [R1+0x25f8], R202 ;  /* 0x0025f8ca01007387 */ /* 0x000fe20000100a00 */
[----:B------:R-:W-:-:S03]  /*12e20*/  IMAD.WIDE R168, R142, 0x4, R246 ;  /* 0x000000048ea87825 */ /* 0x000fc600078e02f6 */
[----:B------:R-:W-:Y:S01]  /*12e30*/  STL.64 [R1+0x25b8], R198 ;  /* 0x0025b8c601007387 */ /* 0x000fe20000100a00 */
[----:B------:R-:W-:-:S03]  /*12e40*/  IMAD R131, R131, c[0x0][0x190], RZ ;  /* 0x0000640083837a24 */ /* 0x000fc600078e02ff */
[----:B------:R-:W-:Y:S01]  /*12e50*/  STL.64 [R1+0x2578], R194 ;  /* 0x002578c201007387 */ /* 0x000fe20000100a00 */
[----:B------:R-:W-:-:S03]  /*12e60*/  IMAD.WIDE R164, R139, 0x4, R246 ;  /* 0x000000048ba47825 */ /* 0x000fc600078e02f6 */
[----:B------:R-:W-:Y:S01]  /*12e70*/  STL.64 [R1+0x2538], R190 ;  /* 0x002538be01007387 */ /* 0x000fe20000100a00 */
[----:B------:R-:W-:Y:S02]  /*12e80*/  IMAD R130, R130, c[0x0][0x190], RZ ;  /* 0x0000640082827a24 */ /* 0x000fe400078e02ff */
[--C-:B------:R-:W-:Y:S01]  /*12e90*/  IMAD.WIDE R160, R138, 0x4, R246.reuse ;  /* 0x000000048aa07825 */ /* 0x100fe200078e02f6 */
[----:B------:R-:W-:Y:S03]  /*12ea0*/  STL.64 [R1+0x24f8], R184 ;  /* 0x0024f8b801007387 */ /* 0x000fe60000100a00 */
[----:B------:R-:W-:Y:S01]  /*12eb0*/  IMAD R127, R127, c[0x0][0x190], RZ ;  /* 0x000064007f7f7a24 */ /* 0x000fe200078e02ff */
[----:B------:R-:W-:Y:S01]  /*12ec0*/  STL.64 [R1+0x26b0], R180 ;  /* 0x0026b0b401007387 */ /* 0x000fe20000100a00 */
[----:B------:R-:W-:-:S03]  /*12ed0*/  IMAD.WIDE R156, R135, 0x4, R246 ;  /* 0x00000004879c7825 */ /* 0x000fc600078e02f6 */
        /* <DEDUP_REMOVED lines=13> */
[--C-:B------:R-:W-:Y:S01]  /*12fb0*/  IMAD.WIDE R136, R126, 0x4, R246.reuse ;  /* 0x000000047e887825 */ /* 0x100fe200078e02f6 */
[----:B------:R-:W-:Y:S03]  /*12fc0*/  STL.64 [R1+0x24f0], R152 ;  /* 0x0024f09801007387 */ /* 0x000fe60000100a00 */
[----:B--2---:R-:W-:Y:S01]  /*12fd0*/  IMAD R118, R118, c[0x0][0x190], RZ ;  /* 0x0000640076767a24 */ /* 0x004fe200078e02ff */
[----:B------:R-:W-:Y:S01]  /*12fe0*/  STL.64 [R1+0x26a8], R148 ;  /* 0x0026a89401007387 */ /* 0x000fe20000100a00 */
[----:B------:R-:W-:-:S03]  /*12ff0*/  IMAD.WIDE R132, R123, 0x4, R246 ;  /* 0x000000047b847825 */ /* 0x000fc600078e02f6 */
[----:B------:R-:W-:Y:S01]  /*13000*/  STL.64 [R1+0x2668], R144 ;  /* 0x0026689001007387 */ /* 0x000fe20000100a00 */
[----:B------:R-:W-:-:S03]  /*13010*/  IMAD.WIDE R128, R122, 0x4, R246 ;  /* 0x000000047a807825 */ /* 0x000fc600078e02f6 */
[----:B------:R-:W-:Y:S01]  /*13020*/  STL.64 [R1+0x2628], R140 ;  /* 0x0026288c01007387 */ /* 0x000fe20000100a00 */
[----:B------:R-:W-:-:S03]  /*13030*/  IMAD.WIDE R124, R119, 0x4, R246 ;  /* 0x00000004777c7825 */ /* 0x000fc600078e02f6 */
[----:B------:R-:W-:Y:S01]  /*13040*/  STL.64 [R1+0x25e8], R136 ;  /* 0x0025e88801007387 */ /* 0x000fe20000100a00 */
[----:B----4-:R-:W-:-:S03]  /*13050*/  IMAD.WIDE R236, R23, 0x4, R248 ;  /* 0x0000000417ec7825 */ /* 0x010fc600078e02f8 */
[----:B------:R-:W-:Y:S01]  /*13060*/  STL.64 [R1+0x25a8], R132 ;  /* 0x0025a88401007387 */ /* 0x000fe20000100a00 */
[----:B------:R-:W-:-:S03]  /*13070*/  IMAD.WIDE R120, R118, 0x4, R246 ;  /* 0x0000000476787825 */ /* 0x000fc600078e02f6 */
[----:B------:R-:W-:Y:S01]  /*13080*/  STL.64 [R1+0x2568], R128 ;  /* 0x0025688001007387 */ /* 0x000fe20000100a00 */
[----:B------:R-:W-:-:S03]  /*13090*/  IMAD.WIDE R188, R19, 0x4, R248 ;  /* 0x0000000413bc7825 */ /* 0x000fc600078e02f8 */
[----:B------:R-:W-:Y:S01]  /*130a0*/  STL.64 [R1+0x2528], R124 ;  /* 0x0025287c01007387 */ /* 0x000fe20000100a00 */
[----:B------:R-:W-:-:S03]  /*130b0*/  IMAD.WIDE R232, R15, 0x4, R248 ;  /* 0x000000040fe87825 */ /* 0x000fc600078e02f8 */
[----:B------:R2:W-:Y:S01]  /*130c0*/  STL.64 [R1+0x24b0], R236 ;  /* 0x0024b0ec01007387 */ /* 0x0005e20000100a00 */
[----:B------:R-:W-:-:S03]  /*130d0*/  IMAD.WIDE R244, R11, 0x4, R248 ;  /* 0x000000040bf47825 */ /* 0x000fc600078e02f8 */
[----:B------:R-:W-:Y:S01]  /*130e0*/  STL.64 [R1+0x22f8], R120 ;  /* 0x0022f87801007387 */ /* 0x000fe20000100a00 */
[----:B------:R-:W-:-:S03]  /*130f0*/  IMAD.WIDE R240, R7, 0x4, R248 ;  /* 0x0000000407f07825 */ /* 0x000fc600078e02f8 */
[----:B------:R3:W-:Y:S01]  /*13100*/  STL.64 [R1+0x2470], R188 ;  /* 0x002470bc01007387 */ /* 0x0007e20000100a00 */
        /* <DEDUP_REMOVED lines=93> */
[----:B------:R2:W-:Y:S04]  /*136e0*/  STL.64 [R1+0x2480], R174 ;  /* 0x002480ae01007387 */ /* 0x0005e80000100a00 */
[----:B------:R2:W-:Y:S04]  /*136f0*/  STL.64 [R1+0x2440], R170 ;  /* 0x002440aa01007387 */ /* 0x0005e80000100a00 */
[----:B-1----:R-:W2:Y:S04]  /*13700*/  LDL.64 R242, [R1+0x26e8] ;  /* 0x0026e80001f27983 */ /* 0x002ea80000100a00 */
[----:B------:R-:W3:Y:S04]  /*13710*/  LDL.64 R94, [R1+0x26e0] ;  /* 0x0026e000015e7983 */ /* 0x000ee80000100a00 */
[----:B------:R-:W4:Y:S04]  /*13720*/  LDL.64 R238, [R1+0x26a0] ;  /* 0x0026a00001ee7983 */ /* 0x000f280000100a00 */
[----:B------:R1:W-:Y:S04]  /*13730*/  STL.64 [R1+0x2400], R166 ;  /* 0x002400a601007387 */ /* 0x0003e80000100a00 */
[----:B------:R1:W-:Y:S04]  /*13740*/  STL.64 [R1+0x23c0], R162 ;  /* 0x0023c0a201007387 */ /* 0x0003e80000100a00 */
[----:B------:R-:W4:Y:S01]  /*13750*/  LDL.64 R234, [R1+0x2660] ;  /* 0x0026600001ea7983 */ /* 0x000f220000100a00 */
[----:B------:R-:W-:-:S04]  /*13760*/  IMAD.WIDE R146, R131, 0x4, R248 ;  /* 0x0000000483927825 */ /* 0x000fc800078e02f8 */
[----:B------:R-:W-:-:S04]  /*13770*/  IMAD.WIDE R142, R130, 0x4, R248 ;  /* 0x00000004828e7825 */ /* 0x000fc800078e02f8 */
[--C-:B------:R-:W-:Y:S02]  /*13780*/  IMAD.WIDE R130, R123, 0x4, R248.reuse ;  /* 0x000000047b827825 */ /* 0x100fe400078e02f8 */
[----:B------:R-:W1:Y:S02]  /*13790*/  S2R R123, SR_TID.X ;  /* 0x00000000007b7919 */ /* 0x000e640000002100 */
[----:B------:R-:W-:-:S04]  /*137a0*/  IMAD.WIDE R158, R138, 0x4, R248 ;  /* 0x000000048a9e7825 */ /* 0x000fc800078e02f8 */
[--C-:B------:R-:W-:Y:S01]  /*137b0*/  IMAD.WIDE R154, R135, 0x4, R248.reuse ;  /* 0x00000004879a7825 */ /* 0x100fe200078e02f8 */
[----:B------:R1:W-:Y:S03]  /*137c0*/  STL.64 [R1+0x2380], R158 ;  /* 0x0023809e01007387 */ /* 0x0003e60000100a00 */
[--C-:B------:R-:W-:Y:S01]  /*137d0*/  IMAD.WIDE R150, R134, 0x4, R248.reuse ;  /* 0x0000000486967825 */ /* 0x100fe200078e02f8 */
[----:B------:R1:W-:Y:S03]  /*137e0*/  STL.64 [R1+0x2340], R154 ;  /* 0x0023409a01007387 */ /* 0x0003e60000100a00 */
[----:B------:R-:W-:-:S04]  /*137f0*/  IMAD.WIDE R138, R127, 0x4, R248 ;  /* 0x000000047f8a7825 */ /* 0x000fc800078e02f8 */
[--C-:B------:R-:W-:Y:S01]  /*13800*/  IMAD.WIDE R134, R126, 0x4, R248.reuse ;  /* 0x000000047e867825 */ /* 0x100fe200078e02f8 */
[----:B------:R2:W-:Y:S03]  /*13810*/  STL.64 [R1+0x2300], R150 ;  /* 0x0023009601007387 */ /* 0x0005e60000100a00 */
[----:B------:R-:W-:Y:S01]  /*13820*/  IMAD.WIDE R126, R122, 0x4, R248 ;  /* 0x000000047a7e7825 */ /* 0x000fe200078e02f8 */
[----:B-1----:R-:W-:-:S03]  /*13830*/  LOP3.LUT R0, R123, 0x3f, RZ, 0xc0, !PT ;  /* 0x0000003f7b007812 */ /* 0x002fc600078ec0ff */
[--C-:B------:R-:W-:Y:S01]  /*13840*/  IMAD.WIDE R122, R119, 0x4, R248.reuse ;  /* 0x00000004777a7825 */ /* 0x100fe200078e02f8 */
[----:B------:R-:W-:Y:S01]  /*13850*/  IADD3 R247, R252, 0x100000, RZ ;  /* 0x00100000fcf77810 */ /* 0x000fe20007ffe0ff */
[----:B------:R1:W-:Y:S02]  /*13860*/  STL.64 [R1+0x24b8], R146 ;  /* 0x0024b89201007387 */ /* 0x0003e40000100a00 */
[----:B------:R-:W-:Y:S01]  /*13870*/  IMAD.WIDE R118, R118, 0x4, R248 ;  /* 0x0000000476767825 */ /* 0x000fe200078e02f8 */
[----:B------:R-:W-:Y:S01]  /*13880*/  SHF.L.U32 R249, R0, 0x2, RZ ;  /* 0x0000000200f97819 */ /* 0x000fe200000006ff */
[----:B------:R1:W-:Y:S03]  /*13890*/  STL.64 [R1+0x2478], R142 ;  /* 0x0024788e01007387 */ /* 0x0003e60000100a00 */
[C---:B------:R-:W-:Y:S01]  /*138a0*/  IADD3 R0, R249.reuse, 0x100000, RZ ;  /* 0x00100000f9007810 */ /* 0x040fe20007ffe0ff */
[----:B------:R1:W-:Y:S01]  /*138b0*/  STL.64 [R1+0x2438], R138 ;  /* 0x0024388a01007387 */ /* 0x0003e20000100a00 */
[----:B------:R-:W-:-:S03]  /*138c0*/  IADD3 R246, R249, 0x100000, RZ ;  /* 0x00100000f9f67810 */ /* 0x000fc60007ffe0ff */
[----:B------:R1:W-:Y:S04]  /*138d0*/  STL.64 [R1+0x23f8], R134 ;  /* 0x0023f88601007387 */ /* 0x0003e80000100a00 */
[----:B------:R1:W-:Y:S04]  /*138e0*/  STL.64 [R1+0x23b8], R130 ;  /* 0x0023b88201007387 */ /* 0x0003e80000100a00 */
[----:B------:R1:W-:Y:S04]  /*138f0*/  STL.64 [R1+0x2378], R126 ;  /* 0x0023787e01007387 */ /* 0x0003e80000100a00 */
[----:B------:R1:W-:Y:S04]  /*13900*/  STL.64 [R1+0x2338], R122 ;  /* 0x0023387a01007387 */ /* 0x0003e80000100a00 */
[----:B------:R1:W-:Y:S04]  /*13910*/  STL.64 [R1+0x22f0], R118 ;  /* 0x0022f07601007387 */ /* 0x0003e80000100a00 */
[----:B--2---:R2:W-:Y:S04]  /*13920*/  LDGSTS.E [R247+-0x80000], [R242.64], P4 ;  /* 0x80000000f2f77fae */ /* 0x0045e8000a121848 */
[----:B---3--:R3:W-:Y:S04]  /*13930*/  LDGSTS.E [R0+-0x7ff00], [R94.64], P2 ;  /* 0x801000005e007fae */ /* 0x0087e80009121848 */
[----:B----4-:R4:W-:Y:S01]  /*13940*/  LDGSTS.E [R246+-0x7f000], [R238.64], P4 ;  /* 0x81000000eef67fae */ /* 0x0109e2000a121848 */
[----:B--2---:R-:W-:-:S03]  /*13950*/  IADD3 R247, R249, 0x100000, RZ ;  /* 0x00100000f9f77810 */ /* 0x004fc60007ffe0ff */
[----:B------:R-:W2:Y:S04]  /*13960*/  LDL.LU.64 R242, [R1+0x4090] ;  /* 0x0040900001f27983 */ /* 0x000ea80000300a00 */
[----:B---3--:R-:W3:Y:S04]  /*13970*/  LDL.LU.64 R94, [R1+0x4088] ;  /* 0x00408800015e7983 */ /* 0x008ee80000300a00 */
[----:B----4-:R-:W2:Y:S04]  /*13980*/  LDL.LU.64 R238, [R1+0x4080] ;  /* 0x0040800001ee7983 */ /* 0x010ea80000300a00 */
[----:B------:R1:W-:Y:S04]  /*13990*/  LDGSTS.E [R247+-0x7ef00], [R236.64], P2 ;  /* 0x81100000ecf77fae */ /* 0x0003e80009121848 */
[----:B------:R1:W-:Y:S01]  /*139a0*/  LDGSTS.E [R0+-0x7e000], [R234.64], P4 ;  /* 0x82000000ea007fae */ /* 0x0003e2000a121848 */
[----:B------:R-:W-:-:S03]  /*139b0*/  IADD3 R248, R249, 0x100000, RZ ;  /* 0x00100000f9f87810 */ /* 0x000fc60007ffe0ff */
[----:B------:R1:W-:Y:S04]  /*139c0*/  LDGSTS.E [R246+-0x7df00], [R188.64], P2 ;  /* 0x82100000bcf67fae */ /* 0x0003e80009121848 */
[----:B-1----:R-:W2:Y:S04]  /*139d0*/  LDL.LU.64 R236, [R1+0x4078] ;  /* 0x0040780001ec7983 */ /* 0x002ea80000300a00 */
[----:B------:R-:W2:Y:S04]  /*139e0*/  LDL.LU.64 R234, [R1+0x4070] ;  /* 0x0040700001ea7983 */ /* 0x000ea80000300a00 */
[----:B------:R-:W3:Y:S04]  /*139f0*/  LDL.LU.64 R188, [R1+0x4068] ;  /* 0x0040680001bc7983 */ /* 0x000ee80000300a00 */
[----:B--2---:R1:W-:Y:S04]  /*13a00*/  LDGSTS.E [R247+-0x7d000], [R234.64], P4 ;  /* 0x83000000eaf77fae */ /* 0x0043e8000a121848 */
[----:B------:R2:W-:Y:S04]  /*13a10*/  LDGSTS.E [R0+-0x7cf00], [R232.64], P2 ;  /* 0x83100000e8007fae */ /* 0x0005e80009121848 */
[----:B------:R3:W-:Y:S04]  /*13a20*/  LDGSTS.E [R246+-0x7c000], [R236.64], P4 ;  /* 0x84000000ecf67fae */ /* 0x0007e8000a121848 */
[----:B-1----:R-:W4:Y:S04]  /*13a30*/  LDL.LU.64 R234, [R1+0x4060] ;  /* 0x0040600001ea7983 */ /* 0x002f280000300a00 */
[----:B--2---:R-:W2:Y:S04]  /*13a40*/  LDL.LU.64 R232, [R1+0x4058] ;  /* 0x0040580001e87983 */ /* 0x004ea80000300a00 */
[----:B---3--:R-:W3:Y:S04]  /*13a50*/  LDL.LU.64 R236, [R1+0x4050] ;  /* 0x0040500001ec7983 */ /* 0x008ee80000300a00 */
[----:B------:R1:W-:Y:S04]  /*13a60*/  LDGSTS.E [R248+-0x7bf00], [R244.64], P2 ;  /* 0x84100000f4f87fae */ /* 0x0003e80009121848 */
[----:B------:R1:W-:Y:S04]  /*13a70*/  LDGSTS.E [R0+-0x7b000], [R238.64], P4 ;  /* 0x85000000ee007fae */ /* 0x0003e8000a121848 */
[----:B------:R1:W-:Y:S04]  /*13a80*/  LDGSTS.E [R247+-0x7af00], [R240.64], P2 ;  /* 0x85100000f0f77fae */ /* 0x0003e80009121848 */
[----:B-1----:R-:W2:Y:S04]  /*13a90*/  LDL.LU.64 R244, [R1+0x4048] ;  /* 0x0040480001f47983 */ /* 0x002ea80000300a00 */
[----:B------:R-:W2:Y:S04]  /*13aa0*/  LDL.LU.64 R238, [R1+0x4040] ;  /* 0x0040400001ee7983 */ /* 0x000ea80000300a00 */
[----:B------:R-:W2:Y:S04]  /*13ab0*/  LDL.LU.64 R240, [R1+0x4038] ;  /* 0x0040380001f07983 */ /* 0x000ea80000300a00 */
[----:B------:R1:W-:Y:S04]  /*13ac0*/  LDGSTS.E [R248+-0x7a000], [R94.64], P4 ;  /* 0x860000005ef87fae */ /* 0x0003e8000a121848 */
[----:B------:R1:W-:Y:S04]  /*13ad0*/  LDGSTS.E [R246+-0x79f00], [R230.64], P2 ;  /* 0x86100000e6f67fae */ /* 0x0003e80009121848 */
[----:B------:R1:W-:Y:S04]  /*13ae0*/  LDGSTS.E [R0+-0x79000], [R242.64], P4 ;  /* 0x87000000f2007fae */ /* 0x0003e8000a121848 */
[----:B-1----:R-:W2:Y:S01]  /*13af0*/  LDL.LU R94, [R1+0x4030] ;  /* 0x00403000015e7983 */ /* 0x002ea20000300800 */
[----:B------:R-:W-:-:S03]  /*13b00*/  LOP3.LUT R95, R249, 0x10, RZ, 0x3c, !PT ;  /* 0x00000010f95f7812 */ /* 0x000fc600078e3cff */
[----:B------:R1:W-:Y:S01]  /*13b10*/  LDGSTS.E [R248+-0x78f00], [R2.64], P2 ;  /* 0x8710000002f87fae */ /* 0x0003e20009121848 */
[C---:B------:R-:W-:Y:S02]  /*13b20*/  IADD3 R247, R95.reuse, 0x100000, RZ ;  /* 0x001000005ff77810 */ /* 0x040fe40007ffe0ff */
[C---:B------:R-:W-:Y:S01]  /*13b30*/  IADD3 R246, R95.reuse, 0x100000, RZ ;  /* 0x001000005ff67810 */ /* 0x040fe20007ffe0ff */
[----:B------:R-:W3:Y:S01]  /*13b40*/  LDL.LU.64 R230, [R1+0x4028] ;  /* 0x0040280001e67983 */ /* 0x000ee20000300a00 */
[----:B------:R-:W-:-:S03]  /*13b50*/  IADD3 R0, R95, 0x100000, RZ ;  /* 0x001000005f007810 */ /* 0x000fc60007ffe0ff */
[----:B------:R1:W-:Y:S02]  /*13b60*/  LDGSTS.E [R247+-0x7fe00], [R4.64], P4 ;  /* 0x8020000004f77fae */ /* 0x0003e4000a121848 */
[----:B-1----:R-:W-:Y:S02]  /*13b70*/  IADD3 R248, R95, 0x100000, RZ ;  /* 0x001000005ff87810 */ /* 0x002fe40007ffe0ff */
[----:B------:R1:W-:Y:S04]  /*13b80*/  LDGSTS.E [R246+-0x7fd00], [R6.64], P2 ;  /* 0x8030000006f67fae */ /* 0x0003e80009121848 */
        /* <DEDUP_REMOVED lines=13> */
[----:B------:R1:W-:Y:S01]  /*13c60*/  LDGSTS.E [R0+-0x78d00], [R34.64], P2 ;  /* 0x8730000022007fae */ /* 0x0003e20009121848 */
[----:B------:R-:W-:-:S03]  /*13c70*/  LOP3.LUT R95, R249, 0x30, RZ, 0x3c, !PT ;  /* 0x00000030f95f7812 */ /* 0x000fc600078e3cff */
[----:B------:R-:W3:Y:S04]  /*13c80*/  LDL.LU.64 R242, [R1+0x4020] ;  /* 0x0040200001f27983 */ /* 0x000ee80000300a00 */
[----:B------:R1:W5:Y:S04]  /*13c90*/  LDL.LU.64 R2, [R1+0x4018] ;  /* 0x0040180001027983 */ /* 0x0003680000300a00 */
[----:B------:R2:W5:Y:S04]  /*13ca0*/  LDL.LU.64 R4, [R1+0x4010] ;  /* 0x0040100001047983 */ /* 0x0005680000300a00 */
[----:B-1----:R1:W5:Y:S04]  /*13cb0*/  LDL.LU.64 R6, [R1+0x4008] ;  /* 0x0040080001067983 */ /* 0x0023680000300a00 */
[----:B------:R1:W5:Y:S04]  /*13cc0*/  LDL.LU.64 R8, [R1+0x4000] ;  /* 0x0040000001087983 */ /* 0x0003680000300a00 */
        /* <DEDUP_REMOVED lines=12> */
[----:B------:R1:W5:Y:S01]  /*13d90*/  LDL.LU.64 R34, [R1+0x3f98] ;  /* 0x003f980001227983 */ /* 0x0003620000300a00 */
[----:B--2---:R-:W-:-:S02]  /*13da0*/  IADD3 R248, R94, 0x100000, RZ ;  /* 0x001000005ef87810 */ /* 0x004fc40007ffe0ff */
[C---:B------:R-:W-:Y:S02]  /*13db0*/  IADD3 R247, R94.reuse, 0x100000, RZ ;  /* 0x001000005ef77810 */ /* 0x040fe40007ffe0ff */
[C---:B------:R-:W-:Y:S01]  /*13dc0*/  IADD3 R246, R94.reuse, 0x100000, RZ ;  /* 0x001000005ef67810 */ /* 0x040fe20007ffe0ff */
[----:B------:R2:W-:Y:S01]  /*13dd0*/  LDGSTS.E [R248+-0x7fc00], [R36.64], P4 ;  /* 0x8040000024f87fae */ /* 0x0005e2000a121848 */
[----:B------:R-:W-:-:S03]  /*13de0*/  IADD3 R0, R94, 0x100000, RZ ;  /* 0x001000005e007810 */ /* 0x000fc60007ffe0ff */
        /* <DEDUP_REMOVED lines=12> */
[----:B--2---:R-:W-:-:S03]  /*13eb0*/  IADD3 R248, R95, 0x100000, RZ ;  /* 0x001000005ff87810 */ /* 0x004fc60007ffe0ff */
[----:B------:R1:W-:Y:S04]  /*13ec0*/  LDGSTS.E [R247+-0x79b00], [R62.64], P2 ;  /* 0x865000003ef77fae */ /* 0x0003e80009121848 */
[----:B------:R2:W-:Y:S04]  /*13ed0*/  LDGSTS.E [R246+-0x78c00], [R64.64], P4 ;  /* 0x8740000040f67fae */ /* 0x0005e8000a121848 */
[----:B------:R3:W-:Y:S01]  /*13ee0*/  LDGSTS.E [R0+-0x78b00], [R66.64], P2 ;  /* 0x8750000042007fae */ /* 0x0007e20009121848 */
[----:B-1----:R-:W-:-:S03]  /*13ef0*/  IADD3 R247, R95, 0x100000, RZ ;  /* 0x001000005ff77810 */ /* 0x002fc60007ffe0ff */
[----:B------:R1:W-:Y:S01]  /*13f00*/  LDGSTS.E [R248+-0x7fa00], [R68.64], P4 ;  /* 0x8060000044f87fae */ /* 0x0003e2000a121848 */
[----:B--2---:R-:W-:-:S03]  /*13f10*/  IADD3 R246, R95, 0x100000, RZ ;  /* 0x001000005ff67810 */ /* 0x004fc60007ffe0ff */
[----:B------:R2:W-:Y:S01]  /*13f20*/  LDGSTS.E [R247+-0x7f900], [R70.64], P2 ;  /* 0x8070000046f77fae */ /* 0x0005e20009121848 */
[----:B---3--:R-:W-:-:S03]  /*13f30*/  IADD3 R0, R95, 0x100000, RZ ;  /* 0x001000005f007810 */ /* 0x008fc60007ffe0ff */
[----:B------:R3:W5:Y:S04]  /*13f40*/  LDL.LU.64 R36, [R1+0x3f90] ;  /* 0x003f900001247983 */ /* 0x0007680000300a00 */
        /* <DEDUP_REMOVED lines=12> */
[----:B-1----:R-:W-:-:S03]  /*14010*/  IADD3 R248, R188, 0x100000, RZ ;  /* 0x00100000bcf87810 */ /* 0x002fc60007ffe0ff */
[----:B------:R1:W-:Y:S04]  /*14020*/  LDGSTS.E [R246+-0x78a00], [R98.64], P4 ;  /* 0x8760000062f67fae */ /* 0x0003e8000a121848 */
[----:B------:R3:W-:Y:S01]  /*14030*/  LDGSTS.E [R0+-0x78900], [R100.64], P2 ;  /* 0x8770000064007fae */ /* 0x0007e20009121848 */
[----:B--2---:R-:W-:-:S03]  /*14040*/  IADD3 R247, R188, 0x100000, RZ ;  /* 0x00100000bcf77810 */ /* 0x004fc60007ffe0ff */
[----:B------:R2:W-:Y:S01]  /*14050*/  LDGSTS.E [R248+-0x7f800], [R102.64], P4 ;  /* 0x8080000066f87fae */ /* 0x0005e2000a121848 */
[----:B-1----:R-:W-:-:S03]  /*14060*/  IADD3 R246, R188, 0x100000, RZ ;  /* 0x00100000bcf67810 */ /* 0x002fc60007ffe0ff */
[----:B------:R1:W5:Y:S01]  /*14070*/  LDL.LU.64 R38, [R1+0x3f88] ;  /* 0x003f880001267983 */ /* 0x0003620000300a00 */
[----:B---3--:R-:W-:-:S03]  /*14080*/  IADD3 R0, R188, 0x100000, RZ ;  /* 0x00100000bc007810 */ /* 0x008fc60007ffe0ff */
        /* <DEDUP_REMOVED lines=13> */
[----:B-1----:R-:W-:-:S03]  /*14160*/  LOP3.LUT R0, R189, 0x40, RZ, 0x3c, !PT ;  /* 0x00000040bd007812 */ /* 0x002fc600078e3cff */
[----:B------:R1:W5:Y:S01]  /*14170*/  LDL.LU.64 R40, [R1+0x3f80] ;  /* 0x003f800001287983 */ /* 0x0003620000300a00 */
[----:B------:R-:W-:Y:S02]  /*14180*/  LOP3.LUT R189, R249, 0x50, RZ, 0x3c, !PT ;  /* 0x00000050f9bd7812 */ /* 0x000fe400078e3cff */
[C---:B---3--:R-:W-:Y:S01]  /*14190*/  IADD3 R246, R0.reuse, 0x100000, RZ ;  /* 0x0010000000f67810 */ /* 0x048fe20007ffe0ff */
[----:B------:R1:W5:Y:S01]  /*141a0*/  LDL.LU.64 R42, [R1+0x3f78] ;  /* 0x003f7800012a7983 */ /* 0x0003620000300a00 */
[----:B------:R-:W-:Y:S02]  /*141b0*/  IADD3 R0, R0, 0x100000, RZ ;  /* 0x0010000000007810 */ /* 0x000fe40007ffe0ff */
[C---:B--2---:R-:W-:Y:S01]  /*141c0*/  IADD3 R248, R189.reuse, 0x100000, RZ ;  /* 0x00100000bdf87810 */ /* 0x044fe20007ffe0ff */
[----:B------:R2:W-:Y:S01]  /*141d0*/  LDGSTS.E [R246+-0x78800], [R218.64], P4 ;  /* 0x87800000daf67fae */ /* 0x0005e2000a121848 */
[----:B------:R-:W-:-:S03]  /*141e0*/  IADD3 R247, R189, 0x100000, RZ ;  /* 0x00100000bdf77810 */ /* 0x000fc60007ffe0ff */
[----:B------:R3:W-:Y:S04]  /*141f0*/  LDGSTS.E [R0+-0x78700], [R216.64], P2 ;  /* 0x87900000d8007fae */ /* 0x0007e80009121848 */
[----:B------:R1:W-:Y:S01]  /*14200*/  LDGSTS.E [R248+-0x7f600], [R214.64], P4 ;  /* 0x80a00000d6f87fae */ /* 0x0003e2000a121848 */
[----:B--2---:R-:W-:-:S03]  /*14210*/  IADD3 R246, R189, 0x100000, RZ ;  /* 0x00100000bdf67810 */ /* 0x004fc60007ffe0ff */
[----:B------:R2:W-:Y:S01]  /*14220*/  LDGSTS.E [R247+-0x7f500], [R212.64], P2 ;  /* 0x80b00000d4f77fae */ /* 0x0005e20009121848 */
        /* <DEDUP_REMOVED lines=11> */
[----:B-1----:R-:W1:Y:S04]  /*142e0*/  S2R R248, SR_TID.X ;  /* 0x0000000000f87919 */ /* 0x002e680000002100 */
[----:B------:R1:W-:Y:S04]  /*142f0*/  LDGSTS.E [R0+-0x79600], [R190.64], P4 ;  /* 0x86a00000be007fae */ /* 0x0003e8000a121848 */
[----:B------:R2:W-:Y:S04]  /*14300*/  LDGSTS.E [R247+-0x79500], [R186.64], P2 ;  /* 0x86b00000baf77fae */ /* 0x0005e80009121848 */
[----:B------:R3:W-:Y:S04]  /*14310*/  LDGSTS.E [R246+-0x78600], [R184.64], P4 ;  /* 0x87a00000b8f67fae */ /* 0x0007e8000a121848 */
[----:B------:R2:W-:Y:S04]  /*14320*/  LDGSTS.E [R0+-0x78500], [R182.64], P2 ;  /* 0x87b00000b6007fae */ /* 0x0005e80009121848 */
[----:B------:R2:W5:Y:S01]  /*14330*/  LDL.LU.64 R44, [R1+0x3f70] ;  /* 0x003f7000012c7983 */ /* 0x0005620000300a00 */
[----:B-1----:R-:W-:-:S03]  /*14340*/  LOP3.LUT R248, R248, 0x3f, RZ, 0xc0, !PT ;  /* 0x0000003ff8f87812 */ /* 0x002fc600078ec0ff */
[----:B---3--:R-:W1:Y:S02]  /*14350*/  S2R R246, SR_TID.X ;  /* 0x0000000000f67919 */ /* 0x008e640000002100 */
[----:B------:R-:W-:Y:S02]  /*14360*/  IMAD.SHL.U32 R248, R248, 0x4, RZ ;  /* 0x00000004f8f87824 */ /* 0x000fe400078e00ff */
[----:B--2---:R-:W2:Y:S03]  /*14370*/  S2R R0, SR_TID.X ;  /* 0x0000000000007919 */ /* 0x004ea60000002100 */
[----:B------:R-:W-:Y:S01]  /*14380*/  LOP3.LUT R247, R248, 0x60, RZ, 0x3c, !PT ;  /* 0x00000060f8f77812 */ /* 0x000fe200078e3cff */
[----:B------:R3:W5:Y:S03]  /*14390*/  LDL.LU.64 R46, [R1+0x3f68] ;  /* 0x003f6800012e7983 */ /* 0x0007660000300a00 */
[C---:B------:R-:W-:Y:S01]  /*143a0*/  IADD3 R248, R247.reuse, 0x100000, RZ ;  /* 0x00100000f7f87810 */ /* 0x040fe20007ffe0ff */
[----:B------:R3:W5:Y:S04]  /*143b0*/  LDL.LU.64 R48, [R1+0x3f60] ;  /* 0x003f600001307983 */ /* 0x0007680000300a00 */
[----:B------:R2:W-:Y:S01]  /*143c0*/  LDGSTS.E [R248+-0x7f400], [R180.64], P4 ;  /* 0x80c00000b4f87fae */ /* 0x0005e2000a121848 */
[----:B------:R-:W-:-:S03]  /*143d0*/  IADD3 R247, R247, 0x100000, RZ ;  /* 0x00100000f7f77810 */ /* 0x000fc60007ffe0ff */
[----:B------:R3:W5:Y:S01]  /*143e0*/  LDL.LU.64 R50, [R1+0x3f58] ;  /* 0x003f580001327983 */ /* 0x0007620000300a00 */
[----:B-1----:R-:W-:-:S03]  /*143f0*/  LOP3.LUT R246, R246, 0x3f, RZ, 0xc0, !PT ;  /* 0x0000003ff6f67812 */ /* 0x002fc600078ec0ff */
[----:B------:R1:W-:Y:S04]  /*14400*/  LDGSTS.E [R247+-0x7f300], [R178.64], P2 ;  /* 0x80d00000b2f77fae */ /* 0x0003e80009121848 */
[----:B--2---:R-:W2:Y:S01]  /*14410*/  S2R R248, SR_TID.X ;  /* 0x0000000000f87919 */ /* 0x004ea20000002100 */
[----:B------:R-:W-:-:S03]  /*14420*/  LOP3.LUT R0, R0, 0x3f, RZ, 0xc0, !PT ;  /* 0x0000003f00007812 */ /* 0x000fc600078ec0ff */
[----:B------:R3:W5:Y:S02]  /*14430*/  LDL.LU.64 R52, [R1+0x3f50] ;  /* 0x003f500001347983 */ /* 0x0007640000300a00 */
[----:B------:R-:W-:Y:S02]  /*14440*/  IMAD.SHL.U32 R0, R0, 0x4, RZ ;  /* 0x0000000400007824 */ /* 0x000fe400078e00ff */
[----:B------:R-:W-:Y:S01]  /*14450*/  IMAD.SHL.U32 R246, R246, 0x4, RZ ;  /* 0x00000004f6f67824 */ /* 0x000fe200078e00ff */
[----:B------:R3:W5:Y:S02]  /*14460*/  LDL.LU.64 R54, [R1+0x3f48] ;  /* 0x003f480001367983 */ /* 0x0007640000300a00 */
[----:B------:R-:W-:Y:S02]  /*14470*/  LOP3.LUT R0, R0, 0x60, RZ, 0x3c, !PT ;  /* 0x0000006000007812 */ /* 0x000fe400078e3cff */
[----:B------:R3:W5:Y:S02]  /*14480*/  LDL.LU.64 R56, [R1+0x3f40] ;  /* 0x003f400001387983 */ /* 0x0007640000300a00 */
[----:B------:R-:W-:-:S02]  /*14490*/  IADD3 R0, R0, 0x100000, RZ ;  /* 0x0010000000007810 */ /* 0x000fc40007ffe0ff */
[----:B------:R3:W5:Y:S04]  /*144a0*/  LDL.LU.64 R58, [R1+0x3f38] ;  /* 0x003f3800013a7983 */ /* 0x0007680000300a00 */
[----:B------:R3:W-:Y:S01]  /*144b0*/  LDGSTS.E [R0+-0x7e400], [R176.64], P4 ;  /* 0x81c00000b0007fae */ /* 0x0007e2000a121848 */
[----:B--2---:R-:W-:-:S03]  /*144c0*/  LOP3.LUT R248, R248, 0x3f, RZ, 0xc0, !PT ;  /* 0x0000003ff8f87812 */ /* 0x004fc600078ec0ff */
[----:B------:R2:W5:Y:S01]  /*144d0*/  LDL.LU.64 R60, [R1+0x3f30] ;  /* 0x003f3000013c7983 */ /* 0x0005620000300a00 */
[----:B------:R-:W-:-:S03]  /*144e0*/  SHF.L.U32 R248, R248, 0x2, RZ ;  /* 0x00000002f8f87819 */ /* 0x000fc600000006ff */
[----:B------:R2:W5:Y:S01]  /*144f0*/  LDL.LU R94, [R1+0x3f28] ;  /* 0x003f2800015e7983 */ /* 0x0005620000300800 */
[----:B-1----:R-:W-:-:S03]  /*14500*/  LOP3.LUT R247, R248, 0x60, RZ, 0x3c, !PT ;  /* 0x00000060f8f77812 */ /* 0x002fc600078e3cff */
[----:B------:R2:W5:Y:S01]  /*14510*/  LDL.LU.64 R62, [R1+0x3f20] ;  /* 0x003f2000013e7983 */ /* 0x0005620000300a00 */
[----:B---3--:R-:W-:Y:S02]  /*14520*/  LOP3.LUT R0, R246, 0x60, RZ, 0x3c, !PT ;  /* 0x00000060f6007812 */ /* 0x008fe400078e3cff */
[C---:B------:R-:W-:Y:S01]  /*14530*/  IADD3 R248, R247.reuse, 0x100000, RZ ;  /* 0x00100000f7f87810 */ /* 0x040fe20007ffe0ff */
[----:B------:R2:W5:Y:S01]  /*14540*/  LDL.LU.64 R64, [R1+0x3f18] ;  /* 0x003f180001407983 */ /* 0x0005620000300a00 */
[----:B------:R-:W-:Y:S02]  /*14550*/  IADD3 R247, R247, 0x100000, RZ ;  /* 0x00100000f7f77810 */ /* 0x000fe40007ffe0ff */
[C---:B------:R-:W-:Y:S01]  /*14560*/  IADD3 R246, R0.reuse, 0x100000, RZ ;  /* 0x0010000000f67810 */ /* 0x040fe20007ffe0ff */
[----:B------:R1:W-:Y:S04]  /*14570*/  LDGSTS.E [R248+-0x7e300], [R174.64], P2 ;  /* 0x81d00000aef87fae */ /* 0x0003e80009121848 */
[----:B------:R3:W-:Y:S04]  /*14580*/  LDGSTS.E [R247+-0x7d400], [R172.64], P4 ;  /* 0x82c00000acf77fae */ /* 0x0007e8000a121848 */
[----:B------:R1:W-:Y:S04]  /*14590*/  LDGSTS.E [R246+-0x7d300], [R170.64], P2 ;  /* 0x82d00000aaf67fae */ /* 0x0003e80009121848 */
[----:B------:R2:W5:Y:S04]  /*145a0*/  LDL.LU.64 R66, [R1+0x3f10] ;  /* 0x003f100001427983 */ /* 0x0005680000300a00 */
[----:B---3--:R-:W3:Y:S04]  /*145b0*/  S2R R247, SR_TID.X ;  /* 0x0000000000f77919 */ /* 0x008ee80000002100 */
[----:B-1----:R-:W1:Y:S01]  /*145c0*/  S2R R246, SR_TID.X ;  /* 0x0000000000f67919 */ /* 0x002e620000002100 */
[----:B------:R-:W-:-:S03]  /*145d0*/  IADD3 R0, R0, 0x100000, RZ ;  /* 0x0010000000007810 */ /* 0x000fc60007ffe0ff */
[----:B------:R-:W2:Y:S04]  /*145e0*/  S2R R248, SR_TID.X ;  /* 0x0000000000f87919 */ /* 0x000ea80000002100 */
[----:B------:R1:W-:Y:S04]  /*145f0*/  LDGSTS.E [R0+-0x7c400], [R168.64], P4 ;  /* 0x83c00000a8007fae */ /* 0x0003e8000a121848 */
[----:B------:R1:W5:Y:S04]  /*14600*/  LDL.LU.64 R68, [R1+0x3f08] ;  /* 0x003f080001447983 */ /* 0x0003680000300a00 */
[----:B------:R1:W5:Y:S01]  /*14610*/  LDL.LU.64 R70, [R1+0x3f00] ;  /* 0x003f000001467983 */ /* 0x0003620000300a00 */
[----:B---3--:R-:W-:-:S03]  /*14620*/  LOP3.LUT R247, R247, 0x3f, RZ, 0xc0, !PT ;  /* 0x0000003ff7f77812 */ /* 0x008fc600078ec0ff */
[----:B------:R3:W5:Y:S01]  /*14630*/  LDL.LU.64 R72, [R1+0x3ef8] ;  /* 0x003ef80001487983 */ /* 0x0007620000300a00 */
[----:B-1----:R-:W-:Y:S01]  /*14640*/  LOP3.LUT R246, R246, 0x3f, RZ, 0xc0, !PT ;  /* 0x0000003ff6f67812 */ /* 0x002fe200078ec0ff */
[----:B------:R-:W-:Y:S02]  /*14650*/  IMAD.SHL.U32 R247, R247, 0x4, RZ ;  /* 0x00000004f7f77824 */ /* 0x000fe400078e00ff */
[----:B------:R3:W5:Y:S01]  /*14660*/  LDL.LU.64 R74, [R1+0x3ef0] ;  /* 0x003ef000014a7983 */ /* 0x0007620000300a00 */
[----:B------:R-:W-:Y:S02]  /*14670*/  SHF.L.U32 R246, R246, 0x2, RZ ;  /* 0x00000002f6f67819 */ /* 0x000fe400000006ff */
[----:B------:R-:W-:Y:S01]  /*14680*/  LOP3.LUT R247, R247, 0x60, RZ, 0x3c, !PT ;  /* 0x00000060f7f77812 */ /* 0x000fe200078e3cff */
[----:B------:R3:W5:Y:S01]  /*14690*/  LDL.LU.64 R76, [R1+0x3ee8] ;  /* 0x003ee800014c7983 */ /* 0x0007620000300a00 */
[----:B------:R-:W-:Y:S02]  /*146a0*/  LOP3.LUT R0, R246, 0x60, RZ, 0x3c, !PT ;  /* 0x00000060f6007812 */ /* 0x000fe400078e3cff */
[----:B------:R-:W-:Y:S01]  /*146b0*/  IADD3 R247, R247, 0x100000, RZ ;  /* 0x00100000f7f77810 */ /* 0x000fe20007ffe0ff */
[----:B------:R3:W5:Y:S01]  /*146c0*/  LDL.LU.64 R78, [R1+0x3ee0] ;  /* 0x003ee000014e7983 */ /* 0x0007620000300a00 */
[----:B------:R-:W-:-:S03]  /*146d0*/  IADD3 R246, R0, 0x100000, RZ ;  /* 0x0010000000f67810 */ /* 0x000fc60007ffe0ff */
[----:B------:R1:W-:Y:S04]  /*146e0*/  LDGSTS.E [R247+-0x7c300], [R166.64], P2 ;  /* 0x83d00000a6f77fae */ /* 0x0003e80009121848 */
[----:B------:R1:W-:Y:S01]  /*146f0*/  LDGSTS.E [R246+-0x7b400], [R164.64], P4 ;  /* 0x84c00000a4f67fae */ /* 0x0003e2000a121848 */
[----:B--2---:R-:W-:-:S03]  /*14700*/  LOP3.LUT R248, R248, 0x3f, RZ, 0xc0, !PT ;  /* 0x0000003ff8f87812 */ /* 0x004fc600078ec0ff */
[----:B------:R3:W5:Y:S04]  /*14710*/  LDL.LU.64 R80, [R1+0x3ed8] ;  /* 0x003ed80001507983 */ /* 0x0007680000300a00 */
[----:B-1----:R-:W1:Y:S01]  /*14720*/  S2R R246, SR_TID.X ;  /* 0x0000000000f67919 */ /* 0x002e620000002100 */
[----:B------:R-:W-:Y:S01]  /*14730*/  IMAD.SHL.U32 R248, R248, 0x4, RZ ;  /* 0x00000004f8f87824 */ /* 0x000fe200078e00ff */
[----:B------:R-:W-:Y:S02]  /*14740*/  IADD3 R0, R0, 0x100000, RZ ;  /* 0x0010000000007810 */ /* 0x000fe40007ffe0ff */
[----:B------:R3:W5:Y:S02]  /*14750*/  LDL.LU.64 R82, [R1+0x3ed0] ;  /* 0x003ed00001527983 */ /* 0x0007640000300a00 */
[----:B------:R-:W-:-:S02]  /*14760*/  LOP3.LUT R247, R248, 0x60, RZ, 0x3c, !PT ;  /* 0x00000060f8f77812 */ /* 0x000fc400078e3cff */
[----:B------:R2:W-:Y:S02]  /*14770*/  LDGSTS.E [R0+-0x7b300], [R162.64], P2 ;  /* 0x84d00000a2007fae */ /* 0x0005e40009121848 */
[C---:B------:R-:W-:Y:S02]  /*14780*/  IADD3 R248, R247.reuse, 0x100000, RZ ;  /* 0x00100000f7f87810 */ /* 0x040fe40007ffe0ff */
[----:B------:R-:W-:Y:S01]  /*14790*/  IADD3 R247, R247, 0x100000, RZ ;  /* 0x00100000f7f77810 */ /* 0x000fe20007ffe0ff */
[----:B------:R3:W5:Y:S04]  /*147a0*/  LDL.LU.64 R84, [R1+0x3ec8] ;  /* 0x003ec80001547983 */ /* 0x0007680000300a00 */
[----:B------:R2:W-:Y:S04]  /*147b0*/  LDGSTS.E [R248+-0x7a400], [R160.64], P4 ;  /* 0x85c00000a0f87fae */ /* 0x0005e8000a121848 */
[----:B------:R3:W-:Y:S01]  /*147c0*/  LDGSTS.E [R247+-0x7a300], [R158.64], P2 ;  /* 0x85d000009ef77fae */ /* 0x0007e20009121848 */
[----:B-1----:R-:W-:-:S03]  /*147d0*/  LOP3.LUT R246, R246, 0x3f, RZ, 0xc0, !PT ;  /* 0x0000003ff6f67812 */ /* 0x002fc600078ec0ff */
[----:B------:R1:W5:Y:S02]  /*147e0*/  LDL.LU.64 R86, [R1+0x3ec0] ;  /* 0x003ec00001567983 */ /* 0x0003640000300a00 */
[----:B------:R-:W-:Y:S01]  /*147f0*/  IMAD.SHL.U32 R246, R246, 0x4, RZ ;  /* 0x00000004f6f67824 */ /* 0x000fe200078e00ff */
[----:B--2---:R-:W-:Y:S01]  /*14800*/  LOP3.LUT R248, R252, 0x60, RZ, 0x3c, !PT ;  /* 0x00000060fcf87812 */ /* 0x004fe200078e3cff */
[----:B------:R1:W5:Y:S03]  /*14810*/  LDL.LU.64 R88, [R1+0x3eb8] ;  /* 0x003eb80001587983 */ /* 0x0003660000300a00 */
[----:B------:R-:W-:Y:S01]  /*14820*/  LOP3.LUT R246, R246, 0x60, RZ, 0x3c, !PT ;  /* 0x00000060f6f67812 */ /* 0x000fe200078e3cff */
[----:B------:R1:W5:Y:S03]  /*14830*/  LDL.LU.64 R90, [R1+0x3eb0] ;  /* 0x003eb000015a7983 */ /* 0x0003660000300a00 */
[----:B------:R-:W-:Y:S01]  /*14840*/  IADD3 R0, R246, 0x100000, RZ ;  /* 0x00100000f6007810 */ /* 0x000fe20007ffe0ff */
[----:B------:R1:W5:Y:S01]  /*14850*/  LDL.LU.64 R92, [R1+0x3ea8] ;  /* 0x003ea800015c7983 */ /* 0x0003620000300a00 */
[----:B---3--:R-:W-:-:S02]  /*14860*/  IADD3 R247, R248, 0x100000, RZ ;  /* 0x00100000f8f77810 */ /* 0x008fc40007ffe0ff */
[----:B------:R-:W-:Y:S01]  /*14870*/  IADD3 R246, R248, 0x100000, RZ ;  /* 0x00100000f8f67810 */ /* 0x000fe20007ffe0ff */
[----:B------:R2:W-:Y:S01]  /*14880*/  LDGSTS.E [R0+-0x79400], [R156.64], P4 ;  /* 0x86c000009c007fae */ /* 0x0005e2000a121848 */
[----:B------:R-:W-:-:S03]  /*14890*/  LOP3.LUT R252, R249, 0x70, RZ, 0x3c, !PT ;  /* 0x00000070f9fc7812 */ /* 0x000fc600078e3cff */
[----:B------:R3:W-:Y:S04]  /*148a0*/  LDGSTS.E [R247+-0x79300], [R154.64], P2 ;  /* 0x86d000009af77fae */ /* 0x0007e80009121848 */
[----:B------:R1:W-:Y:S01]  /*148b0*/  LDGSTS.E [R246+-0x78400], [R152.64], P4 ;  /* 0x87c0000098f67fae */ /* 0x0003e2000a121848 */
[----:B--2---:R-:W-:-:S03]  /*148c0*/  IADD3 R0, R248, 0x100000, RZ ;  /* 0x00100000f8007810 */ /* 0x004fc60007ffe0ff */
[----:B------:R2:W5:Y:S01]  /*148d0*/  LDL.LU R95, [R1+0x3ea0] ;  /* 0x003ea000015f7983 */ /* 0x0005620000300800 */
[C---:B------:R-:W-:Y:S02]  /*148e0*/  IADD3 R248, R252.reuse, 0x100000, RZ ;  /* 0x00100000fcf87810 */ /* 0x040fe40007ffe0ff */
[C---:B---3--:R-:W-:Y:S01]  /*148f0*/  IADD3 R247, R252.reuse, 0x100000, RZ ;  /* 0x00100000fcf77810 */ /* 0x048fe20007ffe0ff */
[----:B------:R3:W-:Y:S01]  /*14900*/  LDGSTS.E [R0+-0x78300], [R150.64], P2 ;  /* 0x87d0000096007fae */ /* 0x0007e20009121848 */
[----:B-1----:R-:W-:-:S03]  /*14910*/  IADD3 R246, R252, 0x100000, RZ ;  /* 0x00100000fcf67810 */ /* 0x002fc60007ffe0ff */
[----:B------:R1:W-:Y:S04]  /*14920*/  LDGSTS.E [R248+-0x7f200], [R148.64], P4 ;  /* 0x80e0000094f87fae */ /* 0x0003e8000a121848 */
[----:B------:R1:W-:Y:S01]  /*14930*/  LDGSTS.E [R247+-0x7f100], [R146.64], P2 ;  /* 0x80f0000092f77fae */ /* 0x0003e20009121848 */
[----:B---3--:R-:W-:-:S03]  /*14940*/  IADD3 R0, R252, 0x100000, RZ ;  /* 0x00100000fc007810 */ /* 0x008fc60007ffe0ff */
[----:B------:R3:W-:Y:S04]  /*14950*/  LDGSTS.E [R246+-0x7e200], [R144.64], P4 ;  /* 0x81e0000090f67fae */ /* 0x0007e8000a121848 */
[----:B------:R1:W-:Y:S04]  /*14960*/  LDGSTS.E [R0+-0x7e100], [R142.64], P2 ;  /* 0x81f000008e007fae */ /* 0x0003e80009121848 */
[----:B------:R1:W-:Y:S04]  /*14970*/  LDGSTS.E [R247+-0x7d200], [R140.64], P4 ;  /* 0x82e000008cf77fae */ /* 0x0003e8000a121848 */
[----:B------:R3:W-:Y:S04]  /*14980*/  LDGSTS.E [R246+-0x7d100], [R138.64], P2 ;  /* 0x82f000008af67fae */ /* 0x0007e80009121848 */
[----:B------:R2:W-:Y:S01]  /*14990*/  LDGSTS.E [R0+-0x7c200], [R136.64], P4 ;  /* 0x83e0000088007fae */ /* 0x0005e2000a121848 */
[----:B-1----:R-:W-:-:S03]  /*149a0*/  LOP3.LUT R247, R249, 0x70, RZ, 0x3c, !PT ;  /* 0x00000070f9f77812 */ /* 0x002fc600078e3cff */
[----:B------:R1:W5:Y:S04]  /*149b0*/  LDL.LU.64 R96, [R1+0x3e98] ;  /* 0x003e980001607983 */ /* 0x0003680000300a00 */
[----:B------:R-:W3:Y:S04]  /*149c0*/  S2R R249, SR_TID.X ;  /* 0x0000000000f97919 */ /* 0x000ee80000002100 */
[----:B--2---:R-:W2:Y:S01]  /*149d0*/  S2R R0, SR_TID.X ;  /* 0x0000000000007919 */ /* 0x004ea20000002100 */
[----:B------:R-:W-:-:S03]  /*149e0*/  IADD3 R248, R247, 0x100000, RZ ;  /* 0x00100000f7f87810 */ /* 0x000fc60007ffe0ff */
[----:B------:R1:W5:Y:S04]  /*149f0*/  LDL.LU.64 R98, [R1+0x3e90] ;  /* 0x003e900001627983 */ /* 0x0003680000300a00 */
[----:B------:R1:W5:Y:S04]  /*14a00*/  LDL.LU.64 R100, [R1+0x3e88] ;  /* 0x003e880001647983 */ /* 0x0003680000300a00 */
[----:B------:R1:W5:Y:S04]  /*14a10*/  LDL.LU.64 R102, [R1+0x3e80] ;  /* 0x003e800001667983 */ /* 0x0003680000300a00 */
[----:B------:R1:W5:Y:S01]  /*14a20*/  LDL.LU.64 R104, [R1+0x3e78] ;  /* 0x003e780001687983 */ /* 0x0003620000300a00 */
[----:B---3--:R-:W-:-:S03]  /*14a30*/  LOP3.LUT R246, R249, 0x3f, RZ, 0xc0, !PT ;  /* 0x0000003ff9f67812 */ /* 0x008fc600078ec0ff */
[----:B------:R1:W5:Y:S01]  /*14a40*/  LDL.LU.64 R106, [R1+0x3e70] ;  /* 0x003e7000016a7983 */ /* 0x0003620000300a00 */
[----:B--2---:R-:W-:Y:S01]  /*14a50*/  LOP3.LUT R0, R0, 0x3f, RZ, 0xc0, !PT ;  /* 0x0000003f00007812 */ /* 0x004fe200078ec0ff */
[----:B------:R-:W-:Y:S02]  /*14a60*/  IMAD.SHL.U32 R246, R246, 0x4, RZ ;  /* 0x00000004f6f67824 */ /* 0x000fe400078e00ff */
[----:B------:R1:W5:Y:S02]  /*14a70*/  LDL.LU.64 R108, [R1+0x3e68] ;  /* 0x003e6800016c7983 */ /* 0x0003640000300a00 */
[----:B------:R-:W-:Y:S02]  /*14a80*/  IMAD.SHL.U32 R0, R0, 0x4, RZ ;  /* 0x0000000400007824 */ /* 0x000fe400078e00ff */
[----:B------:R1:W5:Y:S01]  /*14a90*/  LDL.LU.64 R110, [R1+0x3e60] ;  /* 0x003e6000016e7983 */ /* 0x0003620000300a00 */
[----:B------:R-:W-:-:S03]  /*14aa0*/  LOP3.LUT R249, R249, 0x3f, RZ, 0xc0, !PT ;  /* 0x0000003ff9f97812 */ /* 0x000fc600078ec0ff */
[----:B------:R1:W5:Y:S01]  /*14ab0*/  LDL.LU.64 R112, [R1+0x3e58] ;  /* 0x003e580001707983 */ /* 0x0003620000300a00 */
[----:B------:R-:W-:-:S03]  /*14ac0*/  LOP3.LUT R0, R0, 0x70, RZ, 0x3c, !PT ;  /* 0x0000007000007812 */ /* 0x000fc600078e3cff */
[----:B------:R2:W-:Y:S01]  /*14ad0*/  LDGSTS.E [R248+-0x7c100], [R134.64], P2 ;  /* 0x83f0000086f87fae */ /* 0x0005e20009121848 */
[----:B------:R-:W-:-:S03]  /*14ae0*/  IADD3 R247, R247, 0x100000, RZ ;  /* 0x00100000f7f77810 */ /* 0x000fc60007ffe0ff */
[----:B------:R1:W5:Y:S01]  /*14af0*/  LDL.LU.64 R114, [R1+0x3e50] ;  /* 0x003e500001727983 */ /* 0x0003620000300a00 */
[----:B------:R-:W-:-:S03]  /*14b00*/  IADD3 R0, R0, 0x100000, RZ ;  /* 0x0010000000007810 */ /* 0x000fc60007ffe0ff */
[----:B------:R1:W5:Y:S01]  /*14b10*/  LDL.LU.64 R116, [R1+0x3e48] ;  /* 0x003e480001747983 */ /* 0x0003620000300a00 */
[----:B--2---:R-:W-:-:S03]  /*14b20*/  LOP3.LUT R248, R246, 0x70, RZ, 0x3c, !PT ;  /* 0x00000070f6f87812 */ /* 0x004fc600078e3cff */
[----:B------:R1:W5:Y:S01]  /*14b30*/  LDL.LU.64 R250, [R1+0x3e40] ;  /* 0x003e400001fa7983 */ /* 0x0003620000300a00 */
[----:B------:R-:W-:Y:S02]  /*14b40*/  SHF.L.U32 R246, R249, 0x2, RZ ;  /* 0x00000002f9f67819 */ /* 0x000fe400000006ff */
[----:B------:R-:W-:Y:S01]  /*14b50*/  IADD3 R249, R248, 0x100000, RZ ;  /* 0x00100000f8f97810 */ /* 0x000fe20007ffe0ff */
[----:B------:R1:W5:Y:S04]  /*14b60*/  LDL.LU.64 R228, [R1+0x3e38] ;  /* 0x003e380001e47983 */ /* 0x0003680000300a00 */
[----:B------:R1:W5:Y:S04]  /*14b70*/  LDL.LU.64 R226, [R1+0x3e30] ;  /* 0x003e300001e27983 */ /* 0x0003680000300a00 */
[----:B------:R1:W5:Y:S04]  /*14b80*/  LDL.LU R188, [R1+0x3e28] ;  /* 0x003e280001bc7983 */ /* 0x0003680000300800 */
[----:B------:R1:W5:Y:S04]  /*14b90*/  LDL.LU.64 R224, [R1+0x3e20] ;  /* 0x003e200001e07983 */ /* 0x0003680000300a00 */
[----:B------:R1:W5:Y:S04]  /*14ba0*/  LDL.LU.64 R222, [R1+0x3e18] ;  /* 0x003e180001de7983 */ /* 0x0003680000300a00 */
[----:B------:R2:W-:Y:S04]  /*14bb0*/  LDGSTS.E [R247+-0x7b200], [R132.64], P4 ;  /* 0x84e0000084f77fae */ /* 0x0005e8000a121848 */
[----:B------:R1:W5:Y:S04]  /*14bc0*/  LDL.LU.64 R220, [R1+0x3e10] ;  /* 0x003e100001dc7983 */ /* 0x0003680000300a00 */
[----:B------:R3:W-:Y:S04]  /*14bd0*/  LDGSTS.E [R0+-0x7b100], [R130.64], P2 ;  /* 0x84f0000082007fae */ /* 0x0007e80009121848 */
[----:B------:R1:W5:Y:S04]  /*14be0*/  LDL.LU.64 R218, [R1+0x3e08] ;  /* 0x003e080001da7983 */ /* 0x0003680000300a00 */
[----:B------:R1:W-:Y:S04]  /*14bf0*/  LDGSTS.E [R249+-0x7a200], [R128.64], P4 ;  /* 0x85e0000080f97fae */ /* 0x0003e8000a121848 */
[----:B------:R1:W5:Y:S04]  /*14c00*/  LDL.LU.64 R216, [R1+0x3e00] ;  /* 0x003e000001d87983 */ /* 0x0003680000300a00 */
[----:B------:R2:W5:Y:S04]  /*14c10*/  LDL.LU.64 R214, [R1+0x3df8] ;  /* 0x003df80001d67983 */ /* 0x0005680000300a00 */
[----:B-1----:R-:W1:Y:S04]  /*14c20*/  S2R R249, SR_TID.X ;  /* 0x0000000000f97919 */ /* 0x002e680000002100 */
        /* <DEDUP_REMOVED lines=12> */
[----:B------:R1:W5:Y:S04]  /*14cf0*/  LDL.LU R189, [R1+0x3d90] ;  /* 0x003d900001bd7983 */ /* 0x0003680000300800 */
[----:B------:R1:W5:Y:S04]  /*14d00*/  LDL.LU.64 R186, [R1+0x3d88] ;  /* 0x003d880001ba7983 */ /* 0x0003680000300a00 */
[----:B------:R1:W5:Y:S04]  /*14d10*/  LDL.LU.64 R184, [R1+0x3d80] ;  /* 0x003d800001b87983 */ /* 0x0003680000300a00 */
[----:B------:R1:W5:Y:S04]  /*14d20*/  LDL.LU.64 R182, [R1+0x3d78] ;  /* 0x003d780001b67983 */ /* 0x0003680000300a00 */
[----:B------:R1:W5:Y:S04]  /*14d30*/  LDL.LU.64 R180, [R1+0x3d70] ;  /* 0x003d700001b47983 */ /* 0x0003680000300a00 */
[----:B------:R1:W5:Y:S04]  /*14d40*/  LDL.LU.64 R178, [R1+0x3d68] ;  /* 0x003d680001b27983 */ /* 0x0003680000300a00 */
[----:B------:R2:W5:Y:S01]  /*14d50*/  LDL.LU.64 R176, [R1+0x3d60] ;  /* 0x003d600001b07983 */ /* 0x0005620000300a00 */
[----:B---3--:R-:W-:-:S03]  /*14d60*/  LOP3.LUT R0, R246, 0x70, RZ, 0x3c, !PT ;  /* 0x00000070f6007812 */ /* 0x008fc600078e3cff */
[----:B------:R3:W5:Y:S01]  /*14d70*/  LDL.LU.64 R174, [R1+0x3d58] ;  /* 0x003d580001ae7983 */ /* 0x0007620000300a00 */
[----:B-1----:R-:W-:-:S03]  /*14d80*/  LOP3.LUT R249, R249, 0x3f, RZ, 0xc0, !PT ;  /* 0x0000003ff9f97812 */ /* 0x002fc600078ec0ff */
[----:B------:R3:W5:Y:S04]  /*14d90*/  LDL.LU.64 R172, [R1+0x3d50] ;  /* 0x003d500001ac7983 */ /* 0x0007680000300a00 */
[----:B------:R3:W5:Y:S01]  /*14da0*/  LDL.LU.64 R170, [R1+0x3d48] ;  /* 0x003d480001aa7983 */ /* 0x0007620000300a00 */
[----:B------:R-:W-:-:S03]  /*14db0*/  IADD3 R248, R248, 0x100000, RZ ;  /* 0x00100000f8f87810 */ /* 0x000fc60007ffe0ff */
[----:B------:R3:W5:Y:S01]  /*14dc0*/  LDL.LU.64 R168, [R1+0x3d40] ;  /* 0x003d400001a87983 */ /* 0x0007620000300a00 */
[----:B--2---:R-:W-:-:S03]  /*14dd0*/  IADD3 R247, R0, 0x100000, RZ ;  /* 0x0010000000f77810 */ /* 0x004fc60007ffe0ff */
[----:B------:R3:W5:Y:S01]  /*14de0*/  LDL.LU.64 R166, [R1+0x3d38] ;  /* 0x003d380001a67983 */ /* 0x0007620000300a00 */
[----:B------:R-:W-:-:S03]  /*14df0*/  IMAD.SHL.U32 R249, R249, 0x4, RZ ;  /* 0x00000004f9f97824 */ /* 0x000fc600078e00ff */
[----:B------:R3:W5:Y:S04]  /*14e00*/  LDL.LU.64 R164, [R1+0x3d30] ;  /* 0x003d300001a47983 */ /* 0x0007680000300a00 */
[----:B------:R3:W5:Y:S04]  /*14e10*/  LDL.LU.64 R162, [R1+0x3d28] ;  /* 0x003d280001a27983 */ /* 0x0007680000300a00 */
[----:B------:R3:W5:Y:S04]  /*14e20*/  LDL.LU.64 R160, [R1+0x3d20] ;  /* 0x003d200001a07983 */ /* 0x0007680000300a00 */
[----:B------:R3:W5:Y:S01]  /*14e30*/  LDL.LU.64 R158, [R1+0x3d18] ;  /* 0x003d1800019e7983 */ /* 0x0007620000300a00 */
[----:B------:R-:W-:-:S03]  /*14e40*/  IADD3 R246, R0, 0x100000, RZ ;  /* 0x0010000000f67810 */ /* 0x000fc60007ffe0ff */
[----:B------:R3:W5:Y:S01]  /*14e50*/  LDL.LU.64 R156, [R1+0x3d10] ;  /* 0x003d1000019c7983 */ /* 0x0007620000300a00 */
[----:B------:R-:W-:-:S03]  /*14e60*/  IADD3 R0, R0, 0x100000, RZ ;  /* 0x0010000000007810 */ /* 0x000fc60007ffe0ff */
[----:B------:R3:W5:Y:S04]  /*14e70*/  LDL.LU.64 R154, [R1+0x3d08] ;  /* 0x003d0800019a7983 */ /* 0x0007680000300a00 */
[----:B------:R3:W5:Y:S04]  /*14e80*/  LDL.LU.64 R152, [R1+0x3d00] ;  /* 0x003d000001987983 */ /* 0x0007680000300a00 */
[----:B------:R1:W-:Y:S04]  /*14e90*/  LDGSTS.E [R248+-0x7a100], [R126.64], P2 ;  /* 0x85f000007ef87fae */ /* 0x0003e80009121848 */
[----:B------:R3:W5:Y:S04]  /*14ea0*/  LDL.LU.64 R150, [R1+0x3cf8] ;  /* 0x003cf80001967983 */ /* 0x0007680000300a00 */
[----:B------:R2:W-:Y:S04]  /*14eb0*/  LDGSTS.E [R247+-0x79200], [R124.64], P4 ;  /* 0x86e000007cf77fae */ /* 0x0005e8000a121848 */
[----:B------:R3:W5:Y:S04]  /*14ec0*/  LDL.LU.64 R148, [R1+0x3cf0] ;  /* 0x003cf00001947983 */ /* 0x0007680000300a00 */
[----:B------:R3:W5:Y:S01]  /*14ed0*/  LDL.LU.64 R146, [R1+0x3ce8] ;  /* 0x003ce80001927983 */ /* 0x0007620000300a00 */
[----:B--2---:R-:W-:Y:S01]  /*14ee0*/  LOP3.LUT R247, R249, 0x70, RZ, 0x3c, !PT ;  /* 0x00000070f9f77812 */ /* 0x004fe200078e3cff */
[----:B------:R-:W-:-:S02]  /*14ef0*/  IMAD.MOV.U32 R249, RZ, RZ, c[0x0][0x188] ;  /* 0x00006200fff97624 */ /* 0x000fc400078e00ff */
[----:B------:R3:W5:Y:S04]  /*14f00*/  LDL.LU.64 R144, [R1+0x3ce0] ;  /* 0x003ce00001907983 */ /* 0x0007680000300a00 */
[----:B------:R3:W5:Y:S04]  /*14f10*/  LDL.LU.64 R142, [R1+0x3cd8] ;  /* 0x003cd800018e7983 */ /* 0x0007680000300a00 */
[----:B------:R3:W5:Y:S04]  /*14f20*/  LDL.LU.64 R140, [R1+0x3cd0] ;  /* 0x003cd000018c7983 */ /* 0x0007680000300a00 */
[----:B------:R2:W-:Y:S04]  /*14f30*/  LDGSTS.E [R246+-0x79100], [R122.64], P2 ;  /* 0x86f000007af67fae */ /* 0x0005e80009121848 */
[----:B------:R3:W5:Y:S04]  /*14f40*/  LDL.LU.64 R138, [R1+0x3cc8] ;  /* 0x003cc800018a7983 */ /* 0x0007680000300a00 */
[----:B------:R1:W-:Y:S04]  /*14f50*/  LDGSTS.E [R0+-0x78200], [R120.64], P4 ;  /* 0x87e0000078007fae */ /* 0x0003e8000a121848 */
[----:B------:R3:W5:Y:S01]  /*14f60*/  LDL.LU.64 R136, [R1+0x3cc0] ;  /* 0x003cc00001887983 */ /* 0x0007620000300a00 */
[----:B--2---:R-:W-:-:S03]  /*14f70*/  IADD3 R246, R247, 0x100000, RZ ;  /* 0x00100000f7f67810 */ /* 0x004fc60007ffe0ff */
[----:B------:R3:W5:Y:S01]  /*14f80*/  LDL.LU.64 R134, [R1+0x3cb8] ;  /* 0x003cb80001867983 */ /* 0x0007620000300a00 */
[----:B-1----:R-:W-:-:S03]  /*14f90*/  SHF.L.U32 R0, R249, 0x7, RZ ;  /* 0x00000007f9007819 */ /* 0x002fc600000006ff */
[----:B------:R3:W5:Y:S01]  /*14fa0*/  LDL.LU.64 R132, [R1+0x3cb0] ;  /* 0x003cb00001847983 */ /* 0x0007620000300a00 */
[----:B------:R-:W-:-:S03]  /*14fb0*/  MOV R252, c[0x0][0x180] ;  /* 0x0000600000fc7a02 */ /* 0x000fc60000000f00 */
[----:B------:R3:W5:Y:S01]  /*14fc0*/  LDL.LU.64 R130, [R1+0x3ca8] ;  /* 0x003ca80001827983 */ /* 0x0007620000300a00 */
[----:B------:R-:W-:-:S03]  /*14fd0*/  IMAD.WIDE R242, R0, 0x4, R242 ;  /* 0x0000000400f27825 */ /* 0x000fc600078e02f2 */
[----:B------:R3:W5:Y:S01]  /*14fe0*/  LDL.LU.64 R128, [R1+0x3ca0] ;  /* 0x003ca00001807983 */ /* 0x0007620000300a00 */
[----:B------:R-:W-:-:S03]  /*14ff0*/  IMAD.WIDE R230, R0, 0x4, R230 ;  /* 0x0000000400e67825 */ /* 0x000fc600078e02e6 */
[----:B------:R3:W5:Y:S01]  /*15000*/  LDL.LU.64 R126, [R1+0x3c98] ;  /* 0x003c9800017e7983 */ /* 0x0007620000300a00 */
[----:B------:R-:W-:-:S03]  /*15010*/  IMAD.WIDE R240, R0, 0x4, R240 ;  /* 0x0000000400f07825 */ /* 0x000fc600078e02f0 */
[----:B------:R3:W5:Y:S01]  /*15020*/  LDL.LU.64 R124, [R1+0x3c90] ;  /* 0x003c9000017c7983 */ /* 0x0007620000300a00 */
[----:B------:R-:W-:Y:S01]  /*15030*/  IADD3 R248, R252, -0x95, RZ ;  /* 0xffffff6bfcf87810 */ /* 0x000fe20007ffe0ff */
[----:B------:R-:W-:Y:S02]  /*15040*/  IMAD.WIDE R238, R0, 0x4, R238 ;  /* 0x0000000400ee7825 */ /* 0x000fe400078e02ee */
[----:B------:R3:W5:Y:S04]  /*15050*/  LDL.LU.64 R122, [R1+0x3c88] ;  /* 0x003c8800017a7983 */ /* 0x0007680000300a00 */
[----:B------:R3:W5:Y:S04]  /*15060*/  LDL.LU.64 R120, [R1+0x3c80] ;  /* 0x003c800001787983 */ /* 0x0007680000300a00 */
[----:B------:R1:W-:Y:S01]  /*15070*/  LDGSTS.E [R246+-0x78100], [R118.64], P2 ;  /* 0x87f0000076f67fae */ /* 0x0003e20009121848 */
[----:B------:R-:W-:Y:S01]  /*15080*/  ISETP.GE.U32.AND P4, PT, R248, 0x7ffffeec, PT ;  /* 0x7ffffeecf800780c */ /* 0x000fe20003f86070 */
[----:B------:R-:W-:-:S02]  /*15090*/  IMAD.WIDE R236, R0, 0x4, R236 ;  /* 0x0000000400ec7825 */ /* 0x000fc400078e02ec */
[----:B------:R-:W0:Y:S02]  /*150a0*/  LDGDEPBAR ;  /* 0x00000000000079af */ /* 0x000e240000000000 */
[C---:B----4-:R-:W-:Y:S02]  /*150b0*/  IMAD.WIDE R248, R0.reuse, 0x4, R234 ;  /* 0x0000000400f87825 */ /* 0x050fe400078e02ea */
[----:B-1----:R3:W5:Y:S04]  /*150c0*/  LDL.LU.64 R118, [R1+0x3c78] ;  /* 0x003c780001767983 */ /* 0x0027680000300a00 */
[----:B------:R-:W-:Y:S04]  /*150d0*/  STL.64 [R1+0x2148], R242 ;  /* 0x002148f201007387 */ /* 0x000fe80000100a00 */
[----:B------:R1:W-:Y:S04]  /*150e0*/  STL.64 [R1+0x2150], R230 ;  /* 0x002150e601007387 */ /* 0x0003e80000100a00 */
[----:B------:R-:W-:Y:S04]  /*150f0*/  STL.64 [R1+0x2168], R240 ;  /* 0x002168f001007387 */ /* 0x000fe80000100a00 */
[----:B------:R2:W-:Y:S01]  /*15100*/  STL.64 [R1+0x2180], R238 ;  /* 0x002180ee01007387 */ /* 0x0005e20000100a00 */
[----:B-1----:R-:W-:-:S05]  /*15110*/  IMAD.WIDE R230, R0, 0x4, R244 ;  /* 0x0000000400e67825 */ /* 0x002fca00078e02f4 */
[----:B------:R3:W-:Y:S01]  /*15120*/  STL.64 [R1+0x2198], R230 ;  /* 0x002198e601007387 */ /* 0x0007e20000100a00 */
[----:B--2---:R-:W-:-:S03]  /*15130*/  IMAD.WIDE R238, R0, 0x4, R232 ;  /* 0x0000000400ee7825 */ /* 0x004fc600078e02e8 */
[----:B------:R3:W-:Y:S04]  /*15140*/  STL.64 [R1+0x21b0], R236 ;  /* 0x0021b0ec01007387 */ /* 0x0007e80000100a00 */
[----:B------:R3:W-:Y:S04]  /*15150*/  STL.64 [R1+0x21c0], R248 ;  /* 0x0021c0f801007387 */ /* 0x0007e80000100a00 */
[----:B------:R3:W-:Y:S01]  /*15160*/  STL.64 [R1+0x21b8], R238 ;  /* 0x0021b8ee01007387 */ /* 0x0007e20000100a00 */
[C---:B------:R-:W-:Y:S02]  /*15170*/  IADD3 R247, R252.reuse, -0x99, RZ ;  /* 0xffffff67fcf77810 */ /* 0x040fe40007ffe0ff */
[----:B------:R-:W-:-:S02]  /*15180*/  IADD3 R246, R252, -0x9d, RZ ;  /* 0xffffff63fcf67810 */ /* 0x000fc40007ffe0ff */
[----:B------:R-:W-:Y:S02]  /*15190*/  ISETP.GE.U32.AND P2, PT, R247, 0x7ffffee8, PT ;  /* 0x7ffffee8f700780c */ /* 0x000fe40003f46070 */
[----:B-----5:R1:W-:Y:S04]  /*151a0*/  STL.64 [R1+0x40a8], R18 ;  /* 0x0040a81201007387 */ /* 0x0203e80000100a00 */
[----:B-1----:R-:W2:Y:S04]  /*151b0*/  LDL.64 R18, [R1+0x2148] ;  /* 0x0021480001127983 */ /* 0x002ea80000100a00 */
[----:B------:R-:W4:Y:S04]  /*151c0*/  LDL.LU.64 R234, [R1+0x6d8] ;  /* 0x0006d80001ea7983 */ /* 0x000f280000300a00 */
[----:B---3--:R-:W3:Y:S04]  /*151d0*/  LDL.LU.64 R244, [R1+0x6d0] ;  /* 0x0006d00001f47983 */ /* 0x008ee80000300a00 */
[----:B------:R-:W3:Y:S04]  /*151e0*/  LDL.LU.64 R242, [R1+0x6c8] ;  /* 0x0006c80001f27983 */ /* 0x000ee80000300a00 */
[----:B------:R-:W3:Y:S04]  /*151f0*/  LDL.LU.64 R232, [R1+0x6c0] ;  /* 0x0006c00001e87983 */ /* 0x000ee80000300a00 */
[----:B------:R1:W-:Y:S04]  /*15200*/  STL.64 [R1+0x40a0], R16 ;  /* 0x0040a01001007387 */ /* 0x0003e80000100a00 */
[----:B-1----:R-:W3:Y:S04]  /*15210*/  LDL.LU.64 R16, [R1+0x6b8] ;  /* 0x0006b80001107983 */ /* 0x002ee80000300a00 */
[----:B------:R1:W-:Y:S04]  /*15220*/  STL.64 [R1+0x4098], R14 ;  /* 0x0040980e01007387 */ /* 0x0003e80000100a00 */
[----:B-1----:R-:W3:Y:S04]  /*15230*/  LDL.LU.64 R14, [R1+0x6b0] ;  /* 0x0006b000010e7983 */ /* 0x002ee80000300a00 */
[----:B------:R1:W-:Y:S04]  /*15240*/  STL.64 [R1+0x4090], R12 ;  /* 0x0040900c01007387 */ /* 0x0003e80000100a00 */
[----:B-1----:R-:W3:Y:S04]  /*15250*/  LDL.64 R12, [R1+0x2198] ;  /* 0x00219800010c7983 */ /* 0x002ee80000100a00 */
[----:B------:R1:W-:Y:S04]  /*15260*/  STL.64 [R1+0x4088], R10 ;  /* 0x0040880a01007387 */ /* 0x0003e80000100a00 */
[----:B-1----:R-:W3:Y:S04]  /*15270*/  LDL.64 R10, [R1+0x2180] ;  /* 0x00218000010a7983 */ /* 0x002ee80000100a00 */
[----:B------:R-:W-:Y:S04]  /*15280*/  STL.64 [R1+0x4080], R8 ;  /* 0x0040800801007387 */ /* 0x000fe80000100a00 */
[----:B------:R1:W-:Y:S04]  /*15290*/  STL.64 [R1+0x4078], R6 ;  /* 0x0040780601007387 */ /* 0x0003e80000100a00 */
[----:B-1----:R-:W3:Y:S04]  /*152a0*/  LDL.64 R6, [R1+0x2168] ;  /* 0x0021680001067983 */ /* 0x002ee80000100a00 */
[----:B------:R-:W-:Y:S04]  /*152b0*/  STL.64 [R1+0x4070], R4 ;  /* 0x0040700401007387 */ /* 0x000fe80000100a00 */
[----:B------:R1:W-:Y:S04]  /*152c0*/  STL.64 [R1+0x4068], R2 ;  /* 0x0040680201007387 */ /* 0x0003e80000100a00 */
[----:B------:R-:W1:Y:S04]  /*152d0*/  S2R R247, SR_TID.X ;  /* 0x0000000000f77919 */ /* 0x000e680000002100 */
[----:B-1----:R-:W3:Y:S04]  /*152e0*/  LDL.64 R2, [R1+0x2150] ;  /* 0x0021500001027983 */ /* 0x002ee80000100a00 */
[----:B------:R-:W4:Y:S04]  /*152f0*/  LDL.LU.64 R8, [R1+0x6a8] ;  /* 0x0006a80001087983 */ /* 0x000f280000300a00 */
[----:B------:R-:W4:Y:S01]  /*15300*/  LDL.LU.64 R4, [R1+0x6a0] ;  /* 0x0006a00001047983 */ /* 0x000f220000300a00 */
[----:B------:R-:W-:-:S05]  /*15310*/  LOP3.LUT R241, R247, 0x3f, RZ, 0xc0, !PT ;  /* 0x0000003ff7f17812 */ /* 0x000fca00078ec0ff */
[----:B------:R-:W-:Y:S01]  /*15320*/  IMAD.SHL.U32 R231, R241, 0x4, RZ ;  /* 0x00000004f1e77824 */ /* 0x000fe200078e00ff */
[----:B------:R-:W-:Y:S06]  /*15330*/  BAR.SYNC.DEFER_BLOCKING 0x0 ;  /* 0x0000000000007b1d */ /* 0x000fec0000010000 */
[----:B------:R-:W-:Y:S01]  /*15340*/  @!PT LDS RZ, [RZ] ;  /* 0x00000000fffff984 */ /* 0x000fe20000000800 */
[----:B------:R-:W-:Y:S01]  /*15350*/  @!PT LDS RZ, [RZ] ;  /* 0x00000000fffff984 */ /* 0x000fe20000000800 */
[----:B------:R-:W-:Y:S01]  /*15360*/  @!PT LDS RZ, [RZ] ;  /* 0x00000000fffff984 */ /* 0x000fe20000000800 */
[----:B--2---:R1:W-:Y:S04]  /*15370*/  LDGSTS.E [R231+0x40000], [R18.64], !P5 ;  /* 0x4000000012e77fae */ /* 0x0043e8000e921848 */
[----:B-1----:R-:W2:Y:S04]  /*15380*/  LDL.LU.64 R18, [R1+0x40a8] ;  /* 0x0040a80001127983 */ /* 0x002ea80000300a00 */
[----:B---3--:R1:W-:Y:S04]  /*15390*/  LDGSTS.E [R231+0x40100], [R2.64], !P5 ;  /* 0x4010000002e77fae */ /* 0x0083e8000e921848 */
[----:B------:R3:W-:Y:S04]  /*153a0*/  LDGSTS.E [R231+0x40200], [R6.64], !P5 ;  /* 0x4020000006e77fae */ /* 0x0007e8000e921848 */
[----:B------:R1:W-:Y:S04]  /*153b0*/  LDGSTS.E [R231+0x40300], [R10.64], !P5 ;  /* 0x403000000ae77fae */ /* 0x0003e8000e921848 */
[----:B------:R1:W-:Y:S04]  /*153c0*/  LDGSTS.E [R231+0x40400], [R12.64], !P5 ;  /* 0x404000000ce77fae */ /* 0x0003e8000e921848 */
[----:B------:R1:W-:Y:S04]  /*153d0*/  LDGSTS.E [R231+0x40500], [R236.64], !P5 ;  /* 0x40500000ece77fae */ /* 0x0003e8000e921848 */
[----:B------:R1:W-:Y:S04]  /*153e0*/  LDGSTS.E [R231+0x40600], [R238.64], !P5 ;  /* 0x40600000eee77fae */ /* 0x0003e8000e921848 */
[----:B------:R1:W-:Y:S01]  /*153f0*/  LDGSTS.E [R231+0x40700], [R248.64], !P5 ;  /* 0x40700000f8e77fae */ /* 0x0003e2000e921848 */
[----:B------:R-:W-:Y:S01]  /*15400*/  ISETP.GE.U32.AND P5, PT, R246, 0x7ffffee4, PT ;  /* 0x7ffffee4f600780c */ /* 0x000fe20003fa6070 */
[----:B----4-:R-:W-:-:S04]  /*15410*/  IMAD.WIDE R246, R0, 0x4, R234 ;  /* 0x0000000400f67825 */ /* 0x010fc800078e02ea */
[C---:B------:R-:W-:Y:S01]  /*15420*/  IMAD.WIDE R244, R0.reuse, 0x4, R244 ;  /* 0x0000000400f47825 */ /* 0x040fe200078e02f4 */
[----:B------:R4:W-:Y:S03]  /*15430*/  LDGSTS.E [R231+0x42000], [R246.64], !P6 ;  /* 0x42000000f6e77fae */ /* 0x0009e6000f121848 */
[C---:B------:R-:W-:Y:S01]  /*15440*/  IMAD.WIDE R242, R0.reuse, 0x4, R242 ;  /* 0x0000000400f27825 */ /* 0x040fe200078e02f2 */
[----:B------:R3:W-:Y:S04]  /*15450*/  LDGSTS.E [R231+0x42100], [R244.64], !P6 ;  /* 0x42100000f4e77fae */ /* 0x0007e8000f121848 */
[----:B-1----:R-:W2:Y:S04]  /*15460*/  LDL.LU.64 R248, [R1+0x658] ;  /* 0x0006580001f87983 */ /* 0x002ea80000300a00 */
[----:B------:R-:W4:Y:S04]  /*15470*/  LDL.LU.64 R236, [R1+0x650] ;  /* 0x0006500001ec7983 */ /* 0x000f280000300a00 */
[----:B------:R-:W4:Y:S04]  /*15480*/  LDL.LU.64 R238, [R1+0x648] ;  /* 0x0006480001ee7983 */ /* 0x000f280000300a00 */
[----:B------:R-:W4:Y:S01]  /*15490*/  LDL.LU.64 R234, [R1+0x640] ;  /* 0x0006400001ea7983 */ /* 0x000f220000300a00 */
[----:B------:R-:W-:-:S03]  /*154a0*/  IMAD.WIDE R232, R0, 0x4, R232 ;  /* 0x0000000400e87825 */ /* 0x000fc600078e02e8 */
[----:B------:R-:W-:Y:S01]  /*154b0*/  STL.64 [R1+0x1698], R246 ;  /* 0x001698f601007387 */ /* 0x000fe20000100a00 */
[----:B------:R-:W-:-:S03]  /*154c0*/  IMAD.WIDE R12, R0, 0x4, R16 ;  /* 0x00000004000c7825 */ /* 0x000fc600078e0210 */
[----:B------:R-:W-:Y:S01]  /*154d0*/  STL.64 [R1+0x16a0], R244 ;  /* 0x0016a0f401007387 */ /* 0x000fe20000100a00 */
[----:B------:R-:W-:-:S03]  /*154e0*/  IMAD.WIDE R10, R0, 0x4, R14 ;  /* 0x00000004000a7825 */ /* 0x000fc600078e020e */
[----:B------:R-:W4:Y:S04]  /*154f0*/  LDL.LU.64 R16, [R1+0x638] ;  /* 0x0006380001107983 */ /* 0x000f280000300a00 */
[----:B------:R-:W-:Y:S04]  /*15500*/  STL.64 [R1+0x16a8], R242 ;  /* 0x0016a8f201007387 */ /* 0x000fe80000100a00 */
[----:B------:R1:W-:Y:S04]  /*15510*/  STL.64 [R1+0x16b8], R232 ;  /* 0x0016b8e801007387 */ /* 0x0003e80000100a00 */
[----:B------:R-:W4:Y:S04]  /*15520*/  LDL.LU.64 R14, [R1+0x630] ;  /* 0x00063000010e7983 */ /* 0x000f280000300a00 */
[----:B------:R1:W-:Y:S01]  /*15530*/  STL.64 [R1+0x16c0], R12 ;  /* 0x0016c00c01007387 */ /* 0x0003e20000100a00 */
[----:B------:R-:W-:-:S03]  /*15540*/  IMAD.WIDE R8, R0, 0x4, R8 ;  /* 0x0000000400087825 */ /* 0x000fc600078e0208 */
[----:B---3--:R-:W3:Y:S01]  /*15550*/  LDL.LU.64 R6, [R1+0x628] ;  /* 0x0006280001067983 */ /* 0x008ee20000300a00 */
[----:B------:R-:W-:-:S03]  /*15560*/  IMAD.WIDE R4, R0, 0x4, R4 ;  /* 0x0000000400047825 */ /* 0x000fc600078e0204 */
[----:B------:R1:W-:Y:S04]  /*15570*/  STL.64 [R1+0x16d0], R10 ;  /* 0x0016d00a01007387 */ /* 0x0003e80000100a00 */
[----:B------:R-:W3:Y:S04]  /*15580*/  LDL.LU.64 R2, [R1+0x620] ;  /* 0x0006200001027983 */ /* 0x000ee80000300a00 */
[----:B------:R1:W-:Y:S04]  /*15590*/  STL.64 [R1+0x16d8], R8 ;  /* 0x0016d80801007387 */ /* 0x0003e80000100a00 */
[----:B------:R1:W-:Y:S04]  /*155a0*/  LDGSTS.E [R231+0x42200], [R242.64], !P6 ;  /* 0x42200000f2e77fae */ /* 0x0003e8000f121848 */
[----:B------:R1:W-:Y:S04]  /*155b0*/  STL.64 [R1+0x16e8], R4 ;  /* 0x0016e80401007387 */ /* 0x0003e80000100a00 */
[----:B------:R1:W-:Y:S04]  /*155c0*/  LDGSTS.E [R231+0x42300], [R232.64], !P6 ;  /* 0x42300000e8e77fae */ /* 0x0003e8000f121848 */
[----:B------:R2:W-:Y:S04]  /*155d0*/  LDGSTS.E [R231+0x42400], [R12.64], !P6 ;  /* 0x424000000ce77fae */ /* 0x0005e8000f121848 */
[----:B------:R2:W-:Y:S04]  /*155e0*/  LDGSTS.E [R231+0x42500], [R10.64], !P6 ;  /* 0x425000000ae77fae */ /* 0x0005e8000f121848 */
[----:B-1----:R-:W3:Y:S04]  /*155f0*/  LDL.LU.64 R232, [R1+0x5d8] ;  /* 0x0005d80001e87983 */ /* 0x002ee80000300a00 */
[----:B------:R-:W3:Y:S04]  /*15600*/  LDL.LU.64 R244, [R1+0x5d0] ;  /* 0x0005d00001f47983 */ /* 0x000ee80000300a00 */
[----:B------:R-:W3:Y:S04]  /*15610*/  LDL.LU.64 R242, [R1+0x5c8] ;  /* 0x0005c80001f27983 */ /* 0x000ee80000300a00 */
[----:B------:R1:W-:Y:S04]  /*15620*/  LDGSTS.E [R231+0x42600], [R8.64], !P6 ;  /* 0x4260000008e77fae */ /* 0x0003e8000f121848 */
[----:B------:R1:W-:Y:S01]  /*15630*/  LDGSTS.E [R231+0x42700], [R4.64], !P6 ;  /* 0x4270000004e77fae */ /* 0x0003e2000f121848 */
[----:B--2---:R-:W-:-:S04]  /*15640*/  IMAD.WIDE R248, R0, 0x4, R248 ;  /* 0x0000000400f87825 */ /* 0x004fc800078e02f8 */
[C---:B----4-:R-:W-:Y:S01]  /*15650*/  IMAD.WIDE R246, R0.reuse, 0x4, R236 ;  /* 0x0000000400f67825 */ /* 0x050fe200078e02ec */
[----:B------:R2:W-:Y:S03]  /*15660*/  LDGSTS.E [R231+0x44000], [R248.64], !P0 ;  /* 0x44000000f8e77fae */ /* 0x0005e6000c121848 */
[C---:B------:R-:W-:Y:S01]  /*15670*/  IMAD.WIDE R238, R0.reuse, 0x4, R238 ;  /* 0x0000000400ee7825 */ /* 0x040fe200078e02ee */
[----:B------:R-:W4:Y:S04]  /*15680*/  LDL.LU.64 R236, [R1+0x5c0] ;  /* 0x0005c00001ec7983 */ /* 0x000f280000300a00 */
[----:B------:R2:W-:Y:S01]  /*15690*/  STL.64 [R1+0x1810], R248 ;  /* 0x001810f801007387 */ /* 0x0005e20000100a00 */
[----:B------:R-:W-:-:S03]  /*156a0*/  IMAD.WIDE R234, R0, 0x4, R234 ;  /* 0x0000000400ea7825 */ /* 0x000fc600078e02ea */
[----:B------:R-:W4:Y:S04]  /*156b0*/  LDL.LU.64 R12, [R1+0x5b8] ;  /* 0x0005b800010c7983 */ /* 0x000f280000300a00 */
[----:B------:R1:W-:Y:S04]  /*156c0*/  STL.64 [R1+0x1820], R246 ;  /* 0x001820f601007387 */ /* 0x0003e80000100a00 */
[----:B------:R-:W4:Y:S04]  /*156d0*/  LDL.LU.64 R10, [R1+0x5b0] ;  /* 0x0005b000010a7983 */ /* 0x000f280000300a00 */
[----:B------:R-:W-:Y:S04]  /*156e0*/  STL.64 [R1+0x1828], R238 ;  /* 0x001828ee01007387 */ /* 0x000fe80000100a00 */
[----:B-1----:R-:W4:Y:S04]  /*156f0*/  LDL.LU.64 R8, [R1+0x5a8] ;  /* 0x0005a80001087983 */ /* 0x002f280000300a00 */
[----:B------:R1:W-:Y:S04]  /*15700*/  STL.64 [R1+0x1838], R234 ;  /* 0x001838ea01007387 */ /* 0x0003e80000100a00 */
[----:B------:R-:W4:Y:S01]  /*15710*/  LDL.LU.64 R4, [R1+0x5a0] ;  /* 0x0005a00001047983 */ /* 0x000f220000300a00 */
[----:B------:R-:W-:-:S03]  /*15720*/  IMAD.WIDE R16, R0, 0x4, R16 ;  /* 0x0000000400107825 */ /* 0x000fc600078e0210 */
[----:B------:R1:W-:Y:S01]  /*15730*/  LDGSTS.E [R231+0x44100], [R246.64], !P0 ;  /* 0x44100000f6e77fae */ /* 0x0003e2000c121848 */
[----:B------:R-:W-:-:S04]  /*15740*/  IMAD.WIDE R14, R0, 0x4, R14 ;  /* 0x00000004000e7825 */ /* 0x000fc800078e020e */
[C---:B---3--:R-:W-:Y:S01]  /*15750*/  IMAD.WIDE R6, R0.reuse, 0x4, R6 ;  /* 0x0000000400067825 */ /* 0x048fe200078e0206 */
[----:B------:R-:W-:Y:S03]  /*15760*/  STL.64 [R1+0x1840], R16 ;  /* 0x0018401001007387 */ /* 0x000fe60000100a00 */
[C---:B------:R-:W-:Y:S01]  /*15770*/  IMAD.WIDE R2, R0.reuse, 0x4, R2 ;  /* 0x0000000400027825 */ /* 0x040fe200078e0202 */
[----:B------:R3:W-:Y:S04]  /*15780*/  STL.64 [R1+0x1850], R14 ;  /* 0x0018500e01007387 */ /* 0x0007e80000100a00 */
[----:B------:R1:W-:Y:S04]  /*15790*/  STL.64 [R1+0x1858], R6 ;  /* 0x0018580601007387 */ /* 0x0003e80000100a00 */
[----:B------:R1:W-:Y:S04]  /*157a0*/  LDGSTS.E [R231+0x44200], [R238.64], !P0 ;  /* 0x44200000eee77fae */ /* 0x0003e8000c121848 */
[----:B------:R1:W-:Y:S04]  /*157b0*/  STL.64 [R1+0x1860], R2 ;  /* 0x0018600201007387 */ /* 0x0003e80000100a00 */
[----:B------:R1:W-:Y:S04]  /*157c0*/  LDGSTS.E [R231+0x44300], [R234.64], !P0 ;  /* 0x44300000eae77fae */ /* 0x0003e8000c121848 */
[----:B--2---:R-:W2:Y:S04]  /*157d0*/  LDL.LU.64 R248, [R1+0x558] ;  /* 0x0005580001f87983 */ /* 0x004ea80000300a00 */
[----:B------:R3:W-:Y:S01]  /*157e0*/  LDGSTS.E [R231+0x44400], [R16.64], !P0 ;  /* 0x4440000010e77fae */ /* 0x0007e2000c121848 */
[----:B-1----:R-:W-:-:S03]  /*157f0*/  IMAD.WIDE R246, R0, 0x4, R232 ;  /* 0x0000000400f67825 */ /* 0x002fc600078e02e8 */
[----:B------:R-:W2:Y:S01]  /*15800*/  LDL.LU.64 R234, [R1+0x550] ;  /* 0x0005500001ea7983 */ /* 0x000ea20000300a00 */
[----:B------:R-:W-:-:S03]  /*15810*/  IMAD.WIDE R244, R0, 0x4, R244 ;  /* 0x0000000400f47825 */ /* 0x000fc600078e02f4 */
[----:B------:R3:W-:Y:S01]  /*15820*/  LDGSTS.E [R231+0x44500], [R14.64], !P0 ;  /* 0x445000000ee77fae */ /* 0x0007e2000c121848 */
[----:B------:R-:W-:-:S03]  /*15830*/  IMAD.WIDE R242, R0, 0x4, R242 ;  /* 0x0000000400f27825 */ /* 0x000fc600078e02f2 */
[----:B------:R-:W2:Y:S04]  /*15840*/  LDL.LU.64 R238, [R1+0x548] ;  /* 0x0005480001ee7983 */ /* 0x000ea80000300a00 */
[----:B------:R1:W-:Y:S04]  /*15850*/  LDGSTS.E [R231+0x44600], [R6.64], !P0 ;  /* 0x4460000006e77fae */ /* 0x0003e8000c121848 */
[----:B---3--:R-:W2:Y:S04]  /*15860*/  LDL.LU.64 R14, [R1+0x540] ;  /* 0x00054000010e7983 */ /* 0x008ea80000300a00 */
[----:B------:R-:W2:Y:S04]  /*15870*/  LDL.LU.64 R232, [R1+0x538] ;  /* 0x0005380001e87983 */ /* 0x000ea80000300a00 */
[----:B------:R-:W-:Y:S04]  /*15880*/  STL.64 [R1+0x1af8], R246 ;  /* 0x001af8f601007387 */ /* 0x000fe80000100a00 */
[----:B------:R-:W2:Y:S04]  /*15890*/  LDL.LU.64 R16, [R1+0x530] ;  /* 0x0005300001107983 */ /* 0x000ea80000300a00 */
[----:B------:R-:W-:Y:S04]  /*158a0*/  STL.64 [R1+0x1b08], R244 ;  /* 0x001b08f401007387 */ /* 0x000fe80000100a00 */
[----:B------:R-:W-:Y:S04]  /*158b0*/  STL.64 [R1+0x1b28], R242 ;  /* 0x001b28f201007387 */ /* 0x000fe80000100a00 */
[----:B------:R1:W-:Y:S04]  /*158c0*/  LDGSTS.E [R231+0x44700], [R2.64], !P0 ;  /* 0x4470000002e77fae */ /* 0x0003e8000c121848 */
[----:B------:R1:W-:Y:S04]  /*158d0*/  LDGSTS.E [R231+0x46000], [R246.64], !P1 ;  /* 0x46000000f6e77fae */ /* 0x0003e8000c921848 */
[----:B------:R1:W-:Y:S04]  /*158e0*/  LDGSTS.E [R231+0x46100], [R244.64], !P1 ;  /* 0x46100000f4e77fae */ /* 0x0003e8000c921848 */
[----:B------:R1:W-:Y:S01]  /*158f0*/  LDGSTS.E [R231+0x46200], [R242.64], !P1 ;  /* 0x46200000f2e77fae */ /* 0x0003e2000c921848 */
[----:B----4-:R-:W-:-:S05]  /*15900*/  IMAD.WIDE R236, R0, 0x4, R236 ;  /* 0x0000000400ec7825 */ /* 0x010fca00078e02ec */
[----:B------:R4:W-:Y:S01]  /*15910*/  STL.64 [R1+0x1b38], R236 ;  /* 0x001b38ec01007387 */ /* 0x0009e20000100a00 */
[----:B------:R-:W-:-:S03]  /*15920*/  IMAD.WIDE R12, R0, 0x4, R12 ;  /* 0x00000004000c7825 */ /* 0x000fc600078e020c */
[----:B------:R4:W-:Y:S04]  /*15930*/  LDGSTS.E [R231+0x46300], [R236.64], !P1 ;  /* 0x46300000ece77fae */ /* 0x0009e8000c921848 */
[----:B------:R2:W-:Y:S01]  /*15940*/  LDGSTS.E [R231+0x46400], [R12.64], !P1 ;  /* 0x464000000ce77fae */ /* 0x0005e2000c921848 */
[----:B------:R-:W-:-:S05]  /*15950*/  IMAD.WIDE R10, R0, 0x4, R10 ;  /* 0x00000004000a7825 */ /* 0x000fca00078e020a */
[----:B------:R2:W-:Y:S01]  /*15960*/  LDGSTS.E [R231+0x46500], [R10.64], !P1 ;  /* 0x465000000ae77fae */ /* 0x0005e2000c921848 */
[----:B-1----:R-:W-:-:S03]  /*15970*/  IMAD.WIDE R6, R0, 0x4, R8 ;  /* 0x0000000400067825 */ /* 0x002fc600078e0208 */
[----:B------:R-:W3:Y:S04]  /*15980*/  LDL.LU.64 R8, [R1+0x528] ;  /* 0x0005280001087983 */ /* 0x000ee80000300a00 */
[----:B------:R1:W-:Y:S01]  /*15990*/  STL.64 [R1+0x1b58], R12 ;  /* 0x001b580c01007387 */ /* 0x0003e20000100a00 */
[----:B------:R-:W-:-:S03]  /*159a0*/  IMAD.WIDE R2, R0, 0x4, R4 ;  /* 0x0000000400027825 */ /* 0x000fc600078e0204 */
[----:B------:R1:W-:Y:S04]  /*159b0*/  STL.64 [R1+0x1b68], R10 ;  /* 0x001b680a01007387 */ /* 0x0003e80000100a00 */
[----:B------:R-:W3:Y:S04]  /*159c0*/  LDL.LU.64 R4, [R1+0x520] ;  /* 0x0005200001047983 */ /* 0x000ee80000300a00 */
[----:B------:R1:W-:Y:S04]  /*159d0*/  STL.64 [R1+0x1b88], R6 ;  /* 0x001b880601007387 */ /* 0x0003e80000100a00 */
[----:B------:R1:W-:Y:S04]  /*159e0*/  STL.64 [R1+0x1b98], R2 ;  /* 0x001b980201007387 */ /* 0x0003e80000100a00 */
[----:B----4-:R-:W4:Y:S04]  /*159f0*/  LDL.LU.64 R236, [R1+0x518] ;  /* 0x0005180001ec7983 */ /* 0x010f280000300a00 */
[----:B------:R-:W4:Y:S04]  /*15a00*/  LDL.LU.64 R244, [R1+0x510] ;  /* 0x0005100001f47983 */ /* 0x000f280000300a00 */
[----:B------:R-:W4:Y:S04]  /*15a10*/  LDL.LU.64 R242, [R1+0x508] ;  /* 0x0005080001f27983 */ /* 0x000f280000300a00 */
[----:B------:R1:W-:Y:S01]  /*15a20*/  LDGSTS.E [R231+0x46600], [R6.64], !P1 ;  /* 0x4660000006e77fae */ /* 0x0003e2000c921848 */
[----:B--2---:R-:W-:-:S03]  /*15a30*/  IMAD.WIDE R248, R0, 0x4, R248 ;  /* 0x0000000400f87825 */ /* 0x004fc600078e02f8 */
[----:B------:R2:W-:Y:S04]  /*15a40*/  LDGSTS.E [R231+0x46700], [R2.64], !P1 ;  /* 0x4670000002e77fae */ /* 0x0005e8000c921848 */
[----:B------:R1:W-:Y:S01]  /*15a50*/  LDGSTS.E [R231+0x48000], [R248.64], !P3 ;  /* 0x48000000f8e77fae */ /* 0x0003e2000d921848 */
[----:B------:R-:W-:-:S03]  /*15a60*/  IMAD.WIDE R246, R0, 0x4, R234 ;  /* 0x0000000400f67825 */ /* 0x000fc600078e02ea */
[----:B------:R-:W4:Y:S04]  /*15a70*/  LDL.LU.64 R234, [R1+0x500] ;  /* 0x0005000001ea7983 */ /* 0x000f280000300a00 */
[----:B------:R1:W-:Y:S01]  /*15a80*/  STL.64 [R1+0x1dc8], R248 ;  /* 0x001dc8f801007387 */ /* 0x0003e20000100a00 */
[----:B------:R-:W-:-:S03]  /*15a90*/  IMAD.WIDE R238, R0, 0x4, R238 ;  /* 0x0000000400ee7825 */ /* 0x000fc600078e02ee */
[----:B------:R-:W-:Y:S04]  /*15aa0*/  STL.64 [R1+0x1dd0], R246 ;  /* 0x001dd0f601007387 */ /* 0x000fe80000100a00 */
[----:B------:R4:W-:Y:S01]  /*15ab0*/  LDGSTS.E [R231+0x48100], [R246.64], !P3 ;  /* 0x48100000f6e77fae */ /* 0x0009e2000d921848 */
[----:B------:R-:W-:-:S03]  /*15ac0*/  IMAD.WIDE R14, R0, 0x4, R14 ;  /* 0x00000004000e7825 */ /* 0x000fc600078e020e */
[----:B------:R2:W-:Y:S01]  /*15ad0*/  LDGSTS.E [R231+0x48200], [R238.64], !P3 ;  /* 0x48200000eee77fae */ /* 0x0005e2000d921848 */
[----:B-1----:R-:W-:-:S03]  /*15ae0*/  IMAD.WIDE R12, R0, 0x4, R232 ;  /* 0x00000004000c7825 */ /* 0x002fc600078e02e8 */
[----:B------:R-:W4:Y:S04]  /*15af0*/  LDL.LU.64 R232, [R1+0x4f8] ;  /* 0x0004f80001e87983 */ /* 0x000f280000300a00 */
[----:B------:R-:W-:Y:S01]  /*15b00*/  STL.64 [R1+0x1dd8], R238 ;  /* 0x001dd8ee01007387 */ /* 0x000fe20000100a00 */
[----:B------:R-:W-:-:S03]  /*15b10*/  IMAD.WIDE R10, R0, 0x4, R16 ;  /* 0x00000004000a7825 */ /* 0x000fc600078e0210 */
[----:B------:R1:W-:Y:S04]  /*15b20*/  STL.64 [R1+0x1de0], R14 ;  /* 0x001de00e01007387 */ /* 0x0003e80000100a00 */
[----:B------:R-:W4:Y:S04]  /*15b30*/  LDL.LU.64 R16, [R1+0x4f0] ;  /* 0x0004f00001107983 */ /* 0x000f280000300a00 */
[----:B------:R1:W-:Y:S04]  /*15b40*/  STL.64 [R1+0x1de8], R12 ;  /* 0x001de80c01007387 */ /* 0x0003e80000100a00 */
[----:B------:R-:W4:Y:S04]  /*15b50*/  LDL.LU.64 R6, [R1+0x4e8] ;  /* 0x0004e80001067983 */ /* 0x000f280000300a00 */
[----:B------:R1:W-:Y:S04]  /*15b60*/  STL.64 [R1+0x1df0], R10 ;  /* 0x001df00a01007387 */ /* 0x0003e80000100a00 */
[----:B--2---:R-:W4:Y:S04]  /*15b70*/  LDL.LU.64 R2, [R1+0x4e0] ;  /* 0x0004e00001027983 */ /* 0x004f280000300a00 */
[----:B------:R1:W-:Y:S04]  /*15b80*/  LDGSTS.E [R231+0x48300], [R14.64], !P3 ;  /* 0x483000000ee77fae */ /* 0x0003e8000d921848 */
[----:B------:R1:W-:Y:S04]  /*15b90*/  LDGSTS.E [R231+0x48400], [R12.64], !P3 ;  /* 0x484000000ce77fae */ /* 0x0003e8000d921848 */
[----:B------:R1:W-:Y:S01]  /*15ba0*/  LDGSTS.E [R231+0x48500], [R10.64], !P3 ;  /* 0x485000000ae77fae */ /* 0x0003e2000d921848 */
[----:B---3--:R-:W-:-:S05]  /*15bb0*/  IMAD.WIDE R8, R0, 0x4, R8 ;  /* 0x0000000400087825 */ /* 0x008fca00078e0208 */
[----:B------:R3:W-:Y:S04]  /*15bc0*/  STL.64 [R1+0x1df8], R8 ;  /* 0x001df80801007387 */ /* 0x0007e80000100a00 */
[----:B------:R3:W-:Y:S01]  /*15bd0*/  LDGSTS.E [R231+0x48600], [R8.64], !P3 ;  /* 0x4860000008e77fae */ /* 0x0007e2000d921848 */
[----:B------:R-:W-:-:S05]  /*15be0*/  IMAD.WIDE R4, R0, 0x4, R4 ;  /* 0x0000000400047825 */ /* 0x000fca00078e0204 */
[----:B------:R3:W-:Y:S04]  /*15bf0*/  STL.64 [R1+0x1e00], R4 ;  /* 0x001e000401007387 */ /* 0x0007e80000100a00 */
[----:B------:R-:W2:Y:S04]  /*15c00*/  LDL.LU.64 R248, [R1+0x4d8] ;  /* 0x0004d80001f87983 */ /* 0x000ea80000300a00 */
[----:B-1----:R-:W2:Y:S01]  /*15c10*/  LDL.LU.64 R14, [R1+0x4d0] ;  /* 0x0004d000010e7983 */ /* 0x002ea20000300a00 */
[----:B----4-:R-:W-:-:S03]  /*15c20*/  IMAD.WIDE R246, R0, 0x4, R236 ;  /* 0x0000000400f67825 */ /* 0x010fc600078e02ec */
[----:B------:R-:W4:Y:S01]  /*15c30*/  LDL.LU.64 R238, [R1+0x4c8] ;  /* 0x0004c80001ee7983 */ /* 0x000f220000300a00 */
[----:B------:R-:W-:-:S03]  /*15c40*/  IMAD.WIDE R244, R0, 0x4, R244 ;  /* 0x0000000400f47825 */ /* 0x000fc600078e02f4 */
[----:B------:R-:W4:Y:S01]  /*15c50*/  LDL.LU.64 R236, [R1+0x4c0] ;  /* 0x0004c00001ec7983 */ /* 0x000f220000300a00 */
[----:B------:R-:W-:-:S03]  /*15c60*/  IMAD.WIDE R242, R0, 0x4, R242 ;  /* 0x0000000400f27825 */ /* 0x000fc600078e02f2 */
[----:B------:R-:W-:Y:S04]  /*15c70*/  STL.64 [R1+0x1e48], R246 ;  /* 0x001e48f601007387 */ /* 0x000fe80000100a00 */
[----:B------:R-:W4:Y:S04]  /*15c80*/  LDL.LU.64 R12, [R1+0x4b8] ;  /* 0x0004b800010c7983 */ /* 0x000f280000300a00 */
[----:B------:R-:W-:Y:S04]  /*15c90*/  STL.64 [R1+0x1e50], R244 ;  /* 0x001e50f401007387 */ /* 0x000fe80000100a00 */
[----:B------:R-:W4:Y:S01]  /*15ca0*/  LDL.LU.64 R10, [R1+0x4b0] ;  /* 0x0004b000010a7983 */ /* 0x000f220000300a00 */
[----:B------:R-:W-:-:S03]  /*15cb0*/  IMAD.WIDE R234, R0, 0x4, R234 ;  /* 0x0000000400ea7825 */ /* 0x000fc600078e02ea */
[----:B------:R-:W-:Y:S04]  /*15cc0*/  STL.64 [R1+0x1e58], R242 ;  /* 0x001e58f201007387 */ /* 0x000fe80000100a00 */
[----:B---3--:R-:W2:Y:S04]  /*15cd0*/  LDL.LU.64 R8, [R1+0x4a8] ;  /* 0x0004a80001087983 */ /* 0x008ea80000300a00 */
[----:B------:R1:W-:Y:S04]  /*15ce0*/  LDGSTS.E [R231+0x48700], [R4.64], !P3 ;  /* 0x4870000004e77fae */ /* 0x0003e8000d921848 */
[----:B------:R1:W-:Y:S04]  /*15cf0*/  STL.64 [R1+0x1e60], R234 ;  /* 0x001e60ea01007387 */ /* 0x0003e80000100a00 */
[----:B------:R2:W-:Y:S01]  /*15d00*/  LDGSTS.E [R231+0x4a000], [R246.64], !P4 ;  /* 0x4a000000f6e77fae */ /* 0x0005e2000e121848 */
[----:B------:R-:W-:-:S03]  /*15d10*/  IMAD.WIDE R232, R0, 0x4, R232 ;  /* 0x0000000400e87825 */ /* 0x000fc600078e02e8 */
[----:B-1----:R-:W2:Y:S04]  /*15d20*/  LDL.LU.64 R4, [R1+0x4a0] ;  /* 0x0004a00001047983 */ /* 0x002ea80000300a00 */
[----:B------:R1:W-:Y:S04]  /*15d30*/  STL.64 [R1+0x1e68], R232 ;  /* 0x001e68e801007387 */ /* 0x0003e80000100a00 */
[----:B------:R1:W-:Y:S01]  /*15d40*/  LDGSTS.E [R231+0x4a100], [R244.64], !P4 ;  /* 0x4a100000f4e77fae */ /* 0x0003e2000e121848 */
[----:B------:R-:W-:-:S03]  /*15d50*/  IMAD.WIDE R16, R0, 0x4, R16 ;  /* 0x0000000400107825 */ /* 0x000fc600078e0210 */
[----:B------:R1:W-:Y:S01]  /*15d60*/  LDGSTS.E [R231+0x4a200], [R242.64], !P4 ;  /* 0x4a200000f2e77fae */ /* 0x0003e2000e121848 */
[----:B------:R-:W-:-:S03]  /*15d70*/  IMAD.WIDE R6, R0, 0x4, R6 ;  /* 0x0000000400067825 */ /* 0x000fc600078e0206 */
[----:B------:R1:W-:Y:S01]  /*15d80*/  STL.64 [R1+0x1e70], R16 ;  /* 0x001e701001007387 */ /* 0x0003e20000100a00 */
[----:B------:R-:W-:-:S03]  /*15d90*/  IMAD.WIDE R2, R0, 0x4, R2 ;  /* 0x0000000400027825 */ /* 0x000fc600078e0202 */
[----:B------:R2:W-:Y:S04]  /*15da0*/  STL.64 [R1+0x1e78], R6 ;  /* 0x001e780601007387 */ /* 0x0005e80000100a00 */
[----:B------:R1:W-:Y:S04]  /*15db0*/  STL.64 [R1+0x1e80], R2 ;  /* 0x001e800201007387 */ /* 0x0003e80000100a00 */
[----:B------:R1:W-:Y:S04]  /*15dc0*/  LDGSTS.E [R231+0x4a300], [R234.64], !P4 ;  /* 0x4a300000eae77fae */ /* 0x0003e8000e121848 */
[----:B------:R1:W-:Y:S04]  /*15dd0*/  LDGSTS.E [R231+0x4a400], [R232.64], !P4 ;  /* 0x4a400000e8e77fae */ /* 0x0003e8000e121848 */
[----:B------:R1:W-:Y:S04]  /*15de0*/  LDGSTS.E [R231+0x4a500], [R16.64], !P4 ;  /* 0x4a50000010e77fae */ /* 0x0003e8000e121848 */
[----:B-1----:R-:W2:Y:S04]  /*15df0*/  LDL.LU.64 R234, [R1+0x498] ;  /* 0x0004980001ea7983 */ /* 0x002ea80000300a00 */
[----:B------:R-:W2:Y:S04]  /*15e00*/  LDL.LU.64 R244, [R1+0x490] ;  /* 0x0004900001f47983 */ /* 0x000ea80000300a00 */
[----:B------:R-:W2:Y:S04]  /*15e10*/  LDL.LU.64 R242, [R1+0x488] ;  /* 0x0004880001f27983 */ /* 0x000ea80000300a00 */
[----:B------:R-:W2:Y:S04]  /*15e20*/  LDL.LU.64 R232, [R1+0x480] ;  /* 0x0004800001e87983 */ /* 0x000ea80000300a00 */
[----:B------:R-:W2:Y:S04]  /*15e30*/  LDL.LU.64 R16, [R1+0x478] ;  /* 0x0004780001107983 */ /* 0x000ea80000300a00 */
[----:B------:R2:W-:Y:S04]  /*15e40*/  LDGSTS.E [R231+0x4a600], [R6.64], !P4 ;  /* 0x4a60000006e77fae */ /* 0x0005e8000e121848 */
[----:B------:R1:W-:Y:S01]  /*15e50*/  LDGSTS.E [R231+0x4a700], [R2.64], !P4 ;  /* 0x4a70000002e77fae */ /* 0x0003e2000e121848 */
[----:B--2---:R-:W-:-:S04]  /*15e60*/  IMAD.WIDE R248, R0, 0x4, R248 ;  /* 0x0000000400f87825 */ /* 0x004fc800078e02f8 */
[C---:B------:R-:W-:Y:S01]  /*15e70*/  IMAD.WIDE R246, R0.reuse, 0x4, R14 ;  /* 0x0000000400f67825 */ /* 0x040fe200078e020e */
[----:B------:R2:W-:Y:S04]  /*15e80*/  STL.64 [R1+0x1ec8], R248 ;  /* 0x001ec8f801007387 */ /* 0x0005e80000100a00 */
[----:B------:R-:W3:Y:S01]  /*15e90*/  LDL.LU.64 R14, [R1+0x470] ;  /* 0x00047000010e7983 */ /* 0x000ee20000300a00 */
[----:B----4-:R-:W-:-:S04]  /*15ea0*/  IMAD.WIDE R238, R0, 0x4, R238 ;  /* 0x0000000400ee7825 */ /* 0x010fc800078e02ee */
[C---:B------:R-:W-:Y:S01]  /*15eb0*/  IMAD.WIDE R236, R0.reuse, 0x4, R236 ;  /* 0x0000000400ec7825 */ /* 0x040fe200078e02ec */
[----:B------:R-:W-:Y:S03]  /*15ec0*/  STL.64 [R1+0x1ed0], R246 ;  /* 0x001ed0f601007387 */ /* 0x000fe60000100a00 */
[C---:B------:R-:W-:Y:S01]  /*15ed0*/  IMAD.WIDE R12, R0.reuse, 0x4, R12 ;  /* 0x00000004000c7825 */ /* 0x040fe200078e020c */
[----:B------:R-:W-:Y:S04]  /*15ee0*/  STL.64 [R1+0x1ed8], R238 ;  /* 0x001ed8ee01007387 */ /* 0x000fe80000100a00 */
[----:B------:R4:W-:Y:S01]  /*15ef0*/  STL.64 [R1+0x1ee0], R236 ;  /* 0x001ee0ec01007387 */ /* 0x0009e20000100a00 */
[----:B------:R-:W-:-:S03]  /*15f00*/  IMAD.WIDE R10, R0, 0x4, R10 ;  /* 0x00000004000a7825 */ /* 0x000fc600078e020a */
[----:B------:R1:W-:Y:S04]  /*15f10*/  LDGSTS.E [R231+0x4c000], [R248.64], !P2 ;  /* 0x4c000000f8e77fae */ /* 0x0003e8000d121848 */
[----:B------:R1:W-:Y:S01]  /*15f20*/  LDGSTS.E [R231+0x4c100], [R246.64], !P2 ;  /* 0x4c100000f6e77fae */ /* 0x0003e2000d121848 */
[----:B--2---:R-:W-:-:S03]  /*15f30*/  IMAD.WIDE R6, R0, 0x4, R8 ;  /* 0x0000000400067825 */ /* 0x004fc600078e0208 */
[----:B------:R2:W-:Y:S04]  /*15f40*/  LDGSTS.E [R231+0x4c200], [R238.64], !P2 ;  /* 0x4c200000eee77fae */ /* 0x0005e8000d121848 */
[----:B------:R-:W3:Y:S04]  /*15f50*/  LDL.LU.64 R8, [R1+0x468] ;  /* 0x0004680001087983 */ /* 0x000ee80000300a00 */
[----:B------:R2:W-:Y:S04]  /*15f60*/  STL.64 [R1+0x1ee8], R12 ;  /* 0x001ee80c01007387 */ /* 0x0005e80000100a00 */
[----:B------:R3:W-:Y:S01]  /*15f70*/  STL.64 [R1+0x1ef0], R10 ;  /* 0x001ef00a01007387 */ /* 0x0007e20000100a00 */
[----:B-1----:R-:W-:-:S03]  /*15f80*/  IMAD.WIDE R2, R0, 0x4, R4 ;  /* 0x0000000400027825 */ /* 0x002fc600078e0204 */
[----:B------:R4:W-:Y:S04]  /*15f90*/  LDGSTS.E [R231+0x4c300], [R236.64], !P2 ;  /* 0x4c300000ece77fae */ /* 0x0009e8000d121848 */
[----:B------:R-:W3:Y:S04]  /*15fa0*/  LDL.LU.64 R4, [R1+0x460] ;  /* 0x0004600001047983 */ /* 0x000ee80000300a00 */
[----:B------:R1:W-:Y:S04]  /*15fb0*/  STL.64 [R1+0x1ef8], R6 ;  /* 0x001ef80601007387 */ /* 0x0003e80000100a00 */
[----:B------:R1:W-:Y:S04]  /*15fc0*/  STL.64 [R1+0x1f00], R2 ;  /* 0x001f000201007387 */ /* 0x0003e80000100a00 */
[----:B------:R-:W3:Y:S04]  /*15fd0*/  LDL.LU.64 R248, [R1+0x458] ;  /* 0x0004580001f87983 */ /* 0x000ee80000300a00 */
[----:B----4-:R-:W4:Y:S04]  /*15fe0*/  LDL.LU.64 R236, [R1+0x450] ;  /* 0x0004500001ec7983 */ /* 0x010f280000300a00 */
[----:B--2---:R-:W2:Y:S04]  /*15ff0*/  LDL.LU.64 R238, [R1+0x448] ;  /* 0x0004480001ee7983 */ /* 0x004ea80000300a00 */
[----:B------:R1:W-:Y:S04]  /*16000*/  LDGSTS.E [R231+0x4c400], [R12.64], !P2 ;  /* 0x4c4000000ce77fae */ /* 0x0003e8000d121848 */
[----:B------:R3:W-:Y:S04]  /*16010*/  LDGSTS.E [R231+0x4c500], [R10.64], !P2 ;  /* 0x4c5000000ae77fae */ /* 0x0007e8000d121848 */
[----:B------:R1:W-:Y:S04]  /*16020*/  LDGSTS.E [R231+0x4c600], [R6.64], !P2 ;  /* 0x4c60000006e77fae */ /* 0x0003e8000d121848 */
[----:B------:R1:W-:Y:S01]  /*16030*/  LDGSTS.E [R231+0x4c700], [R2.64], !P2 ;  /* 0x4c70000002e77fae */ /* 0x0003e2000d121848 */
[----:B------:R-:W-:-:S03]  /*16040*/  IMAD.WIDE R246, R0, 0x4, R234 ;  /* 0x0000000400f67825 */ /* 0x000fc600078e02ea */
[----:B------:R-:W2:Y:S01]  /*16050*/  LDL.LU.64 R234, [R1+0x440] ;  /* 0x0004400001ea7983 */ /* 0x000ea20000300a00 */
[----:B------:R-:W-:-:S03]  /*16060*/  IMAD.WIDE R244, R0, 0x4, R244 ;  /* 0x0000000400f47825 */ /* 0x000fc600078e02f4 */
[----:B------:R-:W-:Y:S01]  /*16070*/  STL.64 [R1+0x1f48], R246 ;  /* 0x001f48f601007387 */ /* 0x000fe20000100a00 */
[----:B------:R-:W-:-:S03]  /*16080*/  IMAD.WIDE R242, R0, 0x4, R242 ;  /* 0x0000000400f27825 */ /* 0x000fc600078e02f2 */
[----:B------:R-:W-:Y:S01]  /*16090*/  STL.64 [R1+0x1f50], R244 ;  /* 0x001f50f401007387 */ /* 0x000fe20000100a00 */
[----:B------:R-:W-:-:S03]  /*160a0*/  IMAD.WIDE R232, R0, 0x4, R232 ;  /* 0x0000000400e87825 */ /* 0x000fc600078e02e8 */
[----:B------:R4:W-:Y:S01]  /*160b0*/  LDGSTS.E [R231+0x4e000], [R246.64], !P5 ;  /* 0x4e000000f6e77fae */ /* 0x0009e2000e921848 */
[----:B-1----:R-:W-:-:S03]  /*160c0*/  IMAD.WIDE R12, R0, 0x4, R16 ;  /* 0x00000004000c7825 */ /* 0x002fc600078e0210 */
[----:B------:R-:W2:Y:S04]  /*160d0*/  LDL.LU.64 R16, [R1+0x438] ;  /* 0x0004380001107983 */ /* 0x000ea80000300a00 */
[----:B------:R-:W-:Y:S04]  /*160e0*/  STL.64 [R1+0x1f58], R242 ;  /* 0x001f58f201007387 */ /* 0x000fe80000100a00 */
[----:B------:R1:W-:Y:S04]  /*160f0*/  STL.64 [R1+0x1f60], R232 ;  /* 0x001f60e801007387 */ /* 0x0003e80000100a00 */
[----:B------:R1:W-:Y:S04]  /*16100*/  LDGSTS.E [R231+0x4e100], [R244.64], !P5 ;  /* 0x4e100000f4e77fae */ /* 0x0003e8000e921848 */
[----:B------:R1:W-:Y:S04]  /*16110*/  LDGSTS.E [R231+0x4e200], [R242.64], !P5 ;  /* 0x4e200000f2e77fae */ /* 0x0003e8000e921848 */
[----:B------:R1:W-:Y:S01]  /*16120*/  LDGSTS.E [R231+0x4e300], [R232.64], !P5 ;  /* 0x4e300000e8e77fae */ /* 0x0003e2000e921848 */
[----:B------:R-:W-:-:S03]  /*16130*/  IADD3 R230, R252, -0xa1, RZ ;  /* 0xffffff5ffce67810 */ /* 0x000fc60007ffe0ff */
[----:B------:R1:W-:Y:S01]  /*16140*/  LDGSTS.E [R231+0x4e400], [R12.64], !P5 ;  /* 0x4e4000000ce77fae */ /* 0x0003e2000e921848 */
[----:B---3--:R-:W-:-:S03]  /*16150*/  IMAD.WIDE R10, R0, 0x4, R14 ;  /* 0x00000004000a7825 */ /* 0x008fc600078e020e */
[----:B------:R-:W3:Y:S04]  /*16160*/  LDL.LU.64 R14, [R1+0x430] ;  /* 0x00043000010e7983 */ /* 0x000ee80000300a00 */
[----:B------:R1:W-:Y:S04]  /*16170*/  STL.64 [R1+0x1f68], R12 ;  /* 0x001f680c01007387 */ /* 0x0003e80000100a00 */
[----:B------:R-:W3:Y:S04]  /*16180*/  LDL.LU.64 R6, [R1+0x428] ;  /* 0x0004280001067983 */ /* 0x000ee80000300a00 */
[----:B------:R1:W-:Y:S04]  /*16190*/  STL.64 [R1+0x1f70], R10 ;  /* 0x001f700a01007387 */ /* 0x0003e80000100a00 */
[----:B------:R-:W3:Y:S01]  /*161a0*/  LDL.LU.64 R2, [R1+0x420] ;  /* 0x0004200001027983 */ /* 0x000ee20000300a00 */
[----:B------:R-:W-:-:S03]  /*161b0*/  IMAD.WIDE R8, R0, 0x4, R8 ;  /* 0x0000000400087825 */ /* 0x000fc600078e0208 */
[----:B------:R1:W-:Y:S04]  /*161c0*/  LDGSTS.E [R231+0x4e500], [R10.64], !P5 ;  /* 0x4e5000000ae77fae */ /* 0x0003e8000e921848 */
[----:B------:R1:W-:Y:S01]  /*161d0*/  STL.64 [R1+0x1f78], R8 ;  /* 0x001f780801007387 */ /* 0x0003e20000100a00 */
[----:B------:R-:W-:Y:S01]  /*161e0*/  IMAD.WIDE R4, R0, 0x4, R4 ;  /* 0x0000000400047825 */ /* 0x000fe200078e0204 */
[----:B------:R-:W-:Y:S02]  /*161f0*/  ISETP.GE.U32.AND P6, PT, R230, 0x7ffffee0, PT ;  /* 0x7ffffee0e600780c */ /* 0x000fe40003fc6070 */
[----:B------:R2:W-:Y:S04]  /*16200*/  LDGSTS.E [R231+0x4e600], [R8.64], !P5 ;  /* 0x4e60000008e77fae */ /* 0x0005e8000e921848 */
[----:B------:R2:W-:Y:S04]  /*16210*/  STL.64 [R1+0x1f80], R4 ;  /* 0x001f800401007387 */ /* 0x0005e80000100a00 */
[----:B-1----:R-:W3:Y:S01]  /*16220*/  LDL.LU.64 R232, [R1+0x418] ;  /* 0x0004180001e87983 */ /* 0x002ee20000300a00 */
[----:B------:R-:W-:-:S03]  /*16230*/  IMAD.WIDE R248, R0, 0x4, R248 ;  /* 0x0000000400f87825 */ /* 0x000fc600078e02f8 */
[----:B------:R-:W3:Y:S01]  /*16240*/  LDL.LU.64 R244, [R1+0x410] ;  /* 0x0004100001f47983 */ /* 0x000ee20000300a00 */
[----:B----4-:R-:W-:-:S03]  /*16250*/  IMAD.WIDE R246, R0, 0x4, R236 ;  /* 0x0000000400f67825 */ /* 0x010fc600078e02ec */
[----:B------:R-:W4:Y:S01]  /*16260*/  LDL.LU.64 R242, [R1+0x408] ;  /* 0x0004080001f27983 */ /* 0x000f220000300a00 */
[----:B--2---:R-:W-:-:S03]  /*16270*/  IMAD.WIDE R238, R0, 0x4, R238 ;  /* 0x0000000400ee7825 */ /* 0x004fc600078e02ee */
[----:B------:R-:W4:Y:S04]  /*16280*/  LDL.LU.64 R236, [R1+0x400] ;  /* 0x0004000001ec7983 */ /* 0x000f280000300a00 */
[----:B------:R1:W-:Y:S04]  /*16290*/  STL.64 [R1+0x1fc8], R248 ;  /* 0x001fc8f801007387 */ /* 0x0003e80000100a00 */
[----:B------:R-:W4:Y:S04]  /*162a0*/  LDL.LU.64 R12, [R1+0x3f8] ;  /* 0x0003f800010c7983 */ /* 0x000f280000300a00 */
[----:B------:R-:W-:Y:S04]  /*162b0*/  STL.64 [R1+0x1fd0], R246 ;  /* 0x001fd0f601007387 */ /* 0x000fe80000100a00 */
[----:B------:R-:W4:Y:S01]  /*162c0*/  LDL.LU.64 R10, [R1+0x3f0] ;  /* 0x0003f000010a7983 */ /* 0x000f220000300a00 */
[----:B------:R-:W-:-:S03]  /*162d0*/  IMAD.WIDE R234, R0, 0x4, R234 ;  /* 0x0000000400ea7825 */ /* 0x000fc600078e02ea */
[----:B------:R-:W-:Y:S04]  /*162e0*/  STL.64 [R1+0x1fd8], R238 ;  /* 0x001fd8ee01007387 */ /* 0x000fe80000100a00 */
[----:B------:R-:W4:Y:S04]  /*162f0*/  LDL.LU.64 R8, [R1+0x3e8] ;  /* 0x0003e80001087983 */ /* 0x000f280000300a00 */
[----:B------:R1:W-:Y:S04]  /*16300*/  LDGSTS.E [R231+0x4e700], [R4.64], !P5 ;  /* 0x4e70000004e77fae */ /* 0x0003e8000e921848 */
[----:B------:R3:W-:Y:S01]  /*16310*/  STL.64 [R1+0x1fe0], R234 ;  /* 0x001fe0ea01007387 */ /* 0x0007e20000100a00 */
[----:B------:R-:W-:-:S03]  /*16320*/  IMAD.WIDE R16, R0, 0x4, R16 ;  /* 0x0000000400107825 */ /* 0x000fc600078e0210 */
[----:B------:R3:W-:Y:S04]  /*16330*/  LDGSTS.E [R231+0x50000], [R248.64], !P6 ;  /* 0x50000000f8e77fae */ /* 0x0007e8000f121848 */
[----:B-1----:R-:W4:Y:S04]  /*16340*/  LDL.LU.64 R4, [R1+0x3e0] ;  /* 0x0003e00001047983 */ /* 0x002f280000300a00 */
[----:B------:R-:W-:Y:S04]  /*16350*/  STL.64 [R1+0x1fe8], R16 ;  /* 0x001fe81001007387 */ /* 0x000fe80000100a00 */
[----:B------:R1:W-:Y:S04]  /*16360*/  LDGSTS.E [R231+0x50100], [R246.64], !P6 ;  /* 0x50100000f6e77fae */ /* 0x0003e8000f121848 */
[----:B------:R1:W-:Y:S04]  /*16370*/  LDGSTS.E [R231+0x50200], [R238.64], !P6 ;  /* 0x50200000eee77fae */ /* 0x0003e8000f121848 */
[----:B------:R1:W-:Y:S01]  /*16380*/  LDGSTS.E [R231+0x50300], [R234.64], !P6 ;  /* 0x50300000eae77fae */ /* 0x0003e2000f121848 */
[----:B---3--:R-:W-:-:S04]  /*16390*/  IMAD.WIDE R14, R0, 0x4, R14 ;  /* 0x00000004000e7825 */ /* 0x008fc800078e020e */
[C---:B------:R-:W-:Y:S01]  /*163a0*/  IMAD.WIDE R6, R0.reuse, 0x4, R6 ;  /* 0x0000000400067825 */ /* 0x040fe200078e0206 */
[----:B------:R3:W-:Y:S03]  /*163b0*/  STL.64 [R1+0x1ff0], R14 ;  /* 0x001ff00e01007387 */ /* 0x0007e60000100a00 */
[----:B------:R-:W-:Y:S01]  /*163c0*/  IMAD.WIDE R2, R0, 0x4, R2 ;  /* 0x0000000400027825 */ /* 0x000fe200078e0202 */
[----:B------:R1:W-:Y:S04]  /*163d0*/  STL.64 [R1+0x1ff8], R6 ;  /* 0x001ff80601007387 */ /* 0x0003e80000100a00 */
[----:B------:R4:W-:Y:S04]  /*163e0*/  STL.64 [R1+0x2000], R2 ;  /* 0x0020000201007387 */ /* 0x0009e80000100a00 */
[----:B------:R-:W2:Y:S04]  /*163f0*/  LDL.LU.64 R248, [R1+0x3d8] ;  /* 0x0003d80001f87983 */ /* 0x000ea80000300a00 */
[----:B-1----:R-:W2:Y:S01]  /*16400*/  LDL.LU.64 R234, [R1+0x3d0] ;  /* 0x0003d00001ea7983 */ /* 0x002ea20000300a00 */
[----:B------:R-:W-:-:S03]  /*16410*/  IADD3 R230, R252, -0xa5, RZ ;  /* 0xffffff5bfce67810 */ /* 0x000fc60007ffe0ff */
[----:B------:R1:W-:Y:S01]  /*16420*/  LDGSTS.E [R231+0x50400], [R16.64], !P6 ;  /* 0x5040000010e77fae */ /* 0x0003e2000f121848 */
[----:B------:R-:W-:-:S03]  /*16430*/  ISETP.GE.U32.AND P0, PT, R230, 0x7ffffedc, PT ;  /* 0x7ffffedce600780c */ /* 0x000fc60003f06070 */
[----:B------:R3:W-:Y:S04]  /*16440*/  LDGSTS.E [R231+0x50500], [R14.64], !P6 ;  /* 0x505000000ee77fae */ /* 0x0007e8000f121848 */
[----:B------:R-:W2:Y:S04]  /*16450*/  LDL.LU.64 R238, [R1+0x3c8] ;  /* 0x0003c80001ee7983 */ /* 0x000ea80000300a00 */
[----:B------:R1:W-:Y:S04]  /*16460*/  LDGSTS.E [R231+0x50600], [R6.64], !P6 ;  /* 0x5060000006e77fae */ /* 0x0003e8000f121848 */
[----:B---3--:R-:W3:Y:S04]  /*16470*/  LDL.LU.64 R14, [R1+0x3c0] ;  /* 0x0003c000010e7983 */ /* 0x008ee80000300a00 */
[----:B------:R1:W-:Y:S01]  /*16480*/  LDGSTS.E [R231+0x50700], [R2.64], !P6 ;  /* 0x5070000002e77fae */ /* 0x0003e2000f121848 */
[----:B------:R-:W-:-:S03]  /*16490*/  IMAD.WIDE R246, R0, 0x4, R232 ;  /* 0x0000000400f67825 */ /* 0x000fc600078e02e8 */
[----:B------:R-:W3:Y:S01]  /*164a0*/  LDL.LU.64 R232, [R1+0x3b8] ;  /* 0x0003b80001e87983 */ /* 0x000ee20000300a00 */
[----:B------:R-:W-:-:S03]  /*164b0*/  IMAD.WIDE R244, R0, 0x4, R244 ;  /* 0x0000000400f47825 */ /* 0x000fc600078e02f4 */
[----:B------:R-:W-:Y:S01]  /*164c0*/  STL.64 [R1+0x2048], R246 ;  /* 0x002048f601007387 */ /* 0x000fe20000100a00 */
[----:B----4-:R-:W-:-:S03]  /*164d0*/  IMAD.WIDE R242, R0, 0x4, R242 ;  /* 0x0000000400f27825 */ /* 0x010fc600078e02f2 */
[----:B-1----:R-:W4:Y:S01]  /*164e0*/  LDL.LU.64 R16, [R1+0x3b0] ;  /* 0x0003b00001107983 */ /* 0x002f220000300a00 */
[----:B------:R-:W-:-:S03]  /*164f0*/  IMAD.WIDE R236, R0, 0x4, R236 ;  /* 0x0000000400ec7825 */ /* 0x000fc600078e02ec */
[----:B------:R-:W-:Y:S04]  /*16500*/  STL.64 [R1+0x2050], R244 ;  /* 0x002050f401007387 */ /* 0x000fe80000100a00 */
[----:B------:R-:W-:Y:S01]  /*16510*/  STL.64 [R1+0x2058], R242 ;  /* 0x002058f201007387 */ /* 0x000fe20000100a00 */
[----:B------:R-:W-:-:S03]  /*16520*/  IMAD.WIDE R12, R0, 0x4, R12 ;  /* 0x00000004000c7825 */ /* 0x000fc600078e020c */
[----:B------:R1:W-:Y:S04]  /*16530*/  STL.64 [R1+0x2060], R236 ;  /* 0x002060ec01007387 */ /* 0x0003e80000100a00 */
[----:B------:R2:W-:Y:S01]  /*16540*/  LDGSTS.E [R231+0x52000], [R246.64], !P0 ;  /* 0x52000000f6e77fae */ /* 0x0005e2000c121848 */
[----:B------:R-:W-:-:S03]  /*16550*/  IMAD.WIDE R10, R0, 0x4, R10 ;  /* 0x00000004000a7825 */ /* 0x000fc600078e020a */
[----:B------:R1:W-:Y:S04]  /*16560*/  LDGSTS.E [R231+0x52100], [R244.64], !P0 ;  /* 0x52100000f4e77fae */ /* 0x0003e8000c121848 */
[----:B------:R1:W-:Y:S01]  /*16570*/  LDGSTS.E [R231+0x52200], [R242.64], !P0 ;  /* 0x52200000f2e77fae */ /* 0x0003e2000c121848 */
[----:B------:R-:W-:-:S03]  /*16580*/  IMAD.WIDE R6, R0, 0x4, R8 ;  /* 0x0000000400067825 */ /* 0x000fc600078e0208 */
[----:B------:R1:W-:Y:S04]  /*16590*/  LDGSTS.E [R231+0x52300], [R236.64], !P0 ;  /* 0x52300000ece77fae */ /* 0x0003e8000c121848 */
[----:B------:R-:W4:Y:S04]  /*165a0*/  LDL.LU.64 R8, [R1+0x3a8] ;  /* 0x0003a80001087983 */ /* 0x000f280000300a00 */
[----:B------:R1:W-:Y:S04]  /*165b0*/  STL.64 [R1+0x2068], R12 ;  /* 0x0020680c01007387 */ /* 0x0003e80000100a00 */
[----:B------:R4:W-:Y:S01]  /*165c0*/  STL.64 [R1+0x2070], R10 ;  /* 0x0020700a01007387 */ /* 0x0009e20000100a00 */
[----:B------:R-:W-:Y:S01]  /*165d0*/  IMAD.WIDE R2, R0, 0x4, R4 ;  /* 0x0000000400027825 */ /* 0x000fe200078e0204 */
[----:B------:R-:W-:-:S02]  /*165e0*/  IADD3 R230, R252, -0xa9, RZ ;  /* 0xffffff57fce67810 */ /* 0x000fc40007ffe0ff */
[----:B------:R-:W4:Y:S04]  /*165f0*/  LDL.LU.64 R4, [R1+0x3a0] ;  /* 0x0003a00001047983 */ /* 0x000f280000300a00 */
[----:B------:R2:W-:Y:S04]  /*16600*/  STL.64 [R1+0x2078], R6 ;  /* 0x0020780601007387 */ /* 0x0005e80000100a00 */
[----:B------:R2:W-:Y:S04]  /*16610*/  STL.64 [R1+0x2080], R2 ;  /* 0x0020800201007387 */ /* 0x0005e80000100a00 */
[----:B-1----:R-:W4:Y:S04]  /*16620*/  LDL.LU.64 R236, [R1+0x398] ;  /* 0x0003980001ec7983 */ /* 0x002f280000300a00 */
[----:B------:R-:W4:Y:S04]  /*16630*/  LDL.LU.64 R244, [R1+0x390] ;  /* 0x0003900001f47983 */ /* 0x000f280000300a00 */
[----:B------:R-:W4:Y:S01]  /*16640*/  LDL.LU.64 R242, [R1+0x388] ;  /* 0x0003880001f27983 */ /* 0x000f220000300a00 */
[----:B--2---:R-:W-:-:S03]  /*16650*/  IMAD.WIDE R246, R0, 0x4, R234 ;  /* 0x0000000400f67825 */ /* 0x004fc600078e02ea */
[----:B------:R1:W-:Y:S04]  /*16660*/  LDGSTS.E [R231+0x52400], [R12.64], !P0 ;  /* 0x524000000ce77fae */ /* 0x0003e8000c121848 */
[----:B------:R-:W2:Y:S01]  /*16670*/  LDL.LU.64 R234, [R1+0x380] ;  /* 0x0003800001ea7983 */ /* 0x000ea20000300a00 */
[----:B------:R-:W-:Y:S01]  /*16680*/  IMAD.WIDE R248, R0, 0x4, R248 ;  /* 0x0000000400f87825 */ /* 0x000fe200078e02f8 */
[----:B------:R-:W-:Y:S02]  /*16690*/  ISETP.GE.U32.AND P1, PT, R230, 0x7ffffed8, PT ;  /* 0x7ffffed8e600780c */ /* 0x000fe40003f26070 */
[----:B------:R4:W-:Y:S01]  /*166a0*/  LDGSTS.E [R231+0x52500], [R10.64], !P0 ;  /* 0x525000000ae77fae */ /* 0x0009e2000c121848 */
[----:B------:R-:W-:-:S03]  /*166b0*/  IMAD.WIDE R238, R0, 0x4, R238 ;  /* 0x0000000400ee7825 */ /* 0x000fc600078e02ee */
[----:B------:R1:W-:Y:S04]  /*166c0*/  STL.64 [R1+0x20c8], R248 ;  /* 0x0020c8f801007387 */ /* 0x0003e80000100a00 */
[----:B------:R1:W-:Y:S01]  /*166d0*/  STL.64 [R1+0x20d0], R246 ;  /* 0x0020d0f601007387 */ /* 0x0003e20000100a00 */
[----:B---3--:R-:W-:-:S03]  /*166e0*/  IMAD.WIDE R14, R0, 0x4, R14 ;  /* 0x00000004000e7825 */ /* 0x008fc600078e020e */
[----:B------:R3:W-:Y:S04]  /*166f0*/  LDGSTS.E [R231+0x52600], [R6.64], !P0 ;  /* 0x5260000006e77fae */ /* 0x0007e8000c121848 */
[----:B------:R3:W-:Y:S01]  /*16700*/  LDGSTS.E [R231+0x52700], [R2.64], !P0 ;  /* 0x5270000002e77fae */ /* 0x0007e2000c121848 */
[----:B-1----:R-:W-:-:S03]  /*16710*/  IMAD.WIDE R12, R0, 0x4, R232 ;  /* 0x00000004000c7825 */ /* 0x002fc600078e02e8 */
[----:B------:R1:W-:Y:S04]  /*16720*/  LDGSTS.E [R231+0x54000], [R248.64], !P1 ;  /* 0x54000000f8e77fae */ /* 0x0003e8000c921848 */
[----:B------:R-:W2:Y:S01]  /*16730*/  LDL.LU.64 R232, [R1+0x378] ;  /* 0x0003780001e87983 */ /* 0x000ea20000300a00 */
[----:B----4-:R-:W-:-:S03]  /*16740*/  IMAD.WIDE R10, R0, 0x4, R16 ;  /* 0x00000004000a7825 */ /* 0x010fc600078e0210 */
[----:B------:R-:W-:Y:S04]  /*16750*/  STL.64 [R1+0x20d8], R238 ;  /* 0x0020d8ee01007387 */ /* 0x000fe80000100a00 */
[----:B------:R-:W-:Y:S04]  /*16760*/  STL.64 [R1+0x20e0], R14 ;  /* 0x0020e00e01007387 */ /* 0x000fe80000100a00 */
[----:B------:R-:W4:Y:S04]  /*16770*/  LDL.LU.64 R16, [R1+0x370] ;  /* 0x0003700001107983 */ /* 0x000f280000300a00 */
[----:B------:R1:W-:Y:S04]  /*16780*/  STL.64 [R1+0x20e8], R12 ;  /* 0x0020e80c01007387 */ /* 0x0003e80000100a00 */
[----:B---3--:R-:W2:Y:S04]  /*16790*/  LDL.LU.64 R6, [R1+0x368] ;  /* 0x0003680001067983 */ /* 0x008ea80000300a00 */
[----:B------:R1:W-:Y:S04]  /*167a0*/  STL.64 [R1+0x20f0], R10 ;  /* 0x0020f00a01007387 */ /* 0x0003e80000100a00 */
[----:B------:R-:W2:Y:S04]  /*167b0*/  LDL.LU.64 R2, [R1+0x360] ;  /* 0x0003600001027983 */ /* 0x000ea80000300a00 */
[----:B------:R1:W-:Y:S01]  /*167c0*/  LDGSTS.E [R231+0x54100], [R246.64], !P1 ;  /* 0x54100000f6e77fae */ /* 0x0003e2000c921848 */
[----:B------:R-:W-:-:S03]  /*167d0*/  IMAD.WIDE R8, R0, 0x4, R8 ;  /* 0x0000000400087825 */ /* 0x000fc600078e0208 */
[----:B------:R1:W-:Y:S04]  /*167e0*/  LDGSTS.E [R231+0x54200], [R238.64], !P1 ;  /* 0x54200000eee77fae */ /* 0x0003e8000c921848 */
[----:B------:R1:W-:Y:S04]  /*167f0*/  STL.64 [R1+0x20f8], R8 ;  /* 0x0020f80801007387 */ /* 0x0003e80000100a00 */
[----:B------:R1:W-:Y:S01]  /*16800*/  LDGSTS.E [R231+0x54300], [R14.64], !P1 ;  /* 0x543000000ee77fae */ /* 0x0003e2000c921848 */
[----:B------:R-:W-:-:S03]  /*16810*/  IMAD.WIDE R4, R0, 0x4, R4 ;  /* 0x0000000400047825 */ /* 0x000fc600078e0204 */
[----:B------:R1:W-:Y:S04]  /*16820*/  LDGSTS.E [R231+0x54400], [R12.64], !P1 ;  /* 0x544000000ce77fae */ /* 0x0003e8000c921848 */
[----:B------:R2:W-:Y:S04]  /*16830*/  STL.64 [R1+0x2100], R4 ;  /* 0x0021000401007387 */ /* 0x0005e80000100a00 */
[----:B-1----:R-:W2:Y:S01]  /*16840*/  LDL.LU.64 R248, [R1+0x358] ;  /* 0x0003580001f87983 */ /* 0x002ea20000300a00 */
[----:B------:R-:W-:-:S03]  /*16850*/  IMAD.WIDE R246, R0, 0x4, R236 ;  /* 0x0000000400f67825 */ /* 0x000fc600078e02ec */
[----:B------:R-:W2:Y:S01]  /*16860*/  LDL.LU.64 R12, [R1+0x350] ;  /* 0x00035000010c7983 */ /* 0x000ea20000300a00 */
[----:B------:R-:W-:-:S03]  /*16870*/  IMAD.WIDE R244, R0, 0x4, R244 ;  /* 0x0000000400f47825 */ /* 0x000fc600078e02f4 */
[----:B------:R-:W2:Y:S01]  /*16880*/  LDL.LU.64 R238, [R1+0x348] ;  /* 0x0003480001ee7983 */ /* 0x000ea20000300a00 */
[----:B------:R-:W-:-:S03]  /*16890*/  IMAD.WIDE R242, R0, 0x4, R242 ;  /* 0x0000000400f27825 */ /* 0x000fc600078e02f2 */
[----:B------:R-:W2:Y:S04]  /*168a0*/  LDL.LU.64 R236, [R1+0x340] ;  /* 0x0003400001ec7983 */ /* 0x000ea80000300a00 */
[----:B------:R-:W-:Y:S04]  /*168b0*/  STL.64 [R1+0x2158], R246 ;  /* 0x002158f601007387 */ /* 0x000fe80000100a00 */
[----:B------:R-:W2:Y:S04]  /*168c0*/  LDL.LU.64 R14, [R1+0x338] ;  /* 0x00033800010e7983 */ /* 0x000ea80000300a00 */
[----:B------:R1:W-:Y:S04]  /*168d0*/  LDGSTS.E [R231+0x54500], [R10.64], !P1 ;  /* 0x545000000ae77fae */ /* 0x0003e8000c921848 */
[----:B------:R-:W-:Y:S04]  /*168e0*/  STL.64 [R1+0x2160], R244 ;  /* 0x002160f401007387 */ /* 0x000fe80000100a00 */
[----:B------:R1:W-:Y:S04]  /*168f0*/  LDGSTS.E [R231+0x54600], [R8.64], !P1 ;  /* 0x5460000008e77fae */ /* 0x0003e8000c921848 */
[----:B-1----:R-:W2:Y:S04]  /*16900*/  LDL.LU.64 R10, [R1+0x330] ;  /* 0x00033000010a7983 */ /* 0x002ea80000300a00 */
[----:B------:R-:W-:Y:S04]  /*16910*/  STL.64 [R1+0x2170], R242 ;  /* 0x002170f201007387 */ /* 0x000fe80000100a00 */
[----:B------:R-:W2:Y:S04]  /*16920*/  LDL.LU.64 R8, [R1+0x328] ;  /* 0x0003280001087983 */ /* 0x000ea80000300a00 */
[----:B------:R1:W-:Y:S01]  /*16930*/  LDGSTS.E [R231+0x54700], [R4.64], !P1 ;  /* 0x5470000004e77fae */ /* 0x0003e2000c921848 */
[----:B--2---:R-:W-:-:S05]  /*16940*/  IMAD.WIDE R234, R0, 0x4, R234 ;  /* 0x0000000400ea7825 */ /* 0x004fca00078e02ea */
[----:B------:R2:W-:Y:S04]  /*16950*/  STL.64 [R1+0x2178], R234 ;  /* 0x002178ea01007387 */ /* 0x0005e80000100a00 */
[----:B-1----:R-:W3:Y:S01]  /*16960*/  LDL.LU.64 R4, [R1+0x320] ;  /* 0x0003200001047983 */ /* 0x002ee20000300a00 */
[----:B------:R-:W-:-:S04]  /*16970*/  IADD3 R230, R252, -0xad, RZ ;  /* 0xffffff53fce67810 */ /* 0x000fc80007ffe0ff */
[----:B------:R-:W-:-:S13]  /*16980*/  ISETP.GE.U32.AND P3, PT, R230, 0x7ffffed4, PT ;  /* 0x7ffffed4e600780c */ /* 0x000fda0003f66070 */
[----:B------:R1:W-:Y:S01]  /*16990*/  LDGSTS.E [R231+0x56000], [R246.64], !P3 ;  /* 0x56000000f6e77fae */ /* 0x0003e2000d921848 */
[----:B------:R-:W-:-:S03]  /*169a0*/  IMAD.WIDE R232, R0, 0x4, R232 ;  /* 0x0000000400e87825 */ /* 0x000fc600078e02e8 */
[----:B------:R1:W-:Y:S04]  /*169b0*/  LDGSTS.E [R231+0x56100], [R244.64], !P3 ;  /* 0x56100000f4e77fae */ /* 0x0003e8000d921848 */
[----:B------:R-:W-:Y:S04]  /*169c0*/  STL.64 [R1+0x2188], R232 ;  /* 0x002188e801007387 */ /* 0x000fe80000100a00 */
[----:B------:R1:W-:Y:S01]  /*169d0*/  LDGSTS.E [R231+0x56200], [R242.64], !P3 ;  /* 0x56200000f2e77fae */ /* 0x0003e2000d921848 */
[----:B----4-:R-:W-:-:S03]  /*169e0*/  IMAD.WIDE R16, R0, 0x4, R16 ;  /* 0x0000000400107825 */ /* 0x010fc600078e0210 */
[----:B------:R4:W-:Y:S01]  /*169f0*/  LDGSTS.E [R231+0x56300], [R234.64], !P3 ;  /* 0x56300000eae77fae */ /* 0x0009e2000d921848 */
[----:B--2---:R-:W-:-:S03]  /*16a00*/  IMAD.WIDE R6, R0, 0x4, R6 ;  /* 0x0000000400067825 */ /* 0x004fc600078e0206 */
[----:B------:R2:W-:Y:S01]  /*16a10*/  STL.64 [R1+0x2190], R16 ;  /* 0x0021901001007387 */ /* 0x0005e20000100a00 */
[----:B------:R-:W-:-:S03]  /*16a20*/  IMAD.WIDE R2, R0, 0x4, R2 ;  /* 0x0000000400027825 */ /* 0x000fc600078e0202 */
[----:B------:R1:W-:Y:S04]  /*16a30*/  STL.64 [R1+0x21a0], R6 ;  /* 0x0021a00601007387 */ /* 0x0003e80000100a00 */
[----:B------:R3:W-:Y:S04]  /*16a40*/  STL.64 [R1+0x21a8], R2 ;  /* 0x0021a80201007387 */ /* 0x0007e80000100a00 */
[----:B----4-:R-:W4:Y:S04]  /*16a50*/  LDL.LU.64 R234, [R1+0x318] ;  /* 0x0003180001ea7983 */ /* 0x010f280000300a00 */
[----:B-1----:R-:W4:Y:S04]  /*16a60*/  LDL.LU.64 R244, [R1+0x310] ;  /* 0x0003100001f47983 */ /* 0x002f280000300a00 */
[----:B------:R1:W-:Y:S04]  /*16a70*/  LDGSTS.E [R231+0x56400], [R232.64], !P3 ;  /* 0x56400000e8e77fae */ /* 0x0003e8000d921848 */
[----:B------:R2:W-:Y:S04]  /*16a80*/  LDGSTS.E [R231+0x56500], [R16.64], !P3 ;  /* 0x5650000010e77fae */ /* 0x0005e8000d921848 */
[----:B------:R-:W4:Y:S04]  /*16a90*/  LDL.LU.64 R242, [R1+0x308] ;  /* 0x0003080001f27983 */ /* 0x000f280000300a00 */
[----:B------:R2:W-:Y:S01]  /*16aa0*/  LDGSTS.E [R231+0x56600], [R6.64], !P3 ;  /* 0x5660000006e77fae */ /* 0x0005e2000d921848 */
[----:B------:R-:W-:-:S03]  /*16ab0*/  IMAD.WIDE R248, R0, 0x4, R248 ;  /* 0x0000000400f87825 */ /* 0x000fc600078e02f8 */
[----:B--2---:R-:W2:Y:S01]  /*16ac0*/  LDL.LU.64 R16, [R1+0x300] ;  /* 0x0003000001107983 */ /* 0x004ea20000300a00 */
[----:B------:R-:W-:-:S03]  /*16ad0*/  IMAD.WIDE R246, R0, 0x4, R12 ;  /* 0x0000000400f67825 */ /* 0x000fc600078e020c */
[----:B-1----:R-:W2:Y:S01]  /*16ae0*/  LDL.LU.64 R232, [R1+0x2f8] ;  /* 0x0002f80001e87983 */ /* 0x002ea20000300a00 */
[----:B------:R-:W-:-:S03]  /*16af0*/  IMAD.WIDE R238, R0, 0x4, R238 ;  /* 0x0000000400ee7825 */ /* 0x000fc600078e02ee */
[----:B------:R1:W-:Y:S01]  /*16b00*/  STL.64 [R1+0x2208], R248 ;  /* 0x002208f801007387 */ /* 0x0003e20000100a00 */
[----:B------:R-:W-:-:S03]  /*16b10*/  IMAD.WIDE R236, R0, 0x4, R236 ;  /* 0x0000000400ec7825 */ /* 0x000fc600078e02ec */
[----:B------:R-:W2:Y:S04]  /*16b20*/  LDL.LU.64 R12, [R1+0x2f0] ;  /* 0x0002f000010c7983 */ /* 0x000ea80000300a00 */
[----:B------:R-:W-:Y:S01]  /*16b30*/  STL.64 [R1+0x2210], R246 ;  /* 0x002210f601007387 */ /* 0x000fe20000100a00 */
[----:B------:R-:W-:-:S03]  /*16b40*/  IMAD.WIDE R14, R0, 0x4, R14 ;  /* 0x00000004000e7825 */ /* 0x000fc600078e020e */
[----:B------:R-:W-:Y:S04]  /*16b50*/  STL.64 [R1+0x2218], R238 ;  /* 0x002218ee01007387 */ /* 0x000fe80000100a00 */
[----:B------:R1:W-:Y:S04]  /*16b60*/  STL.64 [R1+0x2220], R236 ;  /* 0x002220ec01007387 */ /* 0x0003e80000100a00 */
[----:B------:R3:W-:Y:S01]  /*16b70*/  LDGSTS.E [R231+0x56700], [R2.64], !P3 ;  /* 0x5670000002e77fae */ /* 0x0007e2000d921848 */
[----:B------:R-:W-:-:S04]  /*16b80*/  IMAD.WIDE R10, R0, 0x4, R10 ;  /* 0x00000004000a7825 */ /* 0x000fc800078e020a */
[C---:B------:R-:W-:Y:S02]  /*16b90*/  IMAD.WIDE R6, R0.reuse, 0x4, R8 ;  /* 0x0000000400067825 */ /* 0x040fe400078e0208 */
[----:B------:R-:W2:Y:S04]  /*16ba0*/  LDL.LU.64 R8, [R1+0x2e8] ;  /* 0x0002e80001087983 */ /* 0x000ea80000300a00 */
[----:B------:R1:W-:Y:S04]  /*16bb0*/  STL.64 [R1+0x2228], R14 ;  /* 0x0022280e01007387 */ /* 0x0003e80000100a00 */
[----:B------:R1:W-:Y:S01]  /*16bc0*/  STL.64 [R1+0x2230], R10 ;  /* 0x0022300a01007387 */ /* 0x0003e20000100a00 */
[----:B---3--:R-:W-:-:S03]  /*16bd0*/  IMAD.WIDE R2, R0, 0x4, R4 ;  /* 0x0000000400027825 */ /* 0x008fc600078e0204 */
[----:B------:R-:W3:Y:S01]  /*16be0*/  LDL.LU.64 R4, [R1+0x2e0] ;  /* 0x0002e00001047983 */ /* 0x000ee20000300a00 */
[----:B------:R-:W-:-:S04]  /*16bf0*/  IADD3 R230, R252, -0xb1, RZ ;  /* 0xffffff4ffce67810 */ /* 0x000fc80007ffe0ff */
[----:B------:R-:W-:Y:S01]  /*16c00*/  ISETP.GE.U32.AND P4, PT, R230, 0x7ffffed0, PT ;  /* 0x7ffffed0e600780c */ /* 0x000fe20003f86070 */
[----:B------:R1:W-:Y:S04]  /*16c10*/  STL.64 [R1+0x2238], R6 ;  /* 0x0022380601007387 */ /* 0x0003e80000100a00 */
[----:B------:R1:W-:Y:S08]  /*16c20*/  STL.64 [R1+0x2240], R2 ;  /* 0x0022400201007387 */ /* 0x0003f00000100a00 */
[----:B------:R1:W-:Y:S04]  /*16c30*/  LDGSTS.E [R231+0x58000], [R248.64], !P4 ;  /* 0x58000000f8e77fae */ /* 0x0003e8000e121848 */
[----:B------:R4:W-:Y:S04]  /*16c40*/  LDGSTS.E [R231+0x58100], [R246.64], !P4 ;  /* 0x58100000f6e77fae */ /* 0x0009e8000e121848 */
[----:B------:R4:W-:Y:S04]  /*16c50*/  LDGSTS.E [R231+0x58200], [R238.64], !P4 ;  /* 0x58200000eee77fae */ /* 0x0009e8000e121848 */
[----:B-1----:R-:W3:Y:S04]  /*16c60*/  LDL.LU.64 R248, [R1+0x2d8] ;  /* 0x0002d80001f87983 */ /* 0x002ee80000300a00 */
[----:B------:R1:W-:Y:S01]  /*16c70*/  LDGSTS.E [R231+0x58300], [R236.64], !P4 ;  /* 0x58300000ece77fae */ /* 0x0003e2000e121848 */
[----:B------:R-:W-:-:S03]  /*16c80*/  IADD3 R230, R252, -0xb5, RZ ;  /* 0xffffff4bfce67810 */ /* 0x000fc60007ffe0ff */
[----:B------:R2:W-:Y:S04]  /*16c90*/  LDGSTS.E [R231+0x58400], [R14.64], !P4 ;  /* 0x584000000ee77fae */ /* 0x0005e8000e121848 */
[----:B-1----:R-:W3:Y:S04]  /*16ca0*/  LDL.LU.64 R236, [R1+0x2d0] ;  /* 0x0002d00001ec7983 */ /* 0x002ee80000300a00 */
[----:B----4-:R-:W4:Y:S01]  /*16cb0*/  LDL.LU.64 R238, [R1+0x2c8] ;  /* 0x0002c80001ee7983 */ /* 0x010f220000300a00 */
[----:B------:R-:W-:-:S04]  /*16cc0*/  IMAD.WIDE R246, R0, 0x4, R234 ;  /* 0x0000000400f67825 */ /* 0x000fc800078e02ea */
[----:B------:R-:W-:Y:S01]  /*16cd0*/  IMAD.WIDE R244, R0, 0x4, R244 ;  /* 0x0000000400f47825 */ /* 0x000fe200078e02f4 */
[----:B------:R-:W4:Y:S01]  /*16ce0*/  LDL.LU.64 R234, [R1+0x2c0] ;  /* 0x0002c00001ea7983 */ /* 0x000f220000300a00 */
[----:B------:R-:W-:-:S03]  /*16cf0*/  ISETP.GE.U32.AND P2, PT, R230, 0x7ffffecc, PT ;  /* 0x7ffffecce600780c */ /* 0x000fc60003f46070 */
[----:B------:R-:W-:Y:S04]  /*16d00*/  STL.64 [R1+0x2288], R246 ;  /* 0x002288f601007387 */ /* 0x000fe80000100a00 */
[----:B------:R-:W-:Y:S01]  /*16d10*/  STL.64 [R1+0x2290], R244 ;  /* 0x002290f401007387 */ /* 0x000fe20000100a00 */
[----:B------:R-:W-:-:S03]  /*16d20*/  IMAD.WIDE R242, R0, 0x4, R242 ;  /* 0x0000000400f27825 */ /* 0x000fc600078e02f2 */
[----:B------:R1:W-:Y:S04]  /*16d30*/  LDGSTS.E [R231+0x58500], [R10.64], !P4 ;  /* 0x585000000ae77fae */ /* 0x0003e8000e121848 */
[----:B------:R1:W-:Y:S01]  /*16d40*/  LDGSTS.E [R231+0x58600], [R6.64], !P4 ;  /* 0x5860000006e77fae */ /* 0x0003e2000e121848 */
[----:B--2---:R-:W-:-:S03]  /*16d50*/  IMAD.WIDE R16, R0, 0x4, R16 ;  /* 0x0000000400107825 */ /* 0x004fc600078e0210 */
[----:B------:R2:W-:Y:S01]  /*16d60*/  LDGSTS.E [R231+0x58700], [R2.64], !P4 ;  /* 0x5870000002e77fae */ /* 0x0005e2000e121848 */
[----:B------:R-:W-:-:S03]  /*16d70*/  IMAD.WIDE R14, R0, 0x4, R232 ;  /* 0x00000004000e7825 */ /* 0x000fc600078e02e8 */
[----:B------:R2:W-:Y:S04]  /*16d80*/  LDGSTS.E [R231+0x5a000], [R246.64], !P2 ;  /* 0x5a000000f6e77fae */ /* 0x0005e8000d121848 */
[----:B------:R-:W4:Y:S01]  /*16d90*/  LDL.LU.64 R232, [R1+0x2b8] ;  /* 0x0002b80001e87983 */ /* 0x000f220000300a00 */
[----:B-1----:R-:W-:-:S03]  /*16da0*/  IMAD.WIDE R10, R0, 0x4, R12 ;  /* 0x00000004000a7825 */ /* 0x002fc600078e020c */
[----:B------:R-:W-:Y:S04]  /*16db0*/  STL.64 [R1+0x2298], R242 ;  /* 0x002298f201007387 */ /* 0x000fe80000100a00 */
[----:B------:R1:W-:Y:S04]  /*16dc0*/  STL.64 [R1+0x22a0], R16 ;  /* 0x0022a01001007387 */ /* 0x0003e80000100a00 */
[----:B------:R-:W4:Y:S04]  /*16dd0*/  LDL.LU.64 R12, [R1+0x2b0] ;  /* 0x0002b000010c7983 */ /* 0x000f280000300a00 */
[----:B------:R1:W-:Y:S04]  /*16de0*/  STL.64 [R1+0x22a8], R14 ;  /* 0x0022a80e01007387 */ /* 0x0003e80000100a00 */
[----:B------:R-:W4:Y:S04]  /*16df0*/  LDL.LU.64 R6, [R1+0x2a8] ;  /* 0x0002a80001067983 */ /* 0x000f280000300a00 */
[----:B------:R1:W-:Y:S04]  /*16e00*/  STL.64 [R1+0x22b0], R10 ;  /* 0x0022b00a01007387 */ /* 0x0003e80000100a00 */
[----:B--2---:R-:W4:Y:S04]  /*16e10*/  LDL.LU.64 R2, [R1+0x2a0] ;  /* 0x0002a00001027983 */ /* 0x004f280000300a00 */
[----:B------:R1:W-:Y:S01]  /*16e20*/  LDGSTS.E [R231+0x5a100], [R244.64], !P2 ;  /* 0x5a100000f4e77fae */ /* 0x0003e2000d121848 */
[----:B------:R-:W-:-:S03]  /*16e30*/  IMAD.WIDE R8, R0, 0x4, R8 ;  /* 0x0000000400087825 */ /* 0x000fc600078e0208 */
[----:B------:R1:W-:Y:S04]  /*16e40*/  LDGSTS.E [R231+0x5a200], [R242.64], !P2 ;  /* 0x5a200000f2e77fae */ /* 0x0003e8000d121848 */
[----:B------:R1:W-:Y:S04]  /*16e50*/  STL.64 [R1+0x22b8], R8 ;  /* 0x0022b80801007387 */ /* 0x0003e80000100a00 */
[----:B------:R1:W-:Y:S01]  /*16e60*/  LDGSTS.E [R231+0x5a300], [R16.64], !P2 ;  /* 0x5a30000010e77fae */ /* 0x0003e2000d121848 */
[----:B---3--:R-:W-:-:S03]  /*16e70*/  IMAD.WIDE R4, R0, 0x4, R4 ;  /* 0x0000000400047825 */ /* 0x008fc600078e0204 */
[----:B------:R3:W-:Y:S04]  /*16e80*/  LDGSTS.E [R231+0x5a400], [R14.64], !P2 ;  /* 0x5a4000000ee77fae */ /* 0x0007e8000d121848 */
[----:B------:R3:W-:Y:S04]  /*16e90*/  STL.64 [R1+0x22c0], R4 ;  /* 0x0022c00401007387 */ /* 0x0007e80000100a00 */
[----:B-1----:R-:W2:Y:S04]  /*16ea0*/  LDL.LU.64 R16, [R1+0x298] ;  /* 0x0002980001107983 */ /* 0x002ea80000300a00 */
[----:B------:R-:W2:Y:S01]  /*16eb0*/  LDL.LU.64 R244, [R1+0x290] ;  /* 0x0002900001f47983 */ /* 0x000ea20000300a00 */
[----:B------:R-:W-:-:S03]  /*16ec0*/  IADD3 R230, R252, -0xb9, RZ ;  /* 0xffffff47fce67810 */ /* 0x000fc60007ffe0ff */
[----:B------:R-:W2:Y:S01]  /*16ed0*/  LDL.LU.64 R242, [R1+0x288] ;  /* 0x0002880001f27983 */ /* 0x000ea20000300a00 */
[----:B------:R-:W-:-:S03]  /*16ee0*/  ISETP.GE.U32.AND P5, PT, R230, 0x7ffffec8, PT ;  /* 0x7ffffec8e600780c */ /* 0x000fc60003fa6070 */
[----:B------:R1:W-:Y:S04]  /*16ef0*/  LDGSTS.E [R231+0x5a500], [R10.64], !P2 ;  /* 0x5a5000000ae77fae */ /* 0x0003e8000d121848 */
[----:B------:R1:W-:Y:S04]  /*16f00*/  LDGSTS.E [R231+0x5a600], [R8.64], !P2 ;  /* 0x5a60000008e77fae */ /* 0x0003e8000d121848 */
[----:B------:R1:W-:Y:S01]  /*16f10*/  LDGSTS.E [R231+0x5a700], [R4.64], !P2 ;  /* 0x5a70000004e77fae */ /* 0x0003e2000d121848 */
[----:B------:R-:W-:-:S05]  /*16f20*/  IMAD.WIDE R248, R0, 0x4, R248 ;  /* 0x0000000400f87825 */ /* 0x000fca00078e02f8 */
[----:B------:R1:W-:Y:S01]  /*16f30*/  LDGSTS.E [R231+0x5c000], [R248.64], !P5 ;  /* 0x5c000000f8e77fae */ /* 0x0003e2000e921848 */
[----:B------:R-:W-:-:S03]  /*16f40*/  IMAD.WIDE R246, R0, 0x4, R236 ;  /* 0x0000000400f67825 */ /* 0x000fc600078e02ec */
[----:B------:R-:W2:Y:S01]  /*16f50*/  LDL.LU.64 R236, [R1+0x280] ;  /* 0x0002800001ec7983 */ /* 0x000ea20000300a00 */
[----:B----4-:R-:W-:-:S03]  /*16f60*/  IMAD.WIDE R238, R0, 0x4, R238 ;  /* 0x0000000400ee7825 */ /* 0x010fc600078e02ee */
[----:B------:R4:W-:Y:S04]  /*16f70*/  STL.64 [R1+0x2e08], R248 ;  /* 0x002e08f801007387 */ /* 0x0009e80000100a00 */
[----:B---3--:R-:W3:Y:S01]  /*16f80*/  LDL.LU.64 R14, [R1+0x278] ;  /* 0x00027800010e7983 */ /* 0x008ee20000300a00 */
[----:B------:R-:W-:-:S03]  /*16f90*/  IMAD.WIDE R234, R0, 0x4, R234 ;  /* 0x0000000400ea7825 */ /* 0x000fc600078e02ea */
[----:B------:R-:W-:Y:S04]  /*16fa0*/  STL.64 [R1+0x2e10], R246 ;  /* 0x002e10f601007387 */ /* 0x000fe80000100a00 */
[----:B-1----:R-:W3:Y:S04]  /*16fb0*/  LDL.LU.64 R10, [R1+0x270] ;  /* 0x00027000010a7983 */ /* 0x002ee80000300a00 */
[----:B------:R1:W-:Y:S04]  /*16fc0*/  STL.64 [R1+0x2e18], R238 ;  /* 0x002e18ee01007387 */ /* 0x0003e80000100a00 */
[----:B------:R-:W3:Y:S04]  /*16fd0*/  LDL.LU.64 R8, [R1+0x268] ;  /* 0x0002680001087983 */ /* 0x000ee80000300a00 */
[----:B------:R1:W-:Y:S04]  /*16fe0*/  STL.64 [R1+0x2e20], R234 ;  /* 0x002e20ea01007387 */ /* 0x0003e80000100a00 */
[----:B------:R-:W3:Y:S04]  /*16ff0*/  LDL.LU.64 R4, [R1+0x260] ;  /* 0x0002600001047983 */ /* 0x000ee80000300a00 */
[----:B------:R2:W-:Y:S01]  /*17000*/  LDGSTS.E [R231+0x5c100], [R246.64], !P5 ;  /* 0x5c100000f6e77fae */ /* 0x0005e2000e921848 */
[----:B------:R-:W-:-:S03]  /*17010*/  IMAD.WIDE R232, R0, 0x4, R232 ;  /* 0x0000000400e87825 */ /* 0x000fc600078e02e8 */
[----:B------:R1:W-:Y:S04]  /*17020*/  LDGSTS.E [R231+0x5c200], [R238.64], !P5 ;  /* 0x5c200000eee77fae */ /* 0x0003e8000e921848 */
        /* <DEDUP_REMOVED lines=9> */
[----:B----4-:R-:W4:Y:S04]  /*170c0*/  LDL.LU.64 R248, [R1+0x258] ;  /* 0x0002580001f87983 */ /* 0x010f280000300a00 */
[----:B-1----:R-:W4:Y:S04]  /*170d0*/  LDL.LU.64 R238, [R1+0x250] ;  /* 0x0002500001ee7983 */ /* 0x002f280000300a00 */
[----:B------:R-:W4:Y:S04]  /*170e0*/  LDL.LU.64 R234, [R1+0x248] ;  /* 0x0002480001ea7983 */ /* 0x000f280000300a00 */
[----:B------:R-:W4:Y:S04]  /*170f0*/  LDL.LU.64 R232, [R1+0x240] ;  /* 0x0002400001e87983 */ /* 0x000f280000300a00 */
[----:B------:R1:W-:Y:S01]  /*17100*/  LDGSTS.E [R231+0x5c500], [R12.64], !P5 ;  /* 0x5c5000000ce77fae */ /* 0x0003e2000e921848 */
[----:B------:R-:W-:-:S03]  /*17110*/  IADD3 R230, R252, -0xbd, RZ ;  /* 0xffffff43fce67810 */ /* 0x000fc60007ffe0ff */
[----:B------:R1:W-:Y:S01]  /*17120*/  LDGSTS.E [R231+0x5c600], [R6.64], !P5 ;  /* 0x5c60000006e77fae */ /* 0x0003e2000e921848 */
[----:B--2---:R-:W-:Y:S01]  /*17130*/  IMAD.WIDE R246, R0, 0x4, R16 ;  /* 0x0000000400f67825 */ /* 0x004fe200078e0210 */
[----:B------:R-:W-:Y:S02]  /*17140*/  ISETP.GE.U32.AND P6, PT, R230, 0x7ffffec4, PT ;  /* 0x7ffffec4e600780c */ /* 0x000fe40003fc6070 */
[----:B------:R-:W2:Y:S04]  /*17150*/  LDL.LU.64 R16, [R1+0x238] ;  /* 0x0002380001107983 */ /* 0x000ea80000300a00 */
[----:B------:R-:W-:Y:S04]  /*17160*/  STL.64 [R1+0x2e90], R246 ;  /* 0x002e90f601007387 */ /* 0x000fe80000100a00 */
[----:B-1----:R-:W2:Y:S01]  /*17170*/  LDL.LU.64 R12, [R1+0x230] ;  /* 0x00023000010c7983 */ /* 0x002ea20000300a00 */
[----:B------:R-:W-:-:S03]  /*17180*/  IMAD.WIDE R244, R0, 0x4, R244 ;  /* 0x0000000400f47825 */ /* 0x000fc600078e02f4 */
[----:B------:R1:W-:Y:S01]  /*17190*/  LDGSTS.E [R231+0x5c700], [R2.64], !P5 ;  /* 0x5c70000002e77fae */ /* 0x0003e2000e921848 */
[----:B------:R-:W-:-:S03]  /*171a0*/  IMAD.WIDE R242, R0, 0x4, R242 ;  /* 0x0000000400f27825 */ /* 0x000fc600078e02f2 */
[----:B------:R-:W-:Y:S04]  /*171b0*/  STL.64 [R1+0x2e98], R244 ;  /* 0x002e98f401007387 */ /* 0x000fe80000100a00 */
[----:B------:R-:W-:Y:S04]  /*171c0*/  STL.64 [R1+0x2ea0], R242 ;  /* 0x002ea0f201007387 */ /* 0x000fe80000100a00 */
[----:B------:R1:W-:Y:S04]  /*171d0*/  LDGSTS.E [R231+0x5e000], [R246.64], !P6 ;  /* 0x5e000000f6e77fae */ /* 0x0003e8000f121848 */
[----:B------:R1:W-:Y:S04]  /*171e0*/  LDGSTS.E [R231+0x5e100], [R244.64], !P6 ;  /* 0x5e100000f4e77fae */ /* 0x0003e8000f121848 */
[----:B------:R1:W-:Y:S01]  /*171f0*/  LDGSTS.E [R231+0x5e200], [R242.64], !P6 ;  /* 0x5e200000f2e77fae */ /* 0x0003e2000f121848 */
[----:B------:R-:W-:-:S05]  /*17200*/  IMAD.WIDE R236, R0, 0x4, R236 ;  /* 0x0000000400ec7825 */ /* 0x000fca00078e02ec */
[----:B------:R1:W-:Y:S01]  /*17210*/  STL.64 [R1+0x2ea8], R236 ;  /* 0x002ea8ec01007387 */ /* 0x0003e20000100a00 */
[----:B---3--:R-:W-:-:S03]  /*17220*/  IMAD.WIDE R14, R0, 0x4, R14 ;  /* 0x00000004000e7825 */ /* 0x008fc600078e020e */
[----:B------:R3:W-:Y:S04]  /*17230*/  LDGSTS.E [R231+0x5e300], [R236.64], !P6 ;  /* 0x5e300000ece77fae */ /* 0x0007e8000f121848 */
[----:B------:R1:W-:Y:S01]  /*17240*/  LDGSTS.E [R231+0x5e400], [R14.64], !P6 ;  /* 0x5e4000000ee77fae */ /* 0x0003e2000f121848 */
[----:B------:R-:W-:-:S05]  /*17250*/  IMAD.WIDE R10, R0, 0x4, R10 ;  /* 0x00000004000a7825 */ /* 0x000fca00078e020a */
[----:B------:R2:W-:Y:S01]  /*17260*/  LDGSTS.E [R231+0x5e500], [R10.64], !P6 ;  /* 0x5e5000000ae77fae */ /* 0x0005e2000f121848 */
[----:B------:R-:W-:-:S03]  /*17270*/  IMAD.WIDE R6, R0, 0x4, R8 ;  /* 0x0000000400067825 */ /* 0x000fc600078e0208 */
[----:B------:R-:W2:Y:S04]  /*17280*/  LDL.LU.64 R8, [R1+0x228] ;  /* 0x0002280001087983 */ /* 0x000ea80000300a00 */
[----:B------:R3:W-:Y:S01]  /*17290*/  STL.64 [R1+0x2eb0], R14 ;  /* 0x002eb00e01007387 */ /* 0x0007e20000100a00 */
[----:B-1----:R-:W-:-:S03]  /*172a0*/  IMAD.WIDE R2, R0, 0x4, R4 ;  /* 0x0000000400027825 */ /* 0x002fc600078e0204 */
[----:B------:R1:W-:Y:S04]  /*172b0*/  STL.64 [R1+0x2eb8], R10 ;  /* 0x002eb80a01007387 */ /* 0x0003e80000100a00 */
[----:B------:R-:W2:Y:S04]  /*172c0*/  LDL.LU.64 R4, [R1+0x220] ;  /* 0x0002200001047983 */ /* 0x000ea80000300a00 */
[----:B------:R1:W-:Y:S04]  /*172d0*/  STL.64 [R1+0x2ec0], R6 ;  /* 0x002ec00601007387 */ /* 0x0003e80000100a00 */
[----:B------:R1:W-:Y:S04]  /*172e0*/  STL.64 [R1+0x2ec8], R2 ;  /* 0x002ec80201007387 */ /* 0x0003e80000100a00 */
[----:B---3--:R-:W3:Y:S04]  /*172f0*/  LDL.LU.64 R236, [R1+0x218] ;  /* 0x0002180001ec7983 */ /* 0x008ee80000300a00 */
[----:B------:R-:W3:Y:S04]  /*17300*/  LDL.LU.64 R244, [R1+0x210] ;  /* 0x0002100001f47983 */ /* 0x000ee80000300a00 */
[----:B------:R-:W3:Y:S04]  /*17310*/  LDL.LU.64 R242, [R1+0x208] ;  /* 0x0002080001f27983 */ /* 0x000ee80000300a00 */
[----:B------:R1:W-:Y:S04]  /*17320*/  LDGSTS.E [R231+0x5e600], [R6.64], !P6 ;  /* 0x5e60000006e77fae */ /* 0x0003e8000f121848 */
[----:B------:R1:W-:Y:S01]  /*17330*/  LDGSTS.E [R231+0x5e700], [R2.64], !P6 ;  /* 0x5e70000002e77fae */ /* 0x0003e2000f121848 */
[----:B----4-:R-:W-:-:S04]  /*17340*/  IMAD.WIDE R248, R0, 0x4, R248 ;  /* 0x0000000400f87825 */ /* 0x010fc800078e02f8 */
[C---:B------:R-:W-:Y:S02]  /*17350*/  IMAD.WIDE R246, R0.reuse, 0x4, R238 ;  /* 0x0000000400f67825 */ /* 0x040fe400078e02ee */
[----:B------:R-:W4:Y:S02]  /*17360*/  LDL.LU.64 R238, [R1+0x200] ;  /* 0x0002000001ee7983 */ /* 0x000f240000300a00 */
[C---:B------:R-:W-:Y:S02]  /*17370*/  IMAD.WIDE R234, R0.reuse, 0x4, R234 ;  /* 0x0000000400ea7825 */ /* 0x040fe400078e02ea */
[----:B------:R1:W-:Y:S02]  /*17380*/  STL.64 [R1+0x2f10], R248 ;  /* 0x002f10f801007387 */ /* 0x0003e40000100a00 */
[C---:B------:R-:W-:Y:S02]  /*17390*/  IMAD.WIDE R232, R0.reuse, 0x4, R232 ;  /* 0x0000000400e87825 */ /* 0x040fe400078e02e8 */
[----:B------:R3:W-:Y:S04]  /*173a0*/  STL.64 [R1+0x2f18], R246 ;  /* 0x002f18f601007387 */ /* 0x0007e80000100a00 */
[----:B------:R-:W4:Y:S04]  /*173b0*/  LDL.LU.64 R14, [R1+0x1f8] ;  /* 0x0001f800010e7983 */ /* 0x000f280000300a00 */
[----:B------:R-:W-:Y:S04]  /*173c0*/  STL.64 [R1+0x2f20], R234 ;  /* 0x002f20ea01007387 */ /* 0x000fe80000100a00 */
[----:B------:R1:W-:Y:S01]  /*173d0*/  STL.64 [R1+0x2f28], R232 ;  /* 0x002f28e801007387 */ /* 0x0003e20000100a00 */
[----:B--2---:R-:W-:-:S04]  /*173e0*/  IMAD.WIDE R16, R0, 0x4, R16 ;  /* 0x0000000400107825 */ /* 0x004fc800078e0210 */
[----:B-1----:R-:W-:Y:S02]  /*173f0*/  IMAD.WIDE R10, R0, 0x4, R12 ;  /* 0x00000004000a7825 */ /* 0x002fe400078e020c */
[----:B------:R-:W2:Y:S04]  /*17400*/  LDL.LU.64 R12, [R1+0x1f0] ;  /* 0x0001f000010c7983 */ /* 0x000ea80000300a00 */
[----:B------:R1:W-:Y:S04]  /*17410*/  STL.64 [R1+0x2f30], R16 ;  /* 0x002f301001007387 */ /* 0x0003e80000100a00 */
[----:B------:R-:W2:Y:S04]  /*17420*/  LDL.LU.64 R6, [R1+0x1e8] ;  /* 0x0001e80001067983 */ /* 0x000ea80000300a00 */
[----:B------:R1:W-:Y:S04]  /*17430*/  STL.64 [R1+0x2f38], R10 ;  /* 0x002f380a01007387 */ /* 0x0003e80000100a00 */
[----:B------:R-:W2:Y:S01]  /*17440*/  LDL.LU.64 R2, [R1+0x1e0] ;  /* 0x0001e00001027983 */ /* 0x000ea20000300a00 */
[----:B------:R-:W-:-:S04]  /*17450*/  IADD3 R230, R252, -0xc1, RZ ;  /* 0xffffff3ffce67810 */ /* 0x000fc80007ffe0ff */
[----:B------:R-:W-:Y:S02]  /*17460*/  ISETP.GE.U32.AND P0, PT, R230, 0x7ffffec0, PT ;  /* 0x7ffffec0e600780c */ /* 0x000fe40003f06070 */
[----:B------:R-:W-:-:S11]  /*17470*/  IADD3 R230, R252, -0xc5, RZ ;  /* 0xffffff3bfce67810 */ /* 0x000fd60007ffe0ff */
[----:B------:R1:W-:Y:S04]  /*17480*/  LDGSTS.E [R231+0x60000], [R248.64], !P0 ;  /* 0x60000000f8e77fae */ /* 0x0003e8000c121848 */
[----:B------:R3:W-:Y:S04]  /*17490*/  LDGSTS.E [R231+0x60100], [R246.64], !P0 ;  /* 0x60100000f6e77fae */ /* 0x0007e8000c121848 */
[----:B------:R1:W-:Y:S04]  /*174a0*/  LDGSTS.E [R231+0x60200], [R234.64], !P0 ;  /* 0x60200000eae77fae */ /* 0x0003e8000c121848 */
[----:B------:R1:W-:Y:S04]  /*174b0*/  LDGSTS.E [R231+0x60300], [R232.64], !P0 ;  /* 0x60300000e8e77fae */ /* 0x0003e8000c121848 */
[----:B------:R1:W-:Y:S01]  /*174c0*/  LDGSTS.E [R231+0x60400], [R16.64], !P0 ;  /* 0x6040000010e77fae */ /* 0x0003e2000c121848 */
[----:B------:R-:W-:-:S03]  /*174d0*/  IMAD.WIDE R8, R0, 0x4, R8 ;  /* 0x0000000400087825 */ /* 0x000fc600078e0208 */
[----:B------:R1:W-:Y:S04]  /*174e0*/  LDGSTS.E [R231+0x60500], [R10.64], !P0 ;  /* 0x605000000ae77fae */ /* 0x0003e8000c121848 */
[----:B------:R1:W-:Y:S01]  /*174f0*/  STL.64 [R1+0x2f40], R8 ;  /* 0x002f400801007387 */ /* 0x0003e20000100a00 */
[----:B------:R-:W-:Y:S01]  /*17500*/  IMAD.WIDE R4, R0, 0x4, R4 ;  /* 0x0000000400047825 */ /* 0x000fe200078e0204 */
[----:B------:R-:W-:Y:S02]  /*17510*/  ISETP.GE.U32.AND P1, PT, R230, 0x7ffffebc, PT ;  /* 0x7ffffebce600780c */ /* 0x000fe40003f26070 */
[----:B------:R3:W-:Y:S04]  /*17520*/  LDGSTS.E [R231+0x60600], [R8.64], !P0 ;  /* 0x6060000008e77fae */ /* 0x0007e8000c121848 */
[----:B------:R3:W-:Y:S04]  /*17530*/  STL.64 [R1+0x2f48], R4 ;  /* 0x002f480401007387 */ /* 0x0007e80000100a00 */
[----:B-1----:R-:W2:Y:S01]  /*17540*/  LDL.LU.64 R248, [R1+0x1d8] ;  /* 0x0001d80001f87983 */ /* 0x002ea20000300a00 */
[----:B---3--:R-:W-:-:S03]  /*17550*/  IMAD.WIDE R246, R0, 0x4, R236 ;  /* 0x0000000400f67825 */ /* 0x008fc600078e02ec */
[----:B------:R-:W3:Y:S01]  /*17560*/  LDL.LU.64 R232, [R1+0x1d0] ;  /* 0x0001d00001e87983 */ /* 0x000ee20000300a00 */
[----:B------:R-:W-:-:S03]  /*17570*/  IMAD.WIDE R244, R0, 0x4, R244 ;  /* 0x0000000400f47825 */ /* 0x000fc600078e02f4 */
[----:B------:R-:W3:Y:S01]  /*17580*/  LDL.LU.64 R236, [R1+0x1c8] ;  /* 0x0001c80001ec7983 */ /* 0x000ee20000300a00 */
[----:B------:R-:W-:-:S03]  /*17590*/  IMAD.WIDE R242, R0, 0x4, R242 ;  /* 0x0000000400f27825 */ /* 0x000fc600078e02f2 */
[----:B------:R-:W-:Y:S04]  /*175a0*/  STL.64 [R1+0x2f98], R246 ;  /* 0x002f98f601007387 */ /* 0x000fe80000100a00 */
[----:B------:R-:W3:Y:S04]  /*175b0*/  LDL.LU.64 R234, [R1+0x1c0] ;  /* 0x0001c00001ea7983 */ /* 0x000ee80000300a00 */
[----:B------:R-:W3:Y:S04]  /*175c0*/  LDL.LU.64 R16, [R1+0x1b8] ;  /* 0x0001b80001107983 */ /* 0x000ee80000300a00 */
[----:B------:R1:W-:Y:S04]  /*175d0*/  STL.64 [R1+0x2fa0], R244 ;  /* 0x002fa0f401007387 */ /* 0x0003e80000100a00 */
[----:B------:R1:W-:Y:S04]  /*175e0*/  STL.64 [R1+0x2fa8], R242 ;  /* 0x002fa8f201007387 */ /* 0x0003e80000100a00 */
[----:B------:R-:W3:Y:S01]  /*175f0*/  LDL.LU.64 R10, [R1+0x1b0] ;  /* 0x0001b000010a7983 */ /* 0x000ee20000300a00 */
[----:B----4-:R-:W-:-:S03]  /*17600*/  IMAD.WIDE R238, R0, 0x4, R238 ;  /* 0x0000000400ee7825 */ /* 0x010fc600078e02ee */
[----:B------:R-:W3:Y:S04]  /*17610*/  LDL.LU.64 R8, [R1+0x1a8] ;  /* 0x0001a80001087983 */ /* 0x000ee80000300a00 */
[----:B------:R1:W-:Y:S04]  /*17620*/  LDGSTS.E [R231+0x60700], [R4.64], !P0 ;  /* 0x6070000004e77fae */ /* 0x0003e8000c121848 */
[----:B------:R2:W-:Y:S01]  /*17630*/  STL.64 [R1+0x2fb0], R238 ;  /* 0x002fb0ee01007387 */ /* 0x0005e20000100a00 */
[----:B------:R-:W-:-:S03]  /*17640*/  IMAD.WIDE R14, R0, 0x4, R14 ;  /* 0x00000004000e7825 */ /* 0x000fc600078e020e */
[----:B------:R3:W-:Y:S04]  /*17650*/  LDGSTS.E [R231+0x62000], [R246.64], !P1 ;  /* 0x62000000f6e77fae */ /* 0x0007e8000c921848 */
[----:B-1----:R-:W3:Y:S04]  /*17660*/  LDL.LU.64 R4, [R1+0x1a0] ;  /* 0x0001a00001047983 */ /* 0x002ee80000300a00 */
[----:B------:R1:W-:Y:S04]  /*17670*/  STL.64 [R1+0x2fb8], R14 ;  /* 0x002fb80e01007387 */ /* 0x0003e80000100a00 */
[----:B------:R1:W-:Y:S01]  /*17680*/  LDGSTS.E [R231+0x62100], [R244.64], !P1 ;  /* 0x62100000f4e77fae */ /* 0x0003e2000c921848 */
[----:B--2---:R-:W-:-:S03]  /*17690*/  IMAD.WIDE R12, R0, 0x4, R12 ;  /* 0x00000004000c7825 */ /* 0x004fc600078e020c */
[----:B------:R2:W-:Y:S01]  /*176a0*/  LDGSTS.E [R231+0x62200], [R242.64], !P1 ;  /* 0x62200000f2e77fae */ /* 0x0005e2000c921848 */
[----:B------:R-:W-:-:S03]  /*176b0*/  IMAD.WIDE R6, R0, 0x4, R6 ;  /* 0x0000000400067825 */ /* 0x000fc600078e0206 */
[----:B------:R1:W-:Y:S01]  /*176c0*/  STL.64 [R1+0x2fc0], R12 ;  /* 0x002fc00c01007387 */ /* 0x0003e20000100a00 */
[----:B------:R-:W-:-:S03]  /*176d0*/  IMAD.WIDE R2, R0, 0x4, R2 ;  /* 0x0000000400027825 */ /* 0x000fc600078e0202 */
[----:B------:R2:W-:Y:S04]  /*176e0*/  STL.64 [R1+0x2fc8], R6 ;  /* 0x002fc80601007387 */ /* 0x0005e80000100a00 */
[----:B------:R2:W-:Y:S04]  /*176f0*/  STL.64 [R1+0x2fd0], R2 ;  /* 0x002fd00201007387 */ /* 0x0005e80000100a00 */
[----:B-1----:R-:W4:Y:S01]  /*17700*/  LDL.LU.64 R244, [R1+0x198] ;  /* 0x0001980001f47983 */ /* 0x002f220000300a00 */
[----:B------:R-:W-:-:S03]  /*17710*/  IADD3 R230, R252, -0xc9, RZ ;  /* 0xffffff37fce67810 */ /* 0x000fc60007ffe0ff */
[----:B------:R1:W-:Y:S04]  /*17720*/  LDGSTS.E [R231+0x62300], [R238.64], !P1 ;  /* 0x62300000eee77fae */ /* 0x0003e8000c921848 */
[----:B--2---:R-:W2:Y:S04]  /*17730*/  LDL.LU.64 R242, [R1+0x190] ;  /* 0x0001900001f27983 */ /* 0x004ea80000300a00 */
[----:B------:R3:W-:Y:S04]  /*17740*/  LDGSTS.E [R231+0x62400], [R14.64], !P1 ;  /* 0x624000000ee77fae */ /* 0x0007e8000c921848 */
[----:B-1----:R-:W2:Y:S01]  /*17750*/  LDL.LU.64 R238, [R1+0x188] ;  /* 0x0001880001ee7983 */ /* 0x002ea20000300a00 */
[----:B------:R-:W-:-:S03]  /*17760*/  ISETP.GE.U32.AND P3, PT, R230, 0x7ffffeb8, PT ;  /* 0x7ffffeb8e600780c */ /* 0x000fc60003f66070 */
[----:B------:R1:W-:Y:S04]  /*17770*/  LDGSTS.E [R231+0x62500], [R12.64], !P1 ;  /* 0x625000000ce77fae */ /* 0x0003e8000c921848 */
[----:B------:R1:W-:Y:S04]  /*17780*/  LDGSTS.E [R231+0x62600], [R6.64], !P1 ;  /* 0x6260000006e77fae */ /* 0x0003e8000c921848 */
[----:B------:R1:W-:Y:S01]  /*17790*/  LDGSTS.E [R231+0x62700], [R2.64], !P1 ;  /* 0x6270000002e77fae */ /* 0x0003e2000c921848 */
[----:B------:R-:W-:-:S04]  /*177a0*/  IMAD.WIDE R248, R0, 0x4, R248 ;  /* 0x0000000400f87825 */ /* 0x000fc800078e02f8 */
[C---:B---3--:R-:W-:Y:S01]  /*177b0*/  IMAD.WIDE R246, R0.reuse, 0x4, R232 ;  /* 0x0000000400f67825 */ /* 0x048fe200078e02e8 */
[----:B------:R3:W-:Y:S03]  /*177c0*/  LDGSTS.E [R231+0x64000], [R248.64], !P3 ;  /* 0x64000000f8e77fae */ /* 0x0007e6000d921848 */
[C---:B------:R-:W-:Y:S01]  /*177d0*/  IMAD.WIDE R236, R0.reuse, 0x4, R236 ;  /* 0x0000000400ec7825 */ /* 0x040fe200078e02ec */
[----:B------:R-:W2:Y:S04]  /*177e0*/  LDL.LU.64 R232, [R1+0x180] ;  /* 0x0001800001e87983 */ /* 0x000ea80000300a00 */
[----:B------:R-:W2:Y:S01]  /*177f0*/  LDL.LU.64 R14, [R1+0x178] ;  /* 0x00017800010e7983 */ /* 0x000ea20000300a00 */
[----:B------:R-:W-:-:S03]  /*17800*/  IMAD.WIDE R234, R0, 0x4, R234 ;  /* 0x0000000400ea7825 */ /* 0x000fc600078e02ea */
[----:B------:R3:W-:Y:S01]  /*17810*/  STL.64 [R1+0x2fd8], R248 ;  /* 0x002fd8f801007387 */ /* 0x0007e20000100a00 */
[----:B------:R-:W-:-:S03]  /*17820*/  IMAD.WIDE R16, R0, 0x4, R16 ;  /* 0x0000000400107825 */ /* 0x000fc600078e0210 */
[----:B------:R-:W-:Y:S04]  /*17830*/  STL.64 [R1+0x2fe0], R246 ;  /* 0x002fe0f601007387 */ /* 0x000fe80000100a00 */
[----:B-1----:R-:W2:Y:S04]  /*17840*/  LDL.LU.64 R12, [R1+0x170] ;  /* 0x00017000010c7983 */ /* 0x002ea80000300a00 */
[----:B------:R1:W-:Y:S01]  /*17850*/  STL.64 [R1+0x2fe8], R236 ;  /* 0x002fe8ec01007387 */ /* 0x0003e20000100a00 */
[----:B------:R-:W-:-:S03]  /*17860*/  IMAD.WIDE R10, R0, 0x4, R10 ;  /* 0x00000004000a7825 */ /* 0x000fc600078e020a */
[----:B------:R-:W-:Y:S04]  /*17870*/  STL.64 [R1+0x2ff0], R234 ;  /* 0x002ff0ea01007387 */ /* 0x000fe80000100a00 */
[----:B------:R-:W2:Y:S04]  /*17880*/  LDL.LU.64 R6, [R1+0x168] ;  /* 0x0001680001067983 */ /* 0x000ea80000300a00 */
[----:B------:R1:W-:Y:S01]  /*17890*/  STL.64 [R1+0x2ff8], R16 ;  /* 0x002ff81001007387 */ /* 0x0003e20000100a00 */
[----:B------:R-:W-:-:S03]  /*178a0*/  IMAD.WIDE R8, R0, 0x4, R8 ;  /* 0x0000000400087825 */ /* 0x000fc600078e0208 */
[----:B------:R1:W-:Y:S04]  /*178b0*/  STL.64 [R1+0x3000], R10 ;  /* 0x0030000a01007387 */ /* 0x0003e80000100a00 */
[----:B------:R4:W-:Y:S01]  /*178c0*/  LDGSTS.E [R231+0x64100], [R246.64], !P3 ;  /* 0x64100000f6e77fae */ /* 0x0009e2000d921848 */
[----:B------:R-:W-:-:S03]  /*178d0*/  IMAD.WIDE R2, R0, 0x4, R4 ;  /* 0x0000000400027825 */ /* 0x000fc600078e0204 */
[----:B------:R1:W-:Y:S04]  /*178e0*/  LDGSTS.E [R231+0x64200], [R236.64], !P3 ;  /* 0x64200000ece77fae */ /* 0x0003e8000d921848 */
[----:B------:R-:W2:Y:S04]  /*178f0*/  LDL.LU.64 R4, [R1+0x160] ;  /* 0x0001600001047983 */ /* 0x000ea80000300a00 */
[----:B------:R1:W-:Y:S04]  /*17900*/  STL.64 [R1+0x3008], R8 ;  /* 0x0030080801007387 */ /* 0x0003e80000100a00 */
[----:B------:R2:W-:Y:S04]  /*17910*/  STL.64 [R1+0x3010], R2 ;  /* 0x0030100201007387 */ /* 0x0005e80000100a00 */
[----:B---3--:R-:W3:Y:S04]  /*17920*/  LDL.LU.64 R248, [R1+0x158] ;  /* 0x0001580001f87983 */ /* 0x008ee80000300a00 */
[----:B-1----:R-:W3:Y:S04]  /*17930*/  LDL.LU.64 R236, [R1+0x150] ;  /* 0x0001500001ec7983 */ /* 0x002ee80000300a00 */
[----:B------:R1:W-:Y:S04]  /*17940*/  LDGSTS.E [R231+0x64300], [R234.64], !P3 ;  /* 0x64300000eae77fae */ /* 0x0003e8000d921848 */
[----:B------:R1:W-:Y:S01]  /*17950*/  LDGSTS.E [R231+0x64400], [R16.64], !P3 ;  /* 0x6440000010e77fae */ /* 0x0003e2000d921848 */
[----:B------:R-:W-:-:S03]  /*17960*/  IADD3 R230, R252, -0xcd, RZ ;  /* 0xffffff33fce67810 */ /* 0x000fc60007ffe0ff */
[----:B------:R1:W-:Y:S01]  /*17970*/  LDGSTS.E [R231+0x64500], [R10.64], !P3 ;  /* 0x645000000ae77fae */ /* 0x0003e2000d921848 */
[----:B----4-:R-:W-:Y:S01]  /*17980*/  IMAD.WIDE R246, R0, 0x4, R244 ;  /* 0x0000000400f67825 */ /* 0x010fe200078e02f4 */
[----:B------:R-:W-:Y:S02]  /*17990*/  ISETP.GE.U32.AND P4, PT, R230, 0x7ffffeb4, PT ;  /* 0x7ffffeb4e600780c */ /* 0x000fe40003f86070 */
[----:B------:R-:W4:Y:S04]  /*179a0*/  LDL.LU.64 R244, [R1+0x148] ;  /* 0x0001480001f47983 */ /* 0x000f280000300a00 */
[----:B-1----:R-:W4:Y:S04]  /*179b0*/  LDL.LU.64 R16, [R1+0x140] ;  /* 0x0001400001107983 */ /* 0x002f280000300a00 */
[----:B------:R-:W-:Y:S04]  /*179c0*/  STL.64 [R1+0x3018], R246 ;  /* 0x003018f601007387 */ /* 0x000fe80000100a00 */
[----:B------:R-:W4:Y:S01]  /*179d0*/  LDL.LU.64 R234, [R1+0x138] ;  /* 0x0001380001ea7983 */ /* 0x000f220000300a00 */
[----:B--2---:R-:W-:-:S03]  /*179e0*/  IMAD.WIDE R242, R0, 0x4, R242 ;  /* 0x0000000400f27825 */ /* 0x004fc600078e02f2 */
[----:B------:R1:W-:Y:S01]  /*179f0*/  LDGSTS.E [R231+0x64600], [R8.64], !P3 ;  /* 0x6460000008e77fae */ /* 0x0003e2000d921848 */
[----:B------:R-:W-:-:S03]  /*17a00*/  IMAD.WIDE R238, R0, 0x4, R238 ;  /* 0x0000000400ee7825 */ /* 0x000fc600078e02ee */
[----:B------:R-:W-:Y:S04]  /*17a10*/  STL.64 [R1+0x3020], R242 ;  /* 0x003020f201007387 */ /* 0x000fe80000100a00 */
[----:B------:R-:W-:Y:S04]  /*17a20*/  STL.64 [R1+0x3028], R238 ;  /* 0x003028ee01007387 */ /* 0x000fe80000100a00 */
[----:B------:R2:W-:Y:S04]  /*17a30*/  LDGSTS.E [R231+0x64700], [R2.64], !P3 ;  /* 0x6470000002e77fae */ /* 0x0005e8000d921848 */
[----:B------:R1:W-:Y:S04]  /*17a40*/  LDGSTS.E [R231+0x66000], [R246.64], !P4 ;  /* 0x66000000f6e77fae */ /* 0x0003e8000e121848 */
[----:B------:R1:W-:Y:S04]  /*17a50*/  LDGSTS.E [R231+0x66100], [R242.64], !P4 ;  /* 0x66100000f2e77fae */ /* 0x0003e8000e121848 */
[----:B------:R1:W-:Y:S01]  /*17a60*/  LDGSTS.E [R231+0x66200], [R238.64], !P4 ;  /* 0x66200000eee77fae */ /* 0x0003e2000e121848 */
[----:B------:R-:W-:-:S04]  /*17a70*/  IMAD.WIDE R232, R0, 0x4, R232 ;  /* 0x0000000400e87825 */ /* 0x000fc800078e02e8 */
[C---:B------:R-:W-:Y:S01]  /*17a80*/  IMAD.WIDE R14, R0.reuse, 0x4, R14 ;  /* 0x00000004000e7825 */ /* 0x040fe200078e020e */
[----:B------:R1:W-:Y:S04]  /*17a90*/  LDGSTS.E [R231+0x66300], [R232.64], !P4 ;  /* 0x66300000e8e77fae */ /* 0x0003e8000e121848 */
[----:B------:R1:W-:Y:S01]  /*17aa0*/  LDGSTS.E [R231+0x66400], [R14.64], !P4 ;  /* 0x664000000ee77fae */ /* 0x0003e2000e121848 */
[----:B------:R-:W-:-:S03]  /*17ab0*/  IMAD.WIDE R10, R0, 0x4, R12 ;  /* 0x00000004000a7825 */ /* 0x000fc600078e020c */
[----:B------:R-:W4:Y:S04]  /*17ac0*/  LDL.LU.64 R12, [R1+0x130] ;  /* 0x00013000010c7983 */ /* 0x000f280000300a00 */
[----:B------:R2:W-:Y:S04]  /*17ad0*/  STL.64 [R1+0x3030], R232 ;  /* 0x003030e801007387 */ /* 0x0005e80000100a00 */
[----:B-1----:R-:W4:Y:S04]  /*17ae0*/  LDL.LU.64 R8, [R1+0x128] ;  /* 0x0001280001087983 */ /* 0x002f280000300a00 */
[----:B------:R-:W-:Y:S01]  /*17af0*/  STL.64 [R1+0x3038], R14 ;  /* 0x0030380e01007387 */ /* 0x000fe20000100a00 */
[----:B------:R-:W-:-:S03]  /*17b00*/  IMAD.WIDE R6, R0, 0x4, R6 ;  /* 0x0000000400067825 */ /* 0x000fc600078e0206 */
[----:B------:R1:W-:Y:S04]  /*17b10*/  STL.64 [R1+0x3040], R10 ;  /* 0x0030400a01007387 */ /* 0x0003e80000100a00 */
[----:B------:R1:W-:Y:S04]  /*17b20*/  LDGSTS.E [R231+0x66500], [R10.64], !P4 ;  /* 0x665000000ae77fae */ /* 0x0003e8000e121848 */
[----:B------:R1:W-:Y:S01]  /*17b30*/  LDGSTS.E [R231+0x66600], [R6.64], !P4 ;  /* 0x6660000006e77fae */ /* 0x0003e2000e121848 */
[----:B--2---:R-:W-:-:S03]  /*17b40*/  IMAD.WIDE R2, R0, 0x4, R4 ;  /* 0x0000000400027825 */ /* 0x004fc600078e0204 */
[----:B------:R-:W2:Y:S04]  /*17b50*/  LDL.LU.64 R4, [R1+0x120] ;  /* 0x0001200001047983 */ /* 0x000ea80000300a00 */
[----:B------:R1:W-:Y:S04]  /*17b60*/  STL.64 [R1+0x3048], R6 ;  /* 0x0030480601007387 */ /* 0x0003e80000100a00 */
[----:B------:R1:W-:Y:S01]  /*17b70*/  STL.64 [R1+0x3050], R2 ;  /* 0x0030500201007387 */ /* 0x0003e20000100a00 */
[----:B---3--:R-:W-:-:S03]  /*17b80*/  IMAD.WIDE R248, R0, 0x4, R248 ;  /* 0x0000000400f87825 */ /* 0x008fc600078e02f8 */
[----:B------:R-:W3:Y:S01]  /*17b90*/  LDL.LU.64 R232, [R1+0x118] ;  /* 0x0001180001e87983 */ /* 0x000ee20000300a00 */
[----:B------:R-:W-:-:S03]  /*17ba0*/  IMAD.WIDE R246, R0, 0x4, R236 ;  /* 0x0000000400f67825 */ /* 0x000fc600078e02ec */
[----:B------:R-:W3:Y:S04]  /*17bb0*/  LDL.LU.64 R242, [R1+0x110] ;  /* 0x0001100001f27983 */ /* 0x000ee80000300a00 */
[----:B------:R-:W3:Y:S04]  /*17bc0*/  LDL.LU.64 R238, [R1+0x108] ;  /* 0x0001080001ee7983 */ /* 0x000ee80000300a00 */
[----:B-1----:R-:W3:Y:S04]  /*17bd0*/  LDL.LU.64 R10, [R1+0x100] ;  /* 0x00010000010a7983 */ /* 0x002ee80000300a00 */
[----:B------:R-:W3:Y:S04]  /*17be0*/  LDL.LU.64 R236, [R1+0xf8] ;  /* 0x0000f80001ec7983 */ /* 0x000ee80000300a00 */
[----:B------:R1:W-:Y:S04]  /*17bf0*/  STL.64 [R1+0x3058], R248 ;  /* 0x003058f801007387 */ /* 0x0003e80000100a00 */
[----:B------:R-:W-:Y:S04]  /*17c00*/  STL.64 [R1+0x3060], R246 ;  /* 0x003060f601007387 */ /* 0x000fe80000100a00 */
[----:B------:R-:W3:Y:S01]  /*17c10*/  LDL.LU.64 R6, [R1+0xf0] ;  /* 0x0000f00001067983 */ /* 0x000ee20000300a00 */
[----:B------:R-:W-:-:S03]  /*17c20*/  IADD3 R230, R252, -0xd1, RZ ;  /* 0xffffff2ffce67810 */ /* 0x000fc60007ffe0ff */
[----:B------:R1:W-:Y:S01]  /*17c30*/  LDGSTS.E [R231+0x66700], [R2.64], !P4 ;  /* 0x6670000002e77fae */ /* 0x0003e2000e121848 */
[----:B----4-:R-:W-:-:S05]  /*17c40*/  IMAD.WIDE R244, R0, 0x4, R244 ;  /* 0x0000000400f47825 */ /* 0x010fca00078e02f4 */
[----:B------:R-:W-:Y:S01]  /*17c50*/  STL.64 [R1+0x3068], R244 ;  /* 0x003068f401007387 */ /* 0x000fe20000100a00 */
[----:B------:R-:W-:-:S03]  /*17c60*/  IMAD.WIDE R14, R0, 0x4, R234 ;  /* 0x00000004000e7825 */ /* 0x000fc600078e02ea */
[----:B------:R-:W4:Y:S01]  /*17c70*/  LDL.LU.64 R234, [R1+0xe8] ;  /* 0x0000e80001ea7983 */ /* 0x000f220000300a00 */
[----:B------:R-:W-:Y:S01]  /*17c80*/  ISETP.GE.U32.AND P2, PT, R230, 0x7ffffeb0, PT ;  /* 0x7ffffeb0e600780c */ /* 0x000fe20003f46070 */
[----:B------:R-:W-:-:S05]  /*17c90*/  IMAD.WIDE R16, R0, 0x4, R16 ;  /* 0x0000000400107825 */ /* 0x000fca00078e0210 */
[----:B------:R2:W-:Y:S04]  /*17ca0*/  STL.64 [R1+0x3070], R16 ;  /* 0x0030701001007387 */ /* 0x0005e80000100a00 */
[----:B------:R2:W-:Y:S01]  /*17cb0*/  STL.64 [R1+0x3078], R14 ;  /* 0x0030780e01007387 */ /* 0x0005e20000100a00 */
[----:B------:R-:W-:-:S03]  /*17cc0*/  IADD3 R230, R252, -0xd5, RZ ;  /* 0xffffff2bfce67810 */ /* 0x000fc60007ffe0ff */
[----:B-1----:R-:W4:Y:S04]  /*17cd0*/  LDL.LU.64 R2, [R1+0xe0] ;  /* 0x0000e00001027983 */ /* 0x002f280000300a00 */
[----:B------:R1:W-:Y:S04]  /*17ce0*/  LDGSTS.E [R231+0x68000], [R248.64], !P2 ;  /* 0x68000000f8e77fae */ /* 0x0003e8000d121848 */
[----:B------:R1:W-:Y:S01]  /*17cf0*/  LDGSTS.E [R231+0x68100], [R246.64], !P2 ;  /* 0x68100000f6e77fae */ /* 0x0003e2000d121848 */
[----:B------:R-:W-:-:S03]  /*17d00*/  ISETP.GE.U32.AND P5, PT, R230, 0x7ffffeac, PT ;  /* 0x7ffffeace600780c */ /* 0x000fc60003fa6070 */
[----:B------:R1:W-:Y:S04]  /*17d10*/  LDGSTS.E [R231+0x68200], [R244.64], !P2 ;  /* 0x68200000f4e77fae */ /* 0x0003e8000d121848 */
[----:B------:R1:W-:Y:S04]  /*17d20*/  LDGSTS.E [R231+0x68300], [R16.64], !P2 ;  /* 0x6830000010e77fae */ /* 0x0003e8000d121848 */
[----:B------:R1:W-:Y:S01]  /*17d30*/  LDGSTS.E [R231+0x68400], [R14.64], !P2 ;  /* 0x684000000ee77fae */ /* 0x0003e2000d121848 */
[----:B------:R-:W-:-:S04]  /*17d40*/  IMAD.WIDE R12, R0, 0x4, R12 ;  /* 0x00000004000c7825 */ /* 0x000fc800078e020c */
[C---:B------:R-:W-:Y:S01]  /*17d50*/  IMAD.WIDE R8, R0.reuse, 0x4, R8 ;  /* 0x0000000400087825 */ /* 0x040fe200078e0208 */
[----:B------:R1:W-:Y:S04]  /*17d60*/  STL.64 [R1+0x3080], R12 ;  /* 0x0030800c01007387 */ /* 0x0003e80000100a00 */
[----:B------:R1:W-:Y:S04]  /*17d70*/  STL.64 [R1+0x3088], R8 ;  /* 0x0030880801007387 */ /* 0x0003e80000100a00 */
[----:B------:R1:W-:Y:S04]  /*17d80*/  LDGSTS.E [R231+0x68500], [R12.64], !P2 ;  /* 0x685000000ce77fae */ /* 0x0003e8000d121848 */
[----:B------:R1:W-:Y:S01]  /*17d90*/  LDGSTS.E [R231+0x68600], [R8.64], !P2 ;  /* 0x6860000008e77fae */ /* 0x0003e2000d121848 */
[----:B--2---:R-:W-:-:S05]  /*17da0*/  IMAD.WIDE R4, R0, 0x4, R4 ;  /* 0x0000000400047825 */ /* 0x004fca00078e0204 */
[----:B------:R4:W-:Y:S04]  /*17db0*/  STL.64 [R1+0x3090], R4 ;  /* 0x0030900401007387 */ /* 0x0009e80000100a00 */
[----:B-1----:R-:W2:Y:S01]  /*17dc0*/  LDL.LU.64 R248, [R1+0xd8] ;  /* 0x0000d80001f87983 */ /* 0x002ea20000300a00 */
[----:B---3--:R-:W-:-:S03]  /*17dd0*/  IMAD.WIDE R232, R0, 0x4, R232 ;  /* 0x0000000400e87825 */ /* 0x008fc600078e02e8 */
[----:B------:R-:W4:Y:S01]  /*17de0*/  LDL.LU.64 R16, [R1+0xd0] ;  /* 0x0000d00001107983 */ /* 0x000f220000300a00 */
[----:B------:R-:W-:-:S03]  /*17df0*/  IMAD.WIDE R14, R0, 0x4, R242 ;  /* 0x00000004000e7825 */ /* 0x000fc600078e02f2 */
[----:B------:R-:W4:Y:S01]  /*17e00*/  LDL.LU.64 R244, [R1+0xc8] ;  /* 0x0000c80001f47983 */ /* 0x000f220000300a00 */
[----:B------:R-:W-:-:S03]  /*17e10*/  IMAD.WIDE R12, R0, 0x4, R238 ;  /* 0x00000004000c7825 */ /* 0x000fc600078e02ee */
[----:B------:R-:W4:Y:S01]  /*17e20*/  LDL.LU.64 R242, [R1+0xc0] ;  /* 0x0000c00001f27983 */ /* 0x000f220000300a00 */
[----:B------:R-:W-:-:S03]  /*17e30*/  IMAD.WIDE R10, R0, 0x4, R10 ;  /* 0x00000004000a7825 */ /* 0x000fc600078e020a */
[----:B------:R1:W-:Y:S01]  /*17e40*/  STL.64 [R1+0x3098], R232 ;  /* 0x003098e801007387 */ /* 0x0003e20000100a00 */
[----:B------:R-:W-:-:S03]  /*17e50*/  IMAD.WIDE R8, R0, 0x4, R236 ;  /* 0x0000000400087825 */ /* 0x000fc600078e02ec */
[----:B------:R-:W4:Y:S04]  /*17e60*/  LDL.LU.64 R238, [R1+0xb8] ;  /* 0x0000b80001ee7983 */ /* 0x000f280000300a00 */
[----:B------:R1:W-:Y:S04]  /*17e70*/  STL.64 [R1+0x30a0], R14 ;  /* 0x0030a00e01007387 */ /* 0x0003e80000100a00 */
[----:B------:R4:W-:Y:S01]  /*17e80*/  LDGSTS.E [R231+0x68700], [R4.64], !P2 ;  /* 0x6870000004e77fae */ /* 0x0009e2000d121848 */
[----:B------:R-:W-:-:S03]  /*17e90*/  IMAD.WIDE R6, R0, 0x4, R6 ;  /* 0x0000000400067825 */ /* 0x000fc600078e0206 */
[----:B------:R1:W-:Y:S04]  /*17ea0*/  STL.64 [R1+0x30a8], R12 ;  /* 0x0030a80c01007387 */ /* 0x0003e80000100a00 */
[----:B------:R-:W4:Y:S04]  /*17eb0*/  LDL.LU.64 R236, [R1+0xb0] ;  /* 0x0000b00001ec7983 */ /* 0x000f280000300a00 */
[----:B------:R1:W-:Y:S04]  /*17ec0*/  STL.64 [R1+0x30b0], R10 ;  /* 0x0030b00a01007387 */ /* 0x0003e80000100a00 */
[----:B------:R1:W-:Y:S04]  /*17ed0*/  STL.64 [R1+0x30b8], R8 ;  /* 0x0030b80801007387 */ /* 0x0003e80000100a00 */
[----:B------:R1:W-:Y:S01]  /*17ee0*/  LDGSTS.E [R231+0x6a000], [R232.64], !P5 ;  /* 0x6a000000e8e77fae */ /* 0x0003e2000e921848 */
[----:B------:R-:W-:-:S03]  /*17ef0*/  IADD3 R230, R252, -0xd9, RZ ;  /* 0xffffff27fce67810 */ /* 0x000fc60007ffe0ff */
[----:B------:R1:W-:Y:S01]  /*17f00*/  LDGSTS.E [R231+0x6a100], [R14.64], !P5 ;  /* 0x6a1000000ee77fae */ /* 0x0003e2000e921848 */
[----:B----4-:R-:W-:-:S03]  /*17f10*/  IMAD.WIDE R4, R0, 0x4, R234 ;  /* 0x0000000400047825 */ /* 0x010fc600078e02ea */
[----:B------:R4:W-:Y:S04]  /*17f20*/  LDGSTS.E [R231+0x6a200], [R12.64], !P5 ;  /* 0x6a2000000ce77fae */ /* 0x0009e8000e921848 */
[----:B------:R-:W3:Y:S04]  /*17f30*/  LDL.LU.64 R234, [R1+0xa8] ;  /* 0x0000a80001ea7983 */ /* 0x000ee80000300a00 */
[----:B------:R2:W-:Y:S04]  /*17f40*/  STL.64 [R1+0x30c0], R6 ;  /* 0x0030c00601007387 */ /* 0x0005e80000100a00 */
[----:B------:R2:W-:Y:S04]  /*17f50*/  STL.64 [R1+0x30c8], R4 ;  /* 0x0030c80401007387 */ /* 0x0005e80000100a00 */
[----:B-1----:R-:W3:Y:S01]  /*17f60*/  LDL.LU.64 R232, [R1+0xa0] ;  /* 0x0000a00001e87983 */ /* 0x002ee20000300a00 */
[----:B------:R-:W-:Y:S01]  /*17f70*/  IMAD.WIDE R2, R0, 0x4, R2 ;  /* 0x0000000400027825 */ /* 0x000fe200078e0202 */
[----:B------:R-:W-:-:S02]  /*17f80*/  ISETP.GE.U32.AND P6, PT, R230, 0x7ffffea8, PT ;  /* 0x7ffffea8e600780c */ /* 0x000fc40003fc6070 */
[----:B------:R1:W-:Y:S04]  /*17f90*/  LDGSTS.E [R231+0x6a300], [R10.64], !P5 ;  /* 0x6a3000000ae77fae */ /* 0x0003e8000e921848 */
[----:B------:R1:W-:Y:S04]  /*17fa0*/  STL.64 [R1+0x30d0], R2 ;  /* 0x0030d00201007387 */ /* 0x0003e80000100a00 */
[----:B------:R1:W-:Y:S04]  /*17fb0*/  LDGSTS.E [R231+0x6a400], [R8.64], !P5 ;  /* 0x6a40000008e77fae */ /* 0x0003e8000e921848 */
[----:B------:R1:W-:Y:S04]  /*17fc0*/  LDGSTS.E [R231+0x6a500], [R6.64], !P5 ;  /* 0x6a50000006e77fae */ /* 0x0003e8000e921848 */
        /* <DEDUP_REMOVED lines=10> */
[----:B------:R1:W-:Y:S01]  /*18070*/  STL.64 [R1+0x30e0], R246 ;  /* 0x0030e0f601007387 */ /* 0x0003e20000100a00 */
[----:B------:R-:W-:-:S03]  /*18080*/  IMAD.WIDE R238, R0, 0x4, R238 ;  /* 0x0000000400ee7825 */ /* 0x000fc600078e02ee */
[----:B------:R-:W4:Y:S04]  /*18090*/  LDL.LU.64 R12, [R1+0x88] ;  /* 0x00008800010c7983 */ /* 0x000f280000300a00 */
[----:B------:R2:W-:Y:S04]  /*180a0*/  STL.64 [R1+0x30e8], R244 ;  /* 0x0030e8f401007387 */ /* 0x0005e80000100a00 */
[----:B-1----:R-:W4:Y:S04]  /*180b0*/  LDL.LU.64 R10, [R1+0x80] ;  /* 0x00008000010a7983 */ /* 0x002f280000300a00 */
[----:B------:R-:W4:Y:S01]  /*180c0*/  LDL.LU.64 R8, [R1+0x78] ;  /* 0x0000780001087983 */ /* 0x000f220000300a00 */
[----:B------:R-:W-:-:S03]  /*180d0*/  IMAD.WIDE R236, R0, 0x4, R236 ;  /* 0x0000000400ec7825 */ /* 0x000fc600078e02ec */
[----:B------:R-:W4:Y:S04]  /*180e0*/  LDL.LU.64 R6, [R1+0x70] ;  /* 0x0000700001067983 */ /* 0x000f280000300a00 */
[----:B------:R1:W-:Y:S04]  /*180f0*/  STL.64 [R1+0x30f0], R242 ;  /* 0x0030f0f201007387 */ /* 0x0003e80000100a00 */
[----:B------:R-:W4:Y:S04]  /*18100*/  LDL.LU.64 R4, [R1+0x68] ;  /* 0x0000680001047983 */ /* 0x000f280000300a00 */
[----:B------:R1:W-:Y:S04]  /*18110*/  STL.64 [R1+0x3550], R238 ;  /* 0x003550ee01007387 */ /* 0x0003e80000100a00 */
[----:B------:R-:W4:Y:S04]  /*18120*/  LDL.LU.64 R2, [R1+0x60] ;  /* 0x0000600001027983 */ /* 0x000f280000300a00 */
[----:B------:R1:W-:Y:S04]  /*18130*/  STL.64 [R1+0x3548], R236 ;  /* 0x003548ec01007387 */ /* 0x0003e80000100a00 */
[----:B------:R1:W-:Y:S04]  /*18140*/  LDGSTS.E [R231+0x6c100], [R246.64], !P6 ;  /* 0x6c100000f6e77fae */ /* 0x0003e8000f121848 */
[----:B------:R1:W-:Y:S04]  /*18150*/  LDGSTS.E [R231+0x6c200], [R244.64], !P6 ;  /* 0x6c200000f4e77fae */ /* 0x0003e8000f121848 */
        /* <DEDUP_REMOVED lines=8> */
[----:B--2---:R-:W2:Y:S04]  /*181e0*/  LDL.LU.64 R248, [R1+0x58] ;  /* 0x0000580001f87983 */ /* 0x004ea80000300a00 */
[----:B-1----:R-:W2:Y:S04]  /*181f0*/  LDL.LU.64 R246, [R1+0x50] ;  /* 0x0000500001f67983 */ /* 0x002ea80000300a00 */
[----:B------:R-:W2:Y:S04]  /*18200*/  LDL.LU.64 R244, [R1+0x48] ;  /* 0x0000480001f47983 */ /* 0x000ea80000300a00 */
[----:B------:R-:W2:Y:S04]  /*18210*/  LDL.LU.64 R242, [R1+0x40] ;  /* 0x0000400001f27983 */ /* 0x000ea80000300a00 */
[----:B------:R-:W2:Y:S04]  /*18220*/  LDL.LU.64 R238, [R1+0x38] ;  /* 0x0000380001ee7983 */ /* 0x000ea80000300a00 */
[----:B------:R-:W2:Y:S04]  /*18230*/  LDL.LU.64 R236, [R1+0x30] ;  /* 0x0000300001ec7983 */ /* 0x000ea80000300a00 */
[----:B------:R1:W-:Y:S04]  /*18240*/  LDGSTS.E [R231+0x6c700], [R232.64], !P6 ;  /* 0x6c700000e8e77fae */ /* 0x0003e8000f121848 */
[----:B---3--:R-:W3:Y:S04]  /*18250*/  LDL.LU.64 R234, [R1+0x28] ;  /* 0x0000280001ea7983 */ /* 0x008ee80000300a00 */
[----:B-1----:R-:W3:Y:S01]  /*18260*/  LDL.LU.64 R232, [R1+0x20] ;  /* 0x0000200001e87983 */ /* 0x002ee20000300a00 */
[----:B------:R-:W-:-:S04]  /*18270*/  IADD3 R230, R252, -0xdd, RZ ;  /* 0xffffff23fce67810 */ /* 0x000fc80007ffe0ff */
[----:B------:R-:W-:Y:S02]  /*18280*/  ISETP.GE.U32.AND P0, PT, R230, 0x7ffffea4, PT ;  /* 0x7ffffea4e600780c */ /* 0x000fe40003f06070 */
[----:B------:R-:W-:-:S04]  /*18290*/  IADD3 R230, R252, -0xe1, RZ ;  /* 0xffffff1ffce67810 */ /* 0x000fc80007ffe0ff */
[----:B------:R-:W-:Y:S02]  /*182a0*/  ISETP.GE.U32.AND P1, PT, R230, 0x7ffffea0, PT ;  /* 0x7ffffea0e600780c */ /* 0x000fe40003f26070 */
[----:B------:R-:W-:-:S04]  /*182b0*/  IADD3 R230, R252, -0xe5, RZ ;  /* 0xffffff1bfce67810 */ /* 0x000fc80007ffe0ff */
[----:B------:R-:W-:Y:S01]  /*182c0*/  ISETP.GE.U32.AND P3, PT, R230, 0x7ffffe9c, PT ;  /* 0x7ffffe9ce600780c */ /* 0x000fe20003f66070 */
[----:B------:R-:W-:Y:S01]  /*182d0*/  IMAD.WIDE R118, R0, 0x4, R118 ;  /* 0x0000000400767825 */ /* 0x000fe200078e0276 */
[----:B------:R-:W-:-:S03]  /*182e0*/  IADD3 R230, R252, -0xe9, RZ ;  /* 0xffffff17fce67810 */ /* 0x000fc60007ffe0ff */
[----:B------:R-:W-:-:S04]  /*182f0*/  IMAD.WIDE R120, R0, 0x4, R120 ;  /* 0x0000000400787825 */ /* 0x000fc800078e0278 */
[----:B----4-:R-:W-:-:S04]  /*18300*/  IMAD.WIDE R16, R0, 0x4, R16 ;  /* 0x0000000400107825 */ /* 0x010fc800078e0210 */
[C---:B------:R-:W-:Y:S01]  /*18310*/  IMAD.WIDE R14, R0.reuse, 0x4, R14 ;  /* 0x00000004000e7825 */ /* 0x040fe200078e020e */
[----:B------:R1:W-:Y:S03]  /*18320*/  STL.64 [R1+0x3590], R16 ;  /* 0x0035901001007387 */ /* 0x0003e60000100a00 */
[C---:B------:R-:W-:Y:S01]  /*18330*/  IMAD.WIDE R12, R0.reuse, 0x4, R12 ;  /* 0x00000004000c7825 */ /* 0x040fe200078e020c */
[----:B------:R4:W-:Y:S03]  /*18340*/  STL.64 [R1+0x3588], R14 ;  /* 0x0035880e01007387 */ /* 0x0009e60000100a00 */
[C---:B------:R-:W-:Y:S01]  /*18350*/  IMAD.WIDE R10, R0.reuse, 0x4, R10 ;  /* 0x00000004000a7825 */ /* 0x040fe200078e020a */
[----:B------:R1:W-:Y:S03]  /*18360*/  STL.64 [R1+0x3580], R12 ;  /* 0x0035800c01007387 */ /* 0x0003e60000100a00 */
[C---:B------:R-:W-:Y:S01]  /*18370*/  IMAD.WIDE R8, R0.reuse, 0x4, R8 ;  /* 0x0000000400087825 */ /* 0x040fe200078e0208 */
[----:B------:R1:W-:Y:S03]  /*18380*/  STL.64 [R1+0x3578], R10 ;  /* 0x0035780a01007387 */ /* 0x0003e60000100a00 */
[C---:B------:R-:W-:Y:S01]  /*18390*/  IMAD.WIDE R6, R0.reuse, 0x4, R6 ;  /* 0x0000000400067825 */ /* 0x040fe200078e0206 */
[----:B------:R1:W-:Y:S04]  /*183a0*/  STL.64 [R1+0x3570], R8 ;  /* 0x0035700801007387 */ /* 0x0003e80000100a00 */
[----:B------:R1:W-:Y:S01]  /*183b0*/  LDGSTS.E [R231+0x6e000], [R16.64], !P0 ;  /* 0x6e00000010e77fae */ /* 0x0003e2000c121848 */
[----:B------:R-:W-:-:S03]  /*183c0*/  IMAD.WIDE R4, R0, 0x4, R4 ;  /* 0x0000000400047825 */ /* 0x000fc600078e0204 */
[----:B------:R4:W-:Y:S04]  /*183d0*/  LDGSTS.E [R231+0x6e100], [R14.64], !P0 ;  /* 0x6e1000000ee77fae */ /* 0x0009e8000c121848 */
[----:B------:R4:W-:Y:S01]  /*183e0*/  LDGSTS.E [R231+0x6e200], [R12.64], !P0 ;  /* 0x6e2000000ce77fae */ /* 0x0009e2000c121848 */
[----:B------:R-:W-:-:S03]  /*183f0*/  IMAD.WIDE R2, R0, 0x4, R2 ;  /* 0x0000000400027825 */ /* 0x000fc600078e0202 */
[----:B-1----:R-:W3:Y:S04]  /*18400*/  LDL.LU.64 R16, [R1+0x40a0] ;  /* 0x0040a00001107983 */ /* 0x002ee80000300a00 */
[----:B------:R1:W-:Y:S04]  /*18410*/  STL.64 [R1+0x3568], R6 ;  /* 0x0035680601007387 */ /* 0x0003e80000100a00 */
[----:B----4-:R-:W4:Y:S04]  /*18420*/  LDL.LU.64 R14, [R1+0x4098] ;  /* 0x00409800010e7983 */ /* 0x010f280000300a00 */
[----:B------:R1:W-:Y:S04]  /*18430*/  STL.64 [R1+0x3560], R4 ;  /* 0x0035600401007387 */ /* 0x0003e80000100a00 */
[----:B------:R-:W4:Y:S04]  /*18440*/  LDL.LU.64 R12, [R1+0x4090] ;  /* 0x00409000010c7983 */ /* 0x000f280000300a00 */
[----:B------:R1:W-:Y:S04]  /*18450*/  STL.64 [R1+0x3558], R2 ;  /* 0x0035580201007387 */ /* 0x0003e80000100a00 */
[----:B------:R1:W-:Y:S04]  /*18460*/  LDGSTS.E [R231+0x6e300], [R10.64], !P0 ;  /* 0x6e3000000ae77fae */ /* 0x0003e8000c121848 */
[----:B------:R1:W-:Y:S04]  /*18470*/  LDGSTS.E [R231+0x6e400], [R8.64], !P0 ;  /* 0x6e40000008e77fae */ /* 0x0003e8000c121848 */
[----:B------:R1:W-:Y:S04]  /*18480*/  LDGSTS.E [R231+0x6e500], [R6.64], !P0 ;  /* 0x6e50000006e77fae */ /* 0x0003e8000c121848 */
[----:B-1----:R-:W4:Y:S04]  /*18490*/  LDL.LU.64 R10, [R1+0x4088] ;  /* 0x00408800010a7983 */ /* 0x002f280000300a00 */
[----:B------:R-:W4:Y:S04]  /*184a0*/  LDL.LU.64 R8, [R1+0x4080] ;  /* 0x0040800001087983 */ /* 0x000f280000300a00 */
[----:B------:R-:W4:Y:S04]  /*184b0*/  LDL.LU.64 R6, [R1+0x4078] ;  /* 0x0040780001067983 */ /* 0x000f280000300a00 */
[----:B------:R1:W-:Y:S04]  /*184c0*/  LDGSTS.E [R231+0x6e600], [R4.64], !P0 ;  /* 0x6e60000004e77fae */ /* 0x0003e8000c121848 */
[----:B------:R1:W-:Y:S01]  /*184d0*/  LDGSTS.E [R231+0x6e700], [R2.64], !P0 ;  /* 0x6e70000002e77fae */ /* 0x0003e2000c121848 */
[----:B------:R-:W-:-:S03]  /*184e0*/  IMAD.WIDE R122, R0, 0x4, R122 ;  /* 0x00000004007a7825 */ /* 0x000fc600078e027a */
[----:B-1----:R-:W4:Y:S04]  /*184f0*/  LDL.LU.64 R4, [R1+0x4070] ;  /* 0x0040700001047983 */ /* 0x002f280000300a00 */
[----:B------:R-:W4:Y:S01]  /*18500*/  LDL.LU.64 R2, [R1+0x4068] ;  /* 0x0040680001027983 */ /* 0x000f220000300a00 */
[----:B------:R-:W-:Y:S01]  /*18510*/  IMAD.WIDE R124, R0, 0x4, R124 ;  /* 0x00000004007c7825 */ /* 0x000fe200078e027c */
[----:B------:R-:W-:-:S03]  /*18520*/  ISETP.GE.U32.AND P4, PT, R230, 0x7ffffe98, PT ;  /* 0x7ffffe98e600780c */ /* 0x000fc60003f86070 */
[----:B------:R-:W-:-:S04]  /*18530*/  IMAD.WIDE R126, R0, 0x4, R126 ;  /* 0x00000004007e7825 */ /* 0x000fc800078e027e */
[----:B------:R-:W-:-:S04]  /*18540*/  IMAD.WIDE R128, R0, 0x4, R128 ;  /* 0x0000000400807825 */ /* 0x000fc800078e0280 */
[----:B------:R-:W-:Y:S01]  /*18550*/  IMAD.WIDE R130, R0, 0x4, R130 ;  /* 0x0000000400827825 */ /* 0x000fe200078e0282 */
[----:B------:R-:W-:-:S03]  /*18560*/  IADD3 R230, R252, -0xed, RZ ;  /* 0xffffff13fce67810 */ /* 0x000fc60007ffe0ff */
[----:B------:R-:W-:Y:S01]  /*18570*/  IMAD.WIDE R132, R0, 0x4, R132 ;  /* 0x0000000400847825 */ /* 0x000fe200078e0284 */
[----:B------:R-:W-:-:S03]  /*18580*/  ISETP.GE.U32.AND P2, PT, R230, 0x7ffffe94, PT ;  /* 0x7ffffe94e600780c */ /* 0x000fc60003f46070 */
[----:B------:R-:W-:Y:S01]  /*18590*/  IMAD.WIDE R134, R0, 0x4, R134 ;  /* 0x0000000400867825 */ /* 0x000fe200078e0286 */
[----:B------:R-:W-:-:S04]  /*185a0*/  IADD3 R230, R252, -0xf1, RZ ;  /* 0xffffff0ffce67810 */ /* 0x000fc80007ffe0ff */
[----:B------:R-:W-:Y:S02]  /*185b0*/  ISETP.GE.U32.AND P5, PT, R230, 0x7ffffe90, PT ;  /* 0x7ffffe90e600780c */ /* 0x000fe40003fa6070 */
[----:B------:R-:W-:-:S04]  /*185c0*/  IADD3 R230, R252, -0xf5, RZ ;  /* 0xffffff0bfce67810 */ /* 0x000fc80007ffe0ff */
[----:B------:R-:W-:Y:S01]  /*185d0*/  ISETP.GE.U32.AND P6, PT, R230, 0x7ffffe8c, PT ;  /* 0x7ffffe8ce600780c */ /* 0x000fe20003fc6070 */
[----:B--2---:R-:W-:-:S04]  /*185e0*/  IMAD.WIDE R248, R0, 0x4, R248 ;  /* 0x0000000400f87825 */ /* 0x004fc800078e02f8 */
        /* <DEDUP_REMOVED lines=9> */
[----:B------:R-:W-:Y:S04]  /*18680*/  STL.64 [R1+0x35c0], R244 ;  /* 0x0035c0f401007387 */ /* 0x000fe80000100a00 */
[----:B------:R1:W-:Y:S01]  /*18690*/  LDGSTS.E [R231+0x70200], [R244.64], !P1 ;  /* 0x70200000f4e77fae */ /* 0x0003e2000c921848 */
[----:B---3--:R-:W-:-:S03]  /*186a0*/  IMAD.WIDE R234, R0, 0x4, R234 ;  /* 0x0000000400ea7825 */ /* 0x008fc600078e02ea */
[----:B------:R-:W-:Y:S04]  /*186b0*/  STL.64 [R1+0x35b8], R242 ;  /* 0x0035b8f201007387 */ /* 0x000fe80000100a00 */
[----:B------:R3:W-:Y:S01]  /*186c0*/  LDGSTS.E [R231+0x70300], [R242.64], !P1 ;  /* 0x70300000f2e77fae */ /* 0x0007e2000c921848 */
[----:B------:R-:W-:-:S03]  /*186d0*/  IMAD.WIDE R232, R0, 0x4, R232 ;  /* 0x0000000400e87825 */ /* 0x000fc600078e02e8 */
        /* <DEDUP_REMOVED lines=20> */
[----:B------:R2:W-:Y:S04]  /*18820*/  STL.64 [R1+0x35e0], R130 ;  /* 0x0035e08201007387 */ /* 0x0005e80000100a00 */
[----:B------:R2:W-:Y:S04]  /*18830*/  LDGSTS.E [R231+0x72600], [R130.64], !P3 ;  /* 0x7260000082e77fae */ /* 0x0005e8000d921848 */
[----:B------:R3:W-:Y:S01]  /*18840*/  STL.64 [R1+0x35d8], R132 ;  /* 0x0035d88401007387 */ /* 0x0007e20000100a00 */
[----:B-1----:R-:W-:-:S03]  /*18850*/  IMAD.WIDE R128, R0, 0x4, R140 ;  /* 0x0000000400807825 */ /* 0x002fc600078e028c */
[----:B------:R3:W-:Y:S01]  /*18860*/  LDGSTS.E [R231+0x72700], [R132.64], !P3 ;  /* 0x7270000084e77fae */ /* 0x0007e2000d921848 */
[----:B------:R-:W-:-:S04]  /*18870*/  IMAD.WIDE R126, R0, 0x4, R142 ;  /* 0x00000004007e7825 */ /* 0x000fc800078e028e */
[C---:B--2---:R-:W-:Y:S01]  /*18880*/  IMAD.WIDE R130, R0.reuse, 0x4, R138 ;  /* 0x0000000400827825 */ /* 0x044fe200078e028a */
[----:B------:R1:W-:Y:S03]  /*18890*/  STL.64 [R1+0x3650], R134 ;  /* 0x0036508601007387 */ /* 0x0003e60000100a00 */
[C---:B------:R-:W-:Y:S01]  /*188a0*/  IMAD.WIDE R124, R0.reuse, 0x4, R144 ;  /* 0x00000004007c7825 */ /* 0x040fe200078e0290 */
[----:B------:R1:W-:Y:S03]  /*188b0*/  LDGSTS.E [R231+0x74000], [R134.64], !P4 ;  /* 0x7400000086e77fae */ /* 0x0003e6000e121848 */
[----:B---3--:R-:W-:-:S04]  /*188c0*/  IMAD.WIDE R132, R0, 0x4, R136 ;  /* 0x0000000400847825 */ /* 0x008fc800078e0288 */
[C---:B------:R-:W-:Y:S01]  /*188d0*/  IMAD.WIDE R122, R0.reuse, 0x4, R146 ;  /* 0x00000004007a7825 */ /* 0x040fe200078e0292 */
[----:B------:R2:W-:Y:S03]  /*188e0*/  STL.64 [R1+0x3648], R132 ;  /* 0x0036488401007387 */ /* 0x0005e60000100a00 */
[C---:B------:R-:W-:Y:S01]  /*188f0*/  IMAD.WIDE R120, R0.reuse, 0x4, R148 ;  /* 0x0000000400787825 */ /* 0x040fe200078e0294 */
[----:B------:R3:W-:Y:S03]  /*18900*/  STL.64 [R1+0x3640], R130 ;  /* 0x0036408201007387 */ /* 0x0007e60000100a00 */
[C---:B-1----:R-:W-:Y:S01]  /*18910*/  IMAD.WIDE R134, R0.reuse, 0x4, R150 ;  /* 0x0000000400867825 */ /* 0x042fe200078e0296 */
        /* <DEDUP_REMOVED lines=13> */
[----:B--2---:R-:W-:-:S03]  /*189f0*/  IMAD.WIDE R126, R0, 0x4, R158 ;  /* 0x00000004007e7825 */ /* 0x004fc600078e029e */
[----:B------:R3:W-:Y:S04]  /*18a00*/  LDGSTS.E [R231+0x74600], [R122.64], !P4 ;  /* 0x746000007ae77fae */ /* 0x0007e8000e121848 */
[----:B------:R2:W-:Y:S01]  /*18a10*/  STL.64 [R1+0x3690], R134 ;  /* 0x0036908601007387 */ /* 0x0005e20000100a00 */
[----:B-1----:R-:W-:-:S03]  /*18a20*/  IMAD.WIDE R124, R0, 0x4, R160 ;  /* 0x00000004007c7825 */ /* 0x002fc600078e02a0 */
[----:B------:R1:W-:Y:S01]  /*18a30*/  LDGSTS.E [R231+0x74700], [R120.64], !P4 ;  /* 0x7470000078e77fae */ /* 0x0003e2000e121848 */
[----:B---3--:R-:W-:-:S03]  /*18a40*/  IMAD.WIDE R122, R0, 0x4, R162 ;  /* 0x00000004007a7825 */ /* 0x008fc600078e02a2 */
[----:B------:R3:W-:Y:S04]  /*18a50*/  STL.64 [R1+0x3688], R132 ;  /* 0x0036888401007387 */ /* 0x0007e80000100a00 */
[----:B------:R2:W-:Y:S01]  /*18a60*/  STL.64 [R1+0x3680], R130 ;  /* 0x0036808201007387 */ /* 0x0005e20000100a00 */
[----:B-1----:R-:W-:-:S03]  /*18a70*/  IMAD.WIDE R120, R0, 0x4, R164 ;  /* 0x0000000400787825 */ /* 0x002fc600078e02a4 */
        /* <DEDUP_REMOVED lines=16> */
[----:B------:R1:W-:Y:S04]  /*18b80*/  LDGSTS.E [R231+0x76600], [R122.64], !P2 ;  /* 0x766000007ae77fae */ /* 0x0003e8000d121848 */
[----:B------:R2:W-:Y:S01]  /*18b90*/  STL.64 [R1+0x36d0], R134 ;  /* 0x0036d08601007387 */ /* 0x0005e20000100a00 */
[----:B---3--:R-:W-:-:S03]  /*18ba0*/  IMAD.WIDE R124, R0, 0x4, R176 ;  /* 0x00000004007c7825 */ /* 0x008fc600078e02b0 */
[----:B------:R2:W-:Y:S04]  /*18bb0*/  LDGSTS.E [R231+0x76700], [R120.64], !P2 ;  /* 0x7670000078e77fae */ /* 0x0005e8000d121848 */
[----:B------:R3:W-:Y:S01]  /*18bc0*/  STL.64 [R1+0x36c8], R132 ;  /* 0x0036c88401007387 */ /* 0x0007e20000100a00 */
[----:B-1----:R-:W-:-:S03]  /*18bd0*/  IMAD.WIDE R122, R0, 0x4, R178 ;  /* 0x00000004007a7825 */ /* 0x002fc600078e02b2 */
[----:B------:R1:W-:Y:S01]  /*18be0*/  STL.64 [R1+0x36c0], R130 ;  /* 0x0036c08201007387 */ /* 0x0003e20000100a00 */
[----:B--2---:R-:W-:-:S03]  /*18bf0*/  IMAD.WIDE R120, R0, 0x4, R180 ;  /* 0x0000000400787825 */ /* 0x004fc600078e02b4 */
        /* <DEDUP_REMOVED lines=41> */
[----:B------:R-:W-:Y:S01]  /*18e90*/  STL.64 [R1+0x3750], R134 ;  /* 0x0037508601007387 */ /* 0x000fe20000100a00 */
[----:B---3--:R-:W-:-:S03]  /*18ea0*/  IMAD.WIDE R124, R0, 0x4, R208 ;  /* 0x00000004007c7825 */ /* 0x008fc600078e02d0 */
[----:B------:R2:W-:Y:S04]  /*18eb0*/  LDGSTS.E [R231+0x7a700], [R120.64], !P6 ;  /* 0x7a70000078e77fae */ /* 0x0005e8000f121848 */
[----:B------:R-:W-:Y:S01]  /*18ec0*/  STL.64 [R1+0x3748], R132 ;  /* 0x0037488401007387 */ /* 0x000fe20000100a00 */
[----:B-1----:R-:W-:-:S03]  /*18ed0*/  IMAD.WIDE R122, R0, 0x4, R210 ;  /* 0x00000004007a7825 */ /* 0x002fc600078e02d2 */
[----:B------:R-:W-:Y:S01]  /*18ee0*/  STL.64 [R1+0x3740], R130 ;  /* 0x0037408201007387 */ /* 0x000fe20000100a00 */
[----:B--2---:R-:W-:-:S03]  /*18ef0*/  IMAD.WIDE R120, R0, 0x4, R212 ;  /* 0x0000000400787825 */ /* 0x004fc600078e02d4 */
[----:B------:R-:W-:Y:S04]  /*18f00*/  STL.64 [R1+0x3738], R128 ;  /* 0x0037388001007387 */ /* 0x000fe80000100a00 */
[----:B------:R-:W-:Y:S04]  /*18f10*/  STL.64 [R1+0x3730], R126 ;  /* 0x0037307e01007387 */ /* 0x000fe80000100a00 */
[----:B------:R-:W-:Y:S04]  /*18f20*/  STL.64 [R1+0x3728], R124 ;  /* 0x0037287c01007387 */ /* 0x000fe80000100a00 */
[----:B------:R-:W-:Y:S04]  /*18f30*/  STL.64 [R1+0x3720], R122 ;  /* 0x0037207a01007387 */ /* 0x000fe80000100a00 */
[----:B------:R1:W-:Y:S04]  /*18f40*/  STL.64 [R1+0x3718], R120 ;  /* 0x0037187801007387 */ /* 0x0003e80000100a00 */
[----:B------:R-:W2:Y:S01]  /*18f50*/  LDL.LU.64 R248, [R1+0x718] ;  /* 0x0007180001f87983 */ /* 0x000ea20000300a00 */
[----:B------:R-:W-:-:S03]  /*18f60*/  IADD3 R230, R252, -0xf9, RZ ;  /* 0xffffff07fce67810 */ /* 0x000fc60007ffe0ff */
[----:B------:R-:W3:Y:S01]  /*18f70*/  LDL.LU.64 R246, [R1+0x710] ;  /* 0x0007100001f67983 */ /* 0x000ee20000300a00 */
[----:B------:R-:W-:-:S03]  /*18f80*/  ISETP.GE.U32.AND P0, PT, R230, 0x7ffffe88, PT ;  /* 0x7ffffe88e600780c */ /* 0x000fc60003f06070 */
[----:B------:R-:W4:Y:S04]  /*18f90*/  LDL.LU.64 R234, [R1+0x708] ;  /* 0x0007080001ea7983 */ /* 0x000f280000300a00 */
[----:B------:R-:W4:Y:S04]  /*18fa0*/  LDL.LU.64 R236, [R1+0x700] ;  /* 0x0007000001ec7983 */ /* 0x000f280000300a00 */
[----:B------:R-:W4:Y:S04]  /*18fb0*/  LDL.LU.64 R244, [R1+0x6f8] ;  /* 0x0006f80001f47983 */ /* 0x000f280000300a00 */
[----:B------:R1:W-:Y:S04]  /*18fc0*/  LDGSTS.E [R231+0x7c000], [R134.64], !P0 ;  /* 0x7c00000086e77fae */ /* 0x0003e8000c121848 */
[----:B------:R1:W-:Y:S04]  /*18fd0*/  LDGSTS.E [R231+0x7c100], [R132.64], !P0 ;  /* 0x7c10000084e77fae */ /* 0x0003e8000c121848 */
[----:B------:R1:W-:Y:S04]  /*18fe0*/  LDGSTS.E [R231+0x7c200], [R130.64], !P0 ;  /* 0x7c20000082e77fae */ /* 0x0003e8000c121848 */
[----:B------:R1:W-:Y:S04]  /*18ff0*/  LDGSTS.E [R231+0x7c300], [R128.64], !P0 ;  /* 0x7c30000080e77fae */ /* 0x0003e8000c121848 */
[----:B------:R1:W-:Y:S04]  /*19000*/  LDGSTS.E [R231+0x7c400], [R126.64], !P0 ;  /* 0x7c4000007ee77fae */ /* 0x0003e8000c121848 */
[----:B------:R1:W-:Y:S04]  /*19010*/  LDGSTS.E [R231+0x7c500], [R124.64], !P0 ;  /* 0x7c5000007ce77fae */ /* 0x0003e8000c121848 */
[----:B------:R1:W-:Y:S04]  /*19020*/  LDGSTS.E [R231+0x7c600], [R122.64], !P0 ;  /* 0x7c6000007ae77fae */ /* 0x0003e8000c121848 */
[----:B------:R1:W-:Y:S01]  /*19030*/  LDGSTS.E [R231+0x7c700], [R120.64], !P0 ;  /* 0x7c70000078e77fae */ /* 0x0003e2000c121848 */
[----:B------:R-:W-:Y:S01]  /*19040*/  IADD3 R230, R252, -0xfd, RZ ;  /* 0xffffff03fce67810 */ /* 0x000fe20007ffe0ff */
[----:B------:R-:W-:-:S02]  /*19050*/  IMAD.WIDE R136, R0, 0x4, R214 ;  /* 0x0000000400887825 */ /* 0x000fc400078e02d6 */
[----:B-1----:R-:W4:Y:S04]  /*19060*/  LDL.LU.64 R120, [R1+0x6f0] ;  /* 0x0006f00001787983 */ /* 0x002f280000300a00 */
[----:B------:R-:W4:Y:S01]  /*19070*/  LDL.LU.64 R238, [R1+0x6e8] ;  /* 0x0006e80001ee7983 */ /* 0x000f220000300a00 */
[----:B------:R-:W-:Y:S01]  /*19080*/  ISETP.GE.U32.AND P1, PT, R230, 0x7ffffe84, PT ;  /* 0x7ffffe84e600780c */ /* 0x000fe20003f26070 */
[C---:B------:R-:W-:Y:S02]  /*19090*/  IMAD.WIDE R134, R0.reuse, 0x4, R216 ;  /* 0x0000000400867825 */ /* 0x040fe400078e02d8 */
[----:B------:R-:W4:Y:S02]  /*190a0*/  LDL.LU.64 R242, [R1+0x6e0] ;  /* 0x0006e00001f27983 */ /* 0x000f240000300a00 */
[----:B------:R-:W-:-:S02]  /*190b0*/  IMAD.WIDE R132, R0, 0x4, R218 ;  /* 0x0000000400847825 */ /* 0x000fc400078e02da */
[----:B------:R-:W-:Y:S02]  /*190c0*/  STL.64 [R1+0x3710], R136 ;  /* 0x0037108801007387 */ /* 0x000fe40000100a00 */
[C---:B------:R-:W-:Y:S02]  /*190d0*/  IMAD.WIDE R130, R0.reuse, 0x4, R220 ;  /* 0x0000000400827825 */ /* 0x040fe400078e02dc */
[----:B------:R-:W-:Y:S02]  /*190e0*/  STL.64 [R1+0x3708], R134 ;  /* 0x0037088601007387 */ /* 0x000fe40000100a00 */
[C---:B------:R-:W-:Y:S02]  /*190f0*/  IMAD.WIDE R128, R0.reuse, 0x4, R222 ;  /* 0x0000000400807825 */ /* 0x040fe400078e02de */
[----:B------:R-:W-:Y:S02]  /*19100*/  STL.64 [R1+0x3700], R132 ;  /* 0x0037008401007387 */ /* 0x000fe40000100a00 */
[----:B------:R-:W-:-:S02]  /*19110*/  IMAD.WIDE R126, R0, 0x4, R224 ;  /* 0x00000004007e7825 */ /* 0x000fc400078e02e0 */
[----:B------:R-:W-:Y:S02]  /*19120*/  STL.64 [R1+0x36f8], R130 ;  /* 0x0036f88201007387 */ /* 0x000fe40000100a00 */
[C---:B------:R-:W-:Y:S02]  /*19130*/  IMAD.WIDE R124, R0.reuse, 0x4, R226 ;  /* 0x00000004007c7825 */ /* 0x040fe400078e02e2 */
[----:B------:R-:W-:Y:S02]  /*19140*/  STL.64 [R1+0x36f0], R128 ;  /* 0x0036f08001007387 */ /* 0x000fe40000100a00 */
[----:B------:R-:W-:Y:S02]  /*19150*/  IMAD.WIDE R122, R0, 0x4, R228 ;  /* 0x00000004007a7825 */ /* 0x000fe400078e02e4 */
[----:B------:R1:W-:Y:S04]  /*19160*/  STL.64 [R1+0x36e8], R126 ;  /* 0x0036e87e01007387 */ /* 0x0003e80000100a00 */
[----:B------:R2:W-:Y:S04]  /*19170*/  LDGSTS.E [R231+0x7e000], [R136.64], !P1 ;  /* 0x7e00000088e77fae */ /* 0x0005e8000c921848 */
[----:B------:R1:W-:Y:S04]  /*19180*/  STL.64 [R1+0x36e0], R124 ;  /* 0x0036e07c01007387 */ /* 0x0003e80000100a00 */
[----:B------:R3:W-:Y:S04]  /*19190*/  LDGSTS.E [R231+0x7e100], [R134.64], !P1 ;  /* 0x7e10000086e77fae */ /* 0x0007e8000c921848 */
[----:B------:R1:W-:Y:S04]  /*191a0*/  STL.64 [R1+0x36d8], R122 ;  /* 0x0036d87a01007387 */ /* 0x0003e80000100a00 */
[----:B------:R4:W-:Y:S04]  /*191b0*/  LDGSTS.E [R231+0x7e200], [R132.64], !P1 ;  /* 0x7e20000084e77fae */ /* 0x0009e8000c921848 */
[----:B------:R-:W4:Y:S04]  /*191c0*/  LDL.LU.64 R232, [R1+0x698] ;  /* 0x0006980001e87983 */ /* 0x000f280000300a00 */
[----:B------:R1:W-:Y:S04]  /*191d0*/  LDGSTS.E [R231+0x7e300], [R130.64], !P1 ;  /* 0x7e30000082e77fae */ /* 0x0003e8000c921848 */
[----:B------:R1:W-:Y:S04]  /*191e0*/  LDGSTS.E [R231+0x7e400], [R128.64], !P1 ;  /* 0x7e40000080e77fae */ /* 0x0003e8000c921848 */
[----:B------:R1:W-:Y:S01]  /*191f0*/  LDGSTS.E [R231+0x7e500], [R126.64], !P1 ;  /* 0x7e5000007ee77fae */ /* 0x0003e2000c921848 */
[----:B------:R-:W-:-:S03]  /*19200*/  IADD3 R230, R252, -0x82, RZ ;  /* 0xffffff7efce67810 */ /* 0x000fc60007ffe0ff */
[----:B------:R2:W-:Y:S04]  /*19210*/  LDGSTS.E [R231+0x7e600], [R124.64], !P1 ;  /* 0x7e6000007ce77fae */ /* 0x0005e8000c921848 */
[----:B-1----:R-:W4:Y:S01]  /*19220*/  LDL.LU.64 R126, [R1+0x690] ;  /* 0x00069000017e7983 */ /* 0x002f220000300a00 */
[----:B--2---:R-:W-:-:S04]  /*19230*/  IMAD.WIDE R136, R0, 0x4, R248 ;  /* 0x0000000400887825 */ /* 0x004fc800078e02f8 */
[C---:B---3--:R-:W-:Y:S01]  /*19240*/  IMAD.WIDE R134, R0.reuse, 0x4, R246 ;  /* 0x0000000400867825 */ /* 0x048fe200078e02f6 */
[----:B------:R-:W2:Y:S03]  /*19250*/  LDL.LU.64 R248, [R1+0x680] ;  /* 0x0006800001f87983 */ /* 0x000ea60000300a00 */
[C---:B----4-:R-:W-:Y:S01]  /*19260*/  IMAD.WIDE R132, R0.reuse, 0x4, R234 ;  /* 0x0000000400847825 */ /* 0x050fe200078e02ea */
[----:B------:R-:W-:Y:S03]  /*19270*/  STL.64 [R1+0x9d8], R136 ;  /* 0x0009d88801007387 */ /* 0x000fe60000100a00 */
[C---:B------:R-:W-:Y:S01]  /*19280*/  IMAD.WIDE R130, R0.reuse, 0x4, R236 ;  /* 0x0000000400827825 */ /* 0x040fe200078e02ec */
[----:B------:R-:W3:Y:S04]  /*19290*/  LDL.LU.64 R246, [R1+0x678] ;  /* 0x0006780001f67983 */ /* 0x000ee80000300a00 */
[----:B------:R-:W-:Y:S01]  /*192a0*/  STL.64 [R1+0x9d0], R134 ;  /* 0x0009d08601007387 */ /* 0x000fe20000100a00 */
[----:B------:R-:W-:-:S03]  /*192b0*/  IMAD.WIDE R128, R0, 0x4, R244 ;  /* 0x0000000400807825 */ /* 0x000fc600078e02f4 */
[----:B------:R-:W4:Y:S04]  /*192c0*/  LDL.LU.64 R234, [R1+0x670] ;  /* 0x0006700001ea7983 */ /* 0x000f280000300a00 */
[----:B------:R-:W-:Y:S04]  /*192d0*/  STL.64 [R1+0x9c8], R132 ;  /* 0x0009c88401007387 */ /* 0x000fe80000100a00 */
[----:B------:R-:W4:Y:S04]  /*192e0*/  LDL.LU.64 R236, [R1+0x688] ;  /* 0x0006880001ec7983 */ /* 0x000f280000300a00 */
[----:B------:R-:W-:Y:S01]  /*192f0*/  STL.64 [R1+0x908], R130 ;  /* 0x0009088201007387 */ /* 0x000fe20000100a00 */
[----:B------:R-:W-:-:S03]  /*19300*/  ISETP.GE.U32.AND P3, PT, R230, 0x7ffffeff, PT ;  /* 0x7ffffeffe600780c */ /* 0x000fc60003f66070 */
[----:B------:R-:W4:Y:S01]  /*19310*/  LDL.LU.64 R244, [R1+0x668] ;  /* 0x0006680001f47983 */ /* 0x000f220000300a00 */
[----:B------:R-:W-:-:S03]  /*19320*/  IMAD.SHL.U32 R241, R241, 0x4, RZ ;  /* 0x00000004f1f17824 */ /* 0x000fc600078e00ff */
[----:B------:R1:W-:Y:S04]  /*19330*/  LDGSTS.E [R231+0x7e700], [R122.64], !P1 ;  /* 0x7e7000007ae77fae */ /* 0x0003e8000c921848 */
[----:B------:R-:W-:Y:S01]  /*19340*/  STL.64 [R1+0x900], R128 ;  /* 0x0009008001007387 */ /* 0x000fe20000100a00 */
[----:B------:R-:W-:-:S05]  /*19350*/  LOP3.LUT R240, R241, 0x20, RZ, 0x3c, !PT ;  /* 0x00000020f1f07812 */ /* 0x000fca00078e3cff */
[----:B------:R1:W-:Y:S04]  /*19360*/  LDGSTS.E [R240+0x40800], [R136.64], !P3 ;  /* 0x4080000088f07fae */ /* 0x0003e8000d921848 */
[----:B------:R2:W-:Y:S04]  /*19370*/  LDGSTS.E [R240+0x40900], [R134.64], !P3 ;  /* 0x4090000086f07fae */ /* 0x0005e8000d921848 */
[----:B------:R3:W-:Y:S01]  /*19380*/  LDGSTS.E [R240+0x40a00], [R132.64], !P3 ;  /* 0x40a0000084f07fae */ /* 0x0007e2000d921848 */
[----:B------:R-:W-:-:S03]  /*19390*/  IMAD.WIDE R124, R0, 0x4, R120 ;  /* 0x00000004007c7825 */ /* 0x000fc600078e0278 */
[----:B------:R4:W-:Y:S01]  /*193a0*/  LDGSTS.E [R240+0x40b00], [R130.64], !P3 ;  /* 0x40b0000082f07fae */ /* 0x0009e2000d921848 */
[----:B-1----:R-:W-:-:S03]  /*193b0*/  IMAD.WIDE R122, R0, 0x4, R238 ;  /* 0x00000004007a7825 */ /* 0x002fc600078e02ee */
[----:B------:R-:W4:Y:S01]  /*193c0*/  LDL.LU.64 R238, [R1+0x660] ;  /* 0x0006600001ee7983 */ /* 0x000f220000300a00 */
[----:B------:R-:W-:-:S03]  /*193d0*/  IMAD.WIDE R120, R0, 0x4, R242 ;  /* 0x0000000400787825 */ /* 0x000fc600078e02f2 */
[----:B------:R1:W-:Y:S04]  /*193e0*/  STL.64 [R1+0x468], R124 ;  /* 0x0004687c01007387 */ /* 0x0003e80000100a00 */
[----:B------:R1:W-:Y:S04]  /*193f0*/  STL.64 [R1+0x460], R122 ;  /* 0x0004607a01007387 */ /* 0x0003e80000100a00 */
[----:B------:R1:W-:Y:S04]  /*19400*/  LDGSTS.E [R240+0x40c00], [R128.64], !P3 ;  /* 0x40c0000080f07fae */ /* 0x0003e8000d921848 */
[----:B------:R1:W-:Y:S04]  /*19410*/  STL.64 [R1+0x458], R120 ;  /* 0x0004587801007387 */ /* 0x0003e80000100a00 */
[----:B------:R1:W-:Y:S04]  /*19420*/  LDGSTS.E [R240+0x40d00], [R124.64], !P3 ;  /* 0x40d000007cf07fae */ /* 0x0003e8000d921848 */
[----:B------:R1:W-:Y:S04]  /*19430*/  LDGSTS.E [R240+0x40e00], [R122.64], !P3 ;  /* 0x40e000007af07fae */ /* 0x0003e8000d921848 */
[----:B------:R1:W-:Y:S04]  /*19440*/  LDGSTS.E [R240+0x40f00], [R120.64], !P3 ;  /* 0x40f0000078f07fae */ /* 0x0003e8000d921848 */
[----:B-1----:R-:W4:Y:S04]  /*19450*/  LDL.LU.64 R124, [R1+0x618] ;  /* 0x00061800017c7983 */ /* 0x002f280000300a00 */
[----:B------:R-:W4:Y:S04]  /*19460*/  LDL.LU.64 R242, [R1+0x610] ;  /* 0x0006100001f27983 */ /* 0x000f280000300a00 */
[----:B------:R-:W4:Y:S04]  /*19470*/  LDL.LU.64 R122, [R1+0x608] ;  /* 0x00060800017a7983 */ /* 0x000f280000300a00 */
[----:B------:R-:W4:Y:S01]  /*19480*/  LDL.LU.64 R120, [R1+0x600] ;  /* 0x0006000001787983 */ /* 0x000f220000300a00 */
[----:B------:R-:W-:-:S03]  /*19490*/  IMAD.WIDE R140, R0, 0x4, R232 ;  /* 0x00000004008c7825 */ /* 0x000fc600078e02e8 */
[----:B------:R-:W4:Y:S04]  /*194a0*/  LDL.LU.64 R232, [R1+0x5f8] ;  /* 0x0005f80001e87983 */ /* 0x000f280000300a00 */
[----:B------:R-:W-:Y:S01]  /*194b0*/  STL.64 [R1+0x450], R140 ;  /* 0x0004508c01007387 */ /* 0x000fe20000100a00 */
[----:B--2---:R-:W-:-:S03]  /*194c0*/  IMAD.WIDE R134, R0, 0x4, R248 ;  /* 0x0000000400867825 */ /* 0x004fc600078e02f8 */
[----:B------:R-:W2:Y:S01]  /*194d0*/  LDL.LU.64 R248, [R1+0x5f0] ;  /* 0x0005f00001f87983 */ /* 0x000ea20000300a00 */
[----:B------:R-:W-:-:S04]  /*194e0*/  IMAD.WIDE R138, R0, 0x4, R126 ;  /* 0x00000004008a7825 */ /* 0x000fc800078e027e */
[----:B---3--:R-:W-:Y:S01]  /*194f0*/  IMAD.WIDE R132, R0, 0x4, R246 ;  /* 0x0000000400847825 */ /* 0x008fe200078e02f6 */
[----:B------:R1:W-:Y:S04]  /*19500*/  STL.64 [R1+0x448], R138 ;  /* 0x0004488a01007387 */ /* 0x0003e80000100a00 */
[----:B------:R-:W-:Y:S01]  /*19510*/  STL.64 [R1+0x440], R134 ;  /* 0x0004408601007387 */ /* 0x000fe20000100a00 */
[----:B------:R-:W-:Y:S01]  /*19520*/  IADD3 R118, R252, -0x86, RZ ;  /* 0xffffff7afc767810 */ /* 0x000fe20007ffe0ff */
[C---:B----4-:R-:W-:Y:S02]  /*19530*/  IMAD.WIDE R130, R0.reuse, 0x4, R234 ;  /* 0x0000000400827825 */ /* 0x050fe400078e02ea */
[----:B------:R-:W-:Y:S02]  /*19540*/  STL.64 [R1+0x438], R132 ;  /* 0x0004388401007387 */ /* 0x000fe40000100a00 */
[----:B------:R-:W-:Y:S01]  /*19550*/  IMAD.WIDE R136, R0, 0x4, R236 ;  /* 0x0000000400887825 */ /* 0x000fe200078e02ec */
[----:B------:R-:W-:-:S03]  /*19560*/  ISETP.GE.U32.AND P4, PT, R118, 0x7ffffefb, PT ;  /* 0x7ffffefb7600780c */ /* 0x000fc60003f86070 */
[C---:B------:R-:W-:Y:S02]  /*19570*/  IMAD.WIDE R128, R0.reuse, 0x4, R244 ;  /* 0x0000000400807825 */ /* 0x040fe400078e02f4 */
[----:B------:R-:W3:Y:S04]  /*19580*/  LDL.LU.64 R244, [R1+0x5e8] ;  /* 0x0005e80001f47983 */ /* 0x000ee80000300a00 */
[----:B------:R4:W-:Y:S04]  /*19590*/  STL.64 [R1+0x428], R136 ;  /* 0x0004288801007387 */ /* 0x0009e80000100a00 */
[----:B------:R1:W-:Y:S04]  /*195a0*/  STL.64 [R1+0x430], R130 ;  /* 0x0004308201007387 */ /* 0x0003e80000100a00 */
[----:B------:R1:W-:Y:S04]  /*195b0*/  LDGSTS.E [R240+0x42800], [R140.64], !P4 ;  /* 0x428000008cf07fae */ /* 0x0003e8000e121848 */
[----:B------:R1:W-:Y:S04]  /*195c0*/  LDGSTS.E [R240+0x42900], [R138.64], !P4 ;  /* 0x429000008af07fae */ /* 0x0003e8000e121848 */
[----:B------:R4:W-:Y:S04]  /*195d0*/  LDGSTS.E [R240+0x42a00], [R136.64], !P4 ;  /* 0x42a0000088f07fae */ /* 0x0009e8000e121848 */
[----:B------:R1:W-:Y:S01]  /*195e0*/  LDGSTS.E [R240+0x42b00], [R134.64], !P4 ;  /* 0x42b0000086f07fae */ /* 0x0003e2000e121848 */
[----:B------:R-:W-:-:S03]  /*195f0*/  IMAD.WIDE R126, R0, 0x4, R238 ;  /* 0x00000004007e7825 */ /* 0x000fc600078e02ee */
[----:B------:R1:W-:Y:S04]  /*19600*/  LDGSTS.E [R240+0x42c00], [R132.64], !P4 ;  /* 0x42c0000084f07fae */ /* 0x0003e8000e121848 */
[----:B------:R-:W3:Y:S04]  /*19610*/  LDL.LU.64 R238, [R1+0x5e0] ;  /* 0x0005e00001ee7983 */ /* 0x000ee80000300a00 */
[----:B------:R2:W-:Y:S04]  /*19620*/  STL.64 [R1+0x420], R128 ;  /* 0x0004208001007387 */ /* 0x0005e80000100a00 */
[----:B------:R3:W-:Y:S04]  /*19630*/  STL.64 [R1+0x418], R126 ;  /* 0x0004187e01007387 */ /* 0x0007e80000100a00 */
[----:B------:R-:W3:Y:S04]  /*19640*/  LDL.LU.64 R246, [R1+0x598] ;  /* 0x0005980001f67983 */ /* 0x000ee80000300a00 */
[----:B------:R-:W3:Y:S04]  /*19650*/  LDL.LU.64 R234, [R1+0x590] ;  /* 0x0005900001ea7983 */ /* 0x000ee80000300a00 */
[----:B------:R-:W3:Y:S04]  /*19660*/  LDL.LU.64 R236, [R1+0x588] ;  /* 0x0005880001ec7983 */ /* 0x000ee80000300a00 */
[----:B------:R4:W-:Y:S01]  /*19670*/  LDGSTS.E [R240+0x42d00], [R130.64], !P4 ;  /* 0x42d0000082f07fae */ /* 0x0009e2000e121848 */
[----:B-1----:R-:W-:-:S03]  /*19680*/  IMAD.WIDE R138, R0, 0x4, R124 ;  /* 0x00000004008a7825 */ /* 0x002fc600078e027c */
[----:B------:R2:W-:Y:S01]  /*19690*/  LDGSTS.E [R240+0x42e00], [R128.64], !P4 ;  /* 0x42e0000080f07fae */ /* 0x0005e2000e121848 */
[----:B----4-:R-:W-:Y:S01]  /*196a0*/  IMAD.WIDE R136, R0, 0x4, R242 ;  /* 0x0000000400887825 */ /* 0x010fe200078e02f2 */
[----:B------:R-:W-:Y:S02]  /*196b0*/  IADD3 R118, R252, -0x8a, RZ ;  /* 0xffffff76fc767810 */ /* 0x000fe40007ffe0ff */
[----:B------:R-:W4:Y:S01]  /*196c0*/  LDL.LU.64 R242, [R1+0x580] ;  /* 0x0005800001f27983 */ /* 0x000f220000300a00 */
[----:B------:R-:W-:-:S03]  /*196d0*/  IMAD.WIDE R134, R0, 0x4, R122 ;  /* 0x0000000400867825 */ /* 0x000fc600078e027a */
[----:B------:R-:W-:Y:S01]  /*196e0*/  STL.64 [R1+0x410], R138 ;  /* 0x0004108a01007387 */ /* 0x000fe20000100a00 */
[----:B------:R-:W-:-:S03]  /*196f0*/  IMAD.WIDE R132, R0, 0x4, R120 ;  /* 0x0000000400847825 */ /* 0x000fc600078e0278 */
[----:B------:R-:W-:Y:S04]  /*19700*/  STL.64 [R1+0x408], R136 ;  /* 0x0004088801007387 */ /* 0x000fe80000100a00 */
[----:B------:R-:W4:Y:S01]  /*19710*/  LDL.LU.64 R122, [R1+0x578] ;  /* 0x00057800017a7983 */ /* 0x000f220000300a00 */
[----:B------:R-:W-:-:S03]  /*19720*/  IMAD.WIDE R130, R0, 0x4, R232 ;  /* 0x0000000400827825 */ /* 0x000fc600078e02e8 */
[----:B------:R-:W-:Y:S04]  /*19730*/  STL.64 [R1+0x400], R134 ;  /* 0x0004008601007387 */ /* 0x000fe80000100a00 */
[----:B------:R-:W-:Y:S04]  /*19740*/  STL.64 [R1+0x378], R132 ;  /* 0x0003788401007387 */ /* 0x000fe80000100a00 */
[----:B------:R-:W4:Y:S04]  /*19750*/  LDL.LU.64 R120, [R1+0x570] ;  /* 0x0005700001787983 */ /* 0x000f280000300a00 */
[----:B------:R-:W-:Y:S01]  /*19760*/  STL.64 [R1+0x370], R130 ;  /* 0x0003708201007387 */ /* 0x000fe20000100a00 */
[----:B--2---:R-:W-:-:S03]  /*19770*/  IMAD.WIDE R128, R0, 0x4, R248 ;  /* 0x0000000400807825 */ /* 0x004fc600078e02f8 */
[----:B------:R3:W-:Y:S04]  /*19780*/  LDGSTS.E [R240+0x42f00], [R126.64], !P4 ;  /* 0x42f000007ef07fae */ /* 0x0007e8000e121848 */
[----:B------:R-:W2:Y:S01]  /*19790*/  LDL.LU.64 R248, [R1+0x568] ;  /* 0x0005680001f87983 */ /* 0x000ea20000300a00 */
[----:B------:R-:W-:-:S03]  /*197a0*/  ISETP.GE.U32.AND P2, PT, R118, 0x7ffffef7, PT ;  /* 0x7ffffef77600780c */ /* 0x000fc60003f46070 */
[----:B------:R-:W-:Y:S10]  /*197b0*/  STL.64 [R1+0x368], R128 ;  /* 0x0003688001007387 */ /* 0x000ff40000100a00 */
[----:B------:R1:W-:Y:S04]  /*197c0*/  LDGSTS.E [R240+0x44800], [R138.64], !P2 ;  /* 0x448000008af07fae */ /* 0x0003e8000d121848 */
[----:B------:R1:W-:Y:S04]  /*197d0*/  LDGSTS.E [R240+0x44900], [R136.64], !P2 ;  /* 0x4490000088f07fae */ /* 0x0003e8000d121848 */
[----:B------:R1:W-:Y:S04]  /*197e0*/  LDGSTS.E [R240+0x44a00], [R134.64], !P2 ;  /* 0x44a0000086f07fae */ /* 0x0003e8000d121848 */
[----:B------:R1:W-:Y:S01]  /*197f0*/  LDGSTS.E [R240+0x44b00], [R132.64], !P2 ;  /* 0x44b0000084f07fae */ /* 0x0003e2000d121848 */
[----:B---3--:R-:W-:-:S03]  /*19800*/  IMAD.WIDE R126, R0, 0x4, R244 ;  /* 0x00000004007e7825 */ /* 0x008fc600078e02f4 */
[----:B------:R-:W3:Y:S04]  /*19810*/  LDL.LU.64 R244, [R1+0x560] ;  /* 0x0005600001f47983 */ /* 0x000ee80000300a00 */
[----:B------:R1:W-:Y:S04]  /*19820*/  STL.64 [R1+0x360], R126 ;  /* 0x0003607e01007387 */ /* 0x0003e80000100a00 */
[----:B------:R4:W-:Y:S04]  /*19830*/  LDGSTS.E [R240+0x44c00], [R130.64], !P2 ;  /* 0x44c0000082f07fae */ /* 0x0009e8000d121848 */
[----:B------:R1:W-:Y:S04]  /*19840*/  LDGSTS.E [R240+0x44d00], [R128.64], !P2 ;  /* 0x44d0000080f07fae */ /* 0x0003e8000d121848 */
[----:B------:R1:W-:Y:S01]  /*19850*/  LDGSTS.E [R240+0x44e00], [R126.64], !P2 ;  /* 0x44e000007ef07fae */ /* 0x0003e2000d121848 */
[----:B------:R-:W-:-:S05]  /*19860*/  IMAD.WIDE R124, R0, 0x4, R238 ;  /* 0x00000004007c7825 */ /* 0x000fca00078e02ee */
[----:B------:R2:W-:Y:S04]  /*19870*/  STL.64 [R1+0x358], R124 ;  /* 0x0003587c01007387 */ /* 0x0005e80000100a00 */
[----:B------:R-:W3:Y:S04]  /*19880*/  LDL.LU.64 R232, [R1+0xc50] ;  /* 0x000c500001e87983 */ /* 0x000ee80000300a00 */
[----:B-1----:R-:W3:Y:S01]  /*19890*/  LDL.LU.64 R126, [R1+0xc48] ;  /* 0x000c4800017e7983 */ /* 0x002ee20000300a00 */
[----:B------:R-:W-:-:S03]  /*198a0*/  IMAD.WIDE R136, R0, 0x4, R246 ;  /* 0x0000000400887825 */ /* 0x000fc600078e02f6 */
[----:B------:R-:W3:Y:S01]  /*198b0*/  LDL.LU.64 R238, [R1+0xc40] ;  /* 0x000c400001ee7983 */ /* 0x000ee20000300a00 */
[----:B------:R-:W-:-:S03]  /*198c0*/  IMAD.WIDE R134, R0, 0x4, R234 ;  /* 0x0000000400867825 */ /* 0x000fc600078e02ea */
[----:B------:R-:W3:Y:S01]  /*198d0*/  LDL.LU.64 R246, [R1+0xc38] ;  /* 0x000c380001f67983 */ /* 0x000ee20000300a00 */
[----:B------:R-:W-:-:S03]  /*198e0*/  IMAD.WIDE R132, R0, 0x4, R236 ;  /* 0x0000000400847825 */ /* 0x000fc600078e02ec */
[----:B------:R-:W-:Y:S04]  /*198f0*/  STL.64 [R1+0x350], R136 ;  /* 0x0003508801007387 */ /* 0x000fe80000100a00 */
[----:B------:R-:W3:Y:S04]  /*19900*/  LDL.LU.64 R234, [R1+0xc30] ;  /* 0x000c300001ea7983 */ /* 0x000ee80000300a00 */
[----:B------:R-:W-:Y:S01]  /*19910*/  STL.64 [R1+0x348], R134 ;  /* 0x0003488601007387 */ /* 0x000fe20000100a00 */
[----:B----4-:R-:W-:-:S03]  /*19920*/  IMAD.WIDE R130, R0, 0x4, R242 ;  /* 0x0000000400827825 */ /* 0x010fc600078e02f2 */
[----:B------:R-:W4:Y:S04]  /*19930*/  LDL.LU.64 R236, [R1+0xc28] ;  /* 0x000c280001ec7983 */ /* 0x000f280000300a00 */
[----:B------:R-:W-:Y:S04]  /*19940*/  STL.64 [R1+0x340], R132 ;  /* 0x0003408401007387 */ /* 0x000fe80000100a00 */
[----:B------:R-:W4:Y:S01]  /*19950*/  LDL.LU.64 R242, [R1+0xc20] ;  /* 0x000c200001f27983 */ /* 0x000f220000300a00 */
[----:B------:R-:W-:-:S03]  /*19960*/  IMAD.WIDE R128, R0, 0x4, R122 ;  /* 0x0000000400807825 */ /* 0x000fc600078e027a */
[----:B------:R-:W-:Y:S01]  /*19970*/  STL.64 [R1+0x338], R130 ;  /* 0x0003388201007387 */ /* 0x000fe20000100a00 */
[----:B------:R-:W-:-:S03]  /*19980*/  IADD3 R118, R252, -0x8e, RZ ;  /* 0xffffff72fc767810 */ /* 0x000fc60007ffe0ff */
[----:B------:R1:W-:Y:S01]  /*19990*/  LDGSTS.E [R240+0x44f00], [R124.64], !P2 ;  /* 0x44f000007cf07fae */ /* 0x0003e2000d121848 */
[----:B--2---:R-:W-:-:S03]  /*199a0*/  IMAD.WIDE R122, R0, 0x4, R248 ;  /* 0x00000004007a7825 */ /* 0x004fc600078e02f8 */
[----:B------:R-:W2:Y:S01]  /*199b0*/  LDL.LU.64 R248, [R1+0xc18] ;  /* 0x000c180001f87983 */ /* 0x000ea20000300a00 */
[----:B------:R-:W-:Y:S01]  /*199c0*/  ISETP.GE.U32.AND P5, PT, R118, 0x7ffffef3, PT ;  /* 0x7ffffef37600780c */ /* 0x000fe20003fa6070 */
[C---:B-1----:R-:W-:Y:S02]  /*199d0*/  IMAD.WIDE R124, R0.reuse, 0x4, R120 ;  /* 0x00000004007c7825 */ /* 0x042fe400078e0278 */
[----:B------:R-:W-:Y:S04]  /*199e0*/  STL.64 [R1+0x330], R128 ;  /* 0x0003308001007387 */ /* 0x000fe80000100a00 */
[----:B------:R1:W-:Y:S06]  /*199f0*/  STL.64 [R1+0x328], R124 ;  /* 0x0003287c01007387 */ /* 0x0003ec0000100a00 */
[----:B------:R1:W-:Y:S04]  /*19a00*/  LDGSTS.E [R240+0x46800], [R136.64], !P5 ;  /* 0x4680000088f07fae */ /* 0x0003e8000e921848 */
[----:B------:R1:W-:Y:S04]  /*19a10*/  LDGSTS.E [R240+0x46900], [R134.64], !P5 ;  /* 0x4690000086f07fae */ /* 0x0003e8000e921848 */
[----:B------:R1:W-:Y:S04]  /*19a20*/  LDGSTS.E [R240+0x46a00], [R132.64], !P5 ;  /* 0x46a0000084f07fae */ /* 0x0003e8000e921848 */
[----:B------:R4:W-:Y:S01]  /*19a30*/  LDGSTS.E [R240+0x46b00], [R130.64], !P5 ;  /* 0x46b0000082f07fae */ /* 0x0009e2000e921848 */
[----:B---3--:R-:W-:-:S03]  /*19a40*/  IMAD.WIDE R120, R0, 0x4, R244 ;  /* 0x0000000400787825 */ /* 0x008fc600078e02f4 */
[----:B------:R3:W-:Y:S04]  /*19a50*/  STL.64 [R1+0x320], R122 ;  /* 0x0003207a01007387 */ /* 0x0007e80000100a00 */
[----:B------:R1:W-:Y:S04]  /*19a60*/  LDGSTS.E [R240+0x46c00], [R128.64], !P5 ;  /* 0x46c0000080f07fae */ /* 0x0003e8000e921848 */
[----:B------:R1:W-:Y:S04]  /*19a70*/  STL.64 [R1+0x318], R120 ;  /* 0x0003187801007387 */ /* 0x0003e80000100a00 */
[----:B------:R1:W-:Y:S04]  /*19a80*/  LDGSTS.E [R240+0x46d00], [R124.64], !P5 ;  /* 0x46d000007cf07fae */ /* 0x0003e8000e921848 */
[----:B------:R3:W-:Y:S04]  /*19a90*/  LDGSTS.E [R240+0x46e00], [R122.64], !P5 ;  /* 0x46e000007af07fae */ /* 0x0007e8000e921848 */
[----:B------:R3:W-:Y:S04]  /*19aa0*/  LDGSTS.E [R240+0x46f00], [R120.64], !P5 ;  /* 0x46f0000078f07fae */ /* 0x0007e8000e921848 */
[----:B-1----:R-:W2:Y:S04]  /*19ab0*/  LDL.LU.64 R124, [R1+0xc10] ;  /* 0x000c1000017c7983 */ /* 0x002ea80000300a00 */
[----:B------:R-:W2:Y:S04]  /*19ac0*/  LDL.LU.64 R244, [R1+0xc08] ;  /* 0x000c080001f47983 */ /* 0x000ea80000300a00 */
[----:B---3--:R-:W3:Y:S04]  /*19ad0*/  LDL.LU.64 R122, [R1+0xc00] ;  /* 0x000c0000017a7983 */ /* 0x008ee80000300a00 */
[----:B------:R-:W3:Y:S01]  /*19ae0*/  LDL.LU.64 R120, [R1+0xbf8] ;  /* 0x000bf80001787983 */ /* 0x000ee20000300a00 */
[----:B------:R-:W-:-:S03]  /*19af0*/  IMAD.WIDE R140, R0, 0x4, R232 ;  /* 0x00000004008c7825 */ /* 0x000fc600078e02e8 */
[----:B------:R-:W3:Y:S04]  /*19b00*/  LDL.LU.64 R232, [R1+0xbf0] ;  /* 0x000bf00001e87983 */ /* 0x000ee80000300a00 */
[----:B------:R-:W-:Y:S01]  /*19b10*/  STL.64 [R1+0xc50], R140 ;  /* 0x000c508c01007387 */ /* 0x000fe20000100a00 */
[----:B------:R-:W-:-:S03]  /*19b20*/  IMAD.WIDE R136, R0, 0x4, R238 ;  /* 0x0000000400887825 */ /* 0x000fc600078e02ee */
[----:B------:R-:W3:Y:S01]  /*19b30*/  LDL.LU.64 R238, [R1+0xbe8] ;  /* 0x000be80001ee7983 */ /* 0x000ee20000300a00 */
[----:B------:R-:W-:-:S04]  /*19b40*/  IMAD.WIDE R138, R0, 0x4, R126 ;  /* 0x00000004008a7825 */ /* 0x000fc800078e027e */
[C---:B------:R-:W-:Y:S01]  /*19b50*/  IMAD.WIDE R134, R0.reuse, 0x4, R246 ;  /* 0x0000000400867825 */ /* 0x040fe200078e02f6 */
[----:B------:R1:W-:Y:S03]  /*19b60*/  STL.64 [R1+0xc48], R138 ;  /* 0x000c488a01007387 */ /* 0x0003e60000100a00 */
[C---:B------:R-:W-:Y:S01]  /*19b70*/  IMAD.WIDE R132, R0.reuse, 0x4, R234 ;  /* 0x0000000400847825 */ /* 0x040fe200078e02ea */
[----:B------:R1:W-:Y:S04]  /*19b80*/  STL.64 [R1+0xc40], R136 ;  /* 0x000c408801007387 */ /* 0x0003e80000100a00 */
[----:B------:R3:W-:Y:S01]  /*19b90*/  STL.64 [R1+0xc38], R134 ;  /* 0x000c388601007387 */ /* 0x0007e20000100a00 */
[----:B----4-:R-:W-:-:S04]  /*19ba0*/  IMAD.WIDE R130, R0, 0x4, R236 ;  /* 0x0000000400827825 */ /* 0x010fc800078e02ec */
[C---:B------:R-:W-:Y:S02]  /*19bb0*/  IMAD.WIDE R128, R0.reuse, 0x4, R242 ;  /* 0x0000000400807825 */ /* 0x040fe400078e02f2 */
[----:B------:R-:W4:Y:S04]  /*19bc0*/  LDL.LU.64 R242, [R1+0xbe0] ;  /* 0x000be00001f27983 */ /* 0x000f280000300a00 */
[----:B------:R1:W-:Y:S04]  /*19bd0*/  STL.64 [R1+0xc30], R132 ;  /* 0x000c308401007387 */ /* 0x0003e80000100a00 */
[----:B------:R1:W-:Y:S01]  /*19be0*/  STL.64 [R1+0xc28], R130 ;  /* 0x000c288201007387 */ /* 0x0003e20000100a00 */
[----:B--2---:R-:W-:-:S03]  /*19bf0*/  IMAD.WIDE R126, R0, 0x4, R248 ;  /* 0x00000004007e7825 */ /* 0x004fc600078e02f8 */
[----:B------:R-:W2:Y:S01]  /*19c00*/  LDL.LU.64 R248, [R1+0xbd8] ;  /* 0x000bd80001f87983 */ /* 0x000ea20000300a00 */
[----:B------:R-:W-:-:S04]  /*19c10*/  IADD3 R118, R252, -0x92, RZ ;  /* 0xffffff6efc767810 */ /* 0x000fc80007ffe0ff */
[----:B------:R-:W-:Y:S01]  /*19c20*/  ISETP.GE.U32.AND P6, PT, R118, 0x7ffffeef, PT ;  /* 0x7ffffeef7600780c */ /* 0x000fe20003fc6070 */
[----:B------:R1:W-:Y:S04]  /*19c30*/  STL.64 [R1+0xc20], R128 ;  /* 0x000c208001007387 */ /* 0x0003e80000100a00 */
[----:B------:R4:W-:Y:S04]  /*19c40*/  STL.64 [R1+0xc18], R126 ;  /* 0x000c187e01007387 */ /* 0x0009e80000100a00 */
[----:B------:R-:W2:Y:S04]  /*19c50*/  LDL.LU.64 R246, [R1+0xbd0] ;  /* 0x000bd00001f67983 */ /* 0x000ea80000300a00 */
[----:B------:R1:W-:Y:S04]  /*19c60*/  LDGSTS.E [R240+0x48800], [R140.64], !P6 ;  /* 0x488000008cf07fae */ /* 0x0003e8000f121848 */
[----:B------:R1:W-:Y:S04]  /*19c70*/  LDGSTS.E [R240+0x48900], [R138.64], !P6 ;  /* 0x489000008af07fae */ /* 0x0003e8000f121848 */
[----:B------:R1:W-:Y:S04]  /*19c80*/  LDGSTS.E [R240+0x48a00], [R136.64], !P6 ;  /* 0x48a0000088f07fae */ /* 0x0003e8000f121848 */
[----:B------:R3:W-:Y:S04]  /*19c90*/  LDGSTS.E [R240+0x48b00], [R134.64], !P6 ;  /* 0x48b0000086f07fae */ /* 0x0007e8000f121848 */
[----:B------:R-:W2:Y:S04]  /*19ca0*/  LDL.LU.64 R234, [R1+0xbc8] ;  /* 0x000bc80001ea7983 */ /* 0x000ea80000300a00 */
[----:B------:R1:W-:Y:S04]  /*19cb0*/  LDGSTS.E [R240+0x48c00], [R132.64], !P6 ;  /* 0x48c0000084f07fae */ /* 0x0003e8000f121848 */
[----:B------:R-:W2:Y:S04]  /*19cc0*/  LDL.LU.64 R236, [R1+0xbc0] ;  /* 0x000bc00001ec7983 */ /* 0x000ea80000300a00 */
[----:B------:R3:W-:Y:S04]  /*19cd0*/  LDGSTS.E [R240+0x48d00], [R130.64], !P6 ;  /* 0x48d0000082f07fae */ /* 0x0007e8000f121848 */
[----:B------:R3:W-:Y:S01]  /*19ce0*/  LDGSTS.E [R240+0x48e00], [R128.64], !P6 ;  /* 0x48e0000080f07fae */ /* 0x0007e2000f121848 */
[----:B-1----:R-:W-:Y:S01]  /*19cf0*/  IMAD.WIDE R138, R0, 0x4, R124 ;  /* 0x00000004008a7825 */ /* 0x002fe200078e027c */
[----:B------:R-:W-:-:S02]  /*19d00*/  IADD3 R118, R252, -0x96, RZ ;  /* 0xffffff6afc767810 */ /* 0x000fc40007ffe0ff */
[----:B------:R4:W-:Y:S01]  /*19d10*/  LDGSTS.E [R240+0x48f00], [R126.64], !P6 ;  /* 0x48f000007ef07fae */ /* 0x0009e2000f121848 */
[----:B------:R-:W-:-:S03]  /*19d20*/  IMAD.WIDE R136, R0, 0x4, R244 ;  /* 0x0000000400887825 */ /* 0x000fc600078e02f4 */
[----:B------:R-:W2:Y:S01]  /*19d30*/  LDL.LU.64 R244, [R1+0xbb8] ;  /* 0x000bb80001f47983 */ /* 0x000ea20000300a00 */
[----:B---3--:R-:W-:-:S03]  /*19d40*/  IMAD.WIDE R134, R0, 0x4, R122 ;  /* 0x0000000400867825 */ /* 0x008fc600078e027a */
[----:B------:R-:W-:Y:S01]  /*19d50*/  STL.64 [R1+0xc10], R138 ;  /* 0x000c108a01007387 */ /* 0x000fe20000100a00 */
[----:B------:R-:W-:-:S03]  /*19d60*/  IMAD.WIDE R132, R0, 0x4, R120 ;  /* 0x0000000400847825 */ /* 0x000fc600078e0278 */
[----:B------:R-:W-:Y:S01]  /*19d70*/  STL.64 [R1+0xc08], R136 ;  /* 0x000c088801007387 */ /* 0x000fe20000100a00 */
[----:B------:R-:W-:-:S03]  /*19d80*/  IMAD.WIDE R130, R0, 0x4, R232 ;  /* 0x0000000400827825 */ /* 0x000fc600078e02e8 */
[----:B------:R-:W3:Y:S04]  /*19d90*/  LDL.LU.64 R122, [R1+0xbb0] ;  /* 0x000bb000017a7983 */ /* 0x000ee80000300a00 */
[----:B------:R-:W-:Y:S01]  /*19da0*/  STL.64 [R1+0xc00], R134 ;  /* 0x000c008601007387 */ /* 0x000fe20000100a00 */
[----:B------:R-:W-:-:S03]  /*19db0*/  IMAD.WIDE R128, R0, 0x4, R238 ;  /* 0x0000000400807825 */ /* 0x000fc600078e02ee */
[----:B------:R-:W-:Y:S04]  /*19dc0*/  STL.64 [R1+0xbf8], R132 ;  /* 0x000bf88401007387 */ /* 0x000fe80000100a00 */
[----:B------:R-:W3:Y:S04]  /*19dd0*/  LDL.LU.64 R120, [R1+0xba8] ;  /* 0x000ba80001787983 */ /* 0x000ee80000300a00 */
[----:B------:R-:W-:Y:S04]  /*19de0*/  STL.64 [R1+0xbf0], R130 ;  /* 0x000bf08201007387 */ /* 0x000fe80000100a00 */
[----:B------:R-:W3:Y:S01]  /*19df0*/  LDL.LU.64 R238, [R1+0xba0] ;  /* 0x000ba00001ee7983 */ /* 0x000ee20000300a00 */
[----:B------:R-:W-:-:S03]  /*19e00*/  ISETP.GE.U32.AND P0, PT, R118, 0x7ffffeeb, PT ;  /* 0x7ffffeeb7600780c */ /* 0x000fc60003f06070 */
[----:B------:R-:W-:Y:S01]  /*19e10*/  STL.64 [R1+0xbe8], R128 ;  /* 0x000be88001007387 */ /* 0x000fe20000100a00 */
[----:B----4-:R-:W-:-:S09]  /*19e20*/  IMAD.WIDE R126, R0, 0x4, R242 ;  /* 0x00000004007e7825 */ /* 0x010fd200078e02f2 */
[----:B------:R1:W-:Y:S04]  /*19e30*/  LDGSTS.E [R240+0x4a800], [R138.64], !P0 ;  /* 0x4a8000008af07fae */ /* 0x0003e8000c121848 */
[----:B------:R-:W2:Y:S04]  /*19e40*/  LDL.LU.64 R242, [R1+0xb98] ;  /* 0x000b980001f27983 */ /* 0x000ea80000300a00 */
[----:B------:R1:W-:Y:S04]  /*19e50*/  STL.64 [R1+0xbe0], R126 ;  /* 0x000be07e01007387 */ /* 0x0003e80000100a00 */
[----:B------:R1:W-:Y:S04]  /*19e60*/  LDGSTS.E [R240+0x4a900], [R136.64], !P0 ;  /* 0x4a90000088f07fae */ /* 0x0003e8000c121848 */
[----:B------:R1:W-:Y:S04]  /*19e70*/  LDGSTS.E [R240+0x4aa00], [R134.64], !P0 ;  /* 0x4aa0000086f07fae */ /* 0x0003e8000c121848 */
[----:B------:R1:W-:Y:S04]  /*19e80*/  LDGSTS.E [R240+0x4ab00], [R132.64], !P0 ;  /* 0x4ab0000084f07fae */ /* 0x0003e8000c121848 */
[----:B------:R1:W-:Y:S04]  /*19e90*/  LDGSTS.E [R240+0x4ac00], [R130.64], !P0 ;  /* 0x4ac0000082f07fae */ /* 0x0003e8000c121848 */
[----:B------:R3:W-:Y:S04]  /*19ea0*/  LDGSTS.E [R240+0x4ad00], [R128.64], !P0 ;  /* 0x4ad0000080f07fae */ /* 0x0007e8000c121848 */
[----:B------:R1:W-:Y:S01]  /*19eb0*/  LDGSTS.E [R240+0x4ae00], [R126.64], !P0 ;  /* 0x4ae000007ef07fae */ /* 0x0003e2000c121848 */
[----:B--2---:R-:W-:-:S05]  /*19ec0*/  IMAD.WIDE R124, R0, 0x4, R248 ;  /* 0x00000004007c7825 */ /* 0x004fca00078e02f8 */
[----:B------:R2:W-:Y:S04]  /*19ed0*/  STL.64 [R1+0xbd8], R124 ;  /* 0x000bd87c01007387 */ /* 0x0005e80000100a00 */
[----:B------:R-:W4:Y:S04]  /*19ee0*/  LDL.LU.64 R232, [R1+0xb90] ;  /* 0x000b900001e87983 */ /* 0x000f280000300a00 */
[----:B-1----:R-:W4:Y:S04]  /*19ef0*/  LDL.LU.64 R126, [R1+0xb88] ;  /* 0x000b8800017e7983 */ /* 0x002f280000300a00 */
[----:B------:R-:W4:Y:S01]  /*19f00*/  LDL.LU.64 R248, [R1+0xb80] ;  /* 0x000b800001f87983 */ /* 0x000f220000300a00 */
[----:B------:R-:W-:Y:S01]  /*19f10*/  IMAD.WIDE R136, R0, 0x4, R246 ;  /* 0x0000000400887825 */ /* 0x000fe200078e02f6 */
[----:B------:R-:W-:-:S02]  /*19f20*/  IADD3 R118, R252, -0x9a, RZ ;  /* 0xffffff66fc767810 */ /* 0x000fc40007ffe0ff */
[----:B------:R-:W4:Y:S04]  /*19f30*/  LDL.LU.64 R246, [R1+0xb78] ;  /* 0x000b780001f67983 */ /* 0x000f280000300a00 */
[----:B------:R-:W-:Y:S01]  /*19f40*/  STL.64 [R1+0xbd0], R136 ;  /* 0x000bd08801007387 */ /* 0x000fe20000100a00 */
[----:B------:R-:W-:-:S03]  /*19f50*/  ISETP.GE.U32.AND P1, PT, R118, 0x7ffffee7, PT ;  /* 0x7ffffee77600780c */ /* 0x000fc60003f26070 */
[----:B------:R2:W-:Y:S01]  /*19f60*/  LDGSTS.E [R240+0x4af00], [R124.64], !P0 ;  /* 0x4af000007cf07fae */ /* 0x0005e2000c121848 */
[----:B------:R-:W-:-:S03]  /*19f70*/  IMAD.WIDE R134, R0, 0x4, R234 ;  /* 0x0000000400867825 */ /* 0x000fc600078e02ea */
[----:B------:R-:W4:Y:S01]  /*19f80*/  LDL.LU.64 R234, [R1+0xb70] ;  /* 0x000b700001ea7983 */ /* 0x000f220000300a00 */
[----:B------:R-:W-:-:S03]  /*19f90*/  IMAD.WIDE R132, R0, 0x4, R236 ;  /* 0x0000000400847825 */ /* 0x000fc600078e02ec */
[----:B------:R-:W-:Y:S04]  /*19fa0*/  STL.64 [R1+0xbc8], R134 ;  /* 0x000bc88601007387 */ /* 0x000fe80000100a00 */
[----:B------:R-:W4:Y:S04]  /*19fb0*/  LDL.LU.64 R236, [R1+0xb68] ;  /* 0x000b680001ec7983 */ /* 0x000f280000300a00 */
[----:B------:R-:W-:Y:S04]  /*19fc0*/  STL.64 [R1+0xbc0], R132 ;  /* 0x000bc08401007387 */ /* 0x000fe80000100a00 */
[----:B------:R1:W-:Y:S01]  /*19fd0*/  LDGSTS.E [R240+0x4c800], [R136.64], !P1 ;  /* 0x4c80000088f07fae */ /* 0x0003e2000c921848 */
[----:B------:R-:W-:-:S03]  /*19fe0*/  IMAD.WIDE R130, R0, 0x4, R244 ;  /* 0x0000000400827825 */ /* 0x000fc600078e02f4 */
[----:B------:R1:W-:Y:S04]  /*19ff0*/  LDGSTS.E [R240+0x4c900], [R134.64], !P1 ;  /* 0x4c90000086f07fae */ /* 0x0003e8000c921848 */
[----:B------:R-:W4:Y:S04]  /*1a000*/  LDL.LU.64 R244, [R1+0xb60] ;  /* 0x000b600001f47983 */ /* 0x000f280000300a00 */
[----:B------:R-:W-:Y:S01]  /*1a010*/  STL.64 [R1+0xbb8], R130 ;  /* 0x000bb88201007387 */ /* 0x000fe20000100a00 */
[----:B---3--:R-:W-:-:S03]  /*1a020*/  IMAD.WIDE R128, R0, 0x4, R122 ;  /* 0x0000000400807825 */ /* 0x008fc600078e027a */
[----:B------:R3:W-:Y:S04]  /*1a030*/  LDGSTS.E [R240+0x4ca00], [R132.64], !P1 ;  /* 0x4ca0000084f07fae */ /* 0x0007e8000c921848 */
[----:B------:R1:W-:Y:S04]  /*1a040*/  LDGSTS.E [R240+0x4cb00], [R130.64], !P1 ;  /* 0x4cb0000082f07fae */ /* 0x0003e8000c921848 */
[----:B------:R1:W-:Y:S01]  /*1a050*/  LDGSTS.E [R240+0x4cc00], [R128.64], !P1 ;  /* 0x4cc0000080f07fae */ /* 0x0003e2000c921848 */
[----:B------:R-:W-:-:S03]  /*1a060*/  IMAD.WIDE R122, R0, 0x4, R238 ;  /* 0x00000004007a7825 */ /* 0x000fc600078e02ee */
[----:B------:R-:W4:Y:S01]  /*1a070*/  LDL.LU.64 R238, [R1+0xb58] ;  /* 0x000b580001ee7983 */ /* 0x000f220000300a00 */
[----:B--2---:R-:W-:-:S03]  /*1a080*/  IMAD.WIDE R124, R0, 0x4, R120 ;  /* 0x00000004007c7825 */ /* 0x004fc600078e0278 */
[----:B------:R-:W-:Y:S04]  /*1a090*/  STL.64 [R1+0xbb0], R128 ;  /* 0x000bb08001007387 */ /* 0x000fe80000100a00 */
[----:B------:R2:W-:Y:S04]  /*1a0a0*/  STL.64 [R1+0xba8], R124 ;  /* 0x000ba87c01007387 */ /* 0x0005e80000100a00 */
[----:B------:R1:W-:Y:S01]  /*1a0b0*/  STL.64 [R1+0xba0], R122 ;  /* 0x000ba07a01007387 */ /* 0x0003e20000100a00 */
[----:B------:R-:W-:-:S03]  /*1a0c0*/  IMAD.WIDE R120, R0, 0x4, R242 ;  /* 0x0000000400787825 */ /* 0x000fc600078e02f2 */
[----:B------:R2:W-:Y:S04]  /*1a0d0*/  LDGSTS.E [R240+0x4cd00], [R124.64], !P1 ;  /* 0x4cd000007cf07fae */ /* 0x0005e8000c921848 */
[----:B------:R1:W-:Y:S04]  /*1a0e0*/  STL.64 [R1+0x17e0], R120 ;  /* 0x0017e07801007387 */ /* 0x0003e80000100a00 */
[----:B------:R1:W-:Y:S04]  /*1a0f0*/  LDGSTS.E [R240+0x4ce00], [R122.64], !P1 ;  /* 0x4ce000007af07fae */ /* 0x0003e8000c921848 */
[----:B--2---:R-:W2:Y:S04]  /*1a100*/  LDL.LU.64 R124, [R1+0xb50] ;  /* 0x000b5000017c7983 */ /* 0x004ea80000300a00 */
[----:B------:R-:W2:Y:S04]  /*1a110*/  LDL.LU.64 R242, [R1+0xb48] ;  /* 0x000b480001f27983 */ /* 0x000ea80000300a00 */
[----:B------:R3:W-:Y:S04]  /*1a120*/  LDGSTS.E [R240+0x4cf00], [R120.64], !P1 ;  /* 0x4cf0000078f07fae */ /* 0x0007e8000c921848 */
[----:B-1----:R-:W2:Y:S04]  /*1a130*/  LDL.LU.64 R122, [R1+0xb40] ;  /* 0x000b4000017a7983 */ /* 0x002ea80000300a00 */
[----:B---3--:R-:W3:Y:S01]  /*1a140*/  LDL.LU.64 R120, [R1+0xb38] ;  /* 0x000b380001787983 */ /* 0x008ee20000300a00 */
[----:B----4-:R-:W-:-:S03]  /*1a150*/  IMAD.WIDE R140, R0, 0x4, R232 ;  /* 0x00000004008c7825 */ /* 0x010fc600078e02e8 */
[----:B------:R-:W4:Y:S04]  /*1a160*/  LDL.LU.64 R232, [R1+0xb30] ;  /* 0x000b300001e87983 */ /* 0x000f280000300a00 */
[----:B------:R-:W-:Y:S01]  /*1a170*/  STL.64 [R1+0x1978], R140 ;  /* 0x0019788c01007387 */ /* 0x000fe20000100a00 */
[----:B------:R-:W-:-:S03]  /*1a180*/  IMAD.WIDE R136, R0, 0x4, R248 ;  /* 0x0000000400887825 */ /* 0x000fc600078e02f8 */
[----:B------:R-:W4:Y:S01]  /*1a190*/  LDL.LU.64 R248, [R1+0xb28] ;  /* 0x000b280001f87983 */ /* 0x000f220000300a00 */
[----:B------:R-:W-:-:S04]  /*1a1a0*/  IMAD.WIDE R138, R0, 0x4, R126 ;  /* 0x00000004008a7825 */ /* 0x000fc800078e027e */
[----:B------:R-:W-:Y:S01]  /*1a1b0*/  IMAD.WIDE R134, R0, 0x4, R246 ;  /* 0x0000000400867825 */ /* 0x000fe200078e02f6 */
[----:B------:R2:W-:Y:S01]  /*1a1c0*/  STL.64 [R1+0x1988], R138 ;  /* 0x0019888a01007387 */ /* 0x0005e20000100a00 */
[----:B------:R-:W-:-:S03]  /*1a1d0*/  IADD3 R118, R252, -0x9e, RZ ;  /* 0xffffff62fc767810 */ /* 0x000fc60007ffe0ff */
[----:B------:R1:W-:Y:S01]  /*1a1e0*/  STL.64 [R1+0x19a8], R136 ;  /* 0x0019a88801007387 */ /* 0x0003e20000100a00 */
[----:B------:R-:W-:-:S03]  /*1a1f0*/  IMAD.WIDE R132, R0, 0x4, R234 ;  /* 0x0000000400847825 */ /* 0x000fc600078e02ea */
[----:B------:R1:W-:Y:S01]  /*1a200*/  STL.64 [R1+0x19b8], R134 ;  /* 0x0019b88601007387 */ /* 0x0003e20000100a00 */
[----:B------:R-:W-:Y:S01]  /*1a210*/  ISETP.GE.U32.AND P3, PT, R118, 0x7ffffee3, PT ;  /* 0x7ffffee37600780c */ /* 0x000fe20003f66070 */
[----:B------:R-:W-:-:S12]  /*1a220*/  IMAD.WIDE R130, R0, 0x4, R236 ;  /* 0x0000000400827825 */ /* 0x000fd800078e02ec */
[----:B------:R1:W-:Y:S04]  /*1a230*/  LDGSTS.E [R240+0x4e800], [R140.64], !P3 ;  /* 0x4e8000008cf07fae */ /* 0x0003e8000d921848 */
[----:B------:R2:W-:Y:S04]  /*1a240*/  LDGSTS.E [R240+0x4e900], [R138.64], !P3 ;  /* 0x4e9000008af07fae */ /* 0x0005e8000d921848 */
[----:B------:R1:W-:Y:S01]  /*1a250*/  LDGSTS.E [R240+0x4ea00], [R136.64], !P3 ;  /* 0x4ea0000088f07fae */ /* 0x0003e2000d921848 */
[----:B------:R-:W-:-:S03]  /*1a260*/  IMAD.WIDE R128, R0, 0x4, R244 ;  /* 0x0000000400807825 */ /* 0x000fc600078e02f4 */
[----:B------:R1:W-:Y:S04]  /*1a270*/  LDGSTS.E [R240+0x4eb00], [R134.64], !P3 ;  /* 0x4eb0000086f07fae */ /* 0x0003e8000d921848 */
[----:B------:R-:W4:Y:S04]  /*1a280*/  LDL.LU.64 R244, [R1+0xb20] ;  /* 0x000b200001f47983 */ /* 0x000f280000300a00 */
[----:B------:R3:W-:Y:S04]  /*1a290*/  STL.64 [R1+0x19d8], R132 ;  /* 0x0019d88401007387 */ /* 0x0007e80000100a00 */
[----:B------:R4:W-:Y:S04]  /*1a2a0*/  STL.64 [R1+0x19e8], R130 ;  /* 0x0019e88201007387 */ /* 0x0009e80000100a00 */
[----:B------:R3:W-:Y:S04]  /*1a2b0*/  LDGSTS.E [R240+0x4ec00], [R132.64], !P3 ;  /* 0x4ec0000084f07fae */ /* 0x0007e8000d921848 */
[----:B------:R4:W-:Y:S04]  /*1a2c0*/  LDGSTS.E [R240+0x4ed00], [R130.64], !P3 ;  /* 0x4ed0000082f07fae */ /* 0x0009e8000d921848 */
[----:B------:R1:W-:Y:S01]  /*1a2d0*/  LDGSTS.E [R240+0x4ee00], [R128.64], !P3 ;  /* 0x4ee0000080f07fae */ /* 0x0003e2000d921848 */
[----:B------:R-:W-:-:S03]  /*1a2e0*/  IMAD.WIDE R126, R0, 0x4, R238 ;  /* 0x00000004007e7825 */ /* 0x000fc600078e02ee */
[----:B------:R-:W4:Y:S04]  /*1a2f0*/  LDL.LU.64 R238, [R1+0xb18] ;  /* 0x000b180001ee7983 */ /* 0x000f280000300a00 */
[----:B------:R1:W-:Y:S04]  /*1a300*/  STL.64 [R1+0x1a08], R128 ;  /* 0x001a088001007387 */ /* 0x0003e80000100a00 */
[----:B------:R1:W-:Y:S04]  /*1a310*/  STL.64 [R1+0x1a18], R126 ;  /* 0x001a187e01007387 */ /* 0x0003e80000100a00 */
[----:B------:R-:W4:Y:S04]  /*1a320*/  LDL.LU.64 R246, [R1+0xb10] ;  /* 0x000b100001f67983 */ /* 0x000f280000300a00 */
[----:B------:R-:W4:Y:S04]  /*1a330*/  LDL.LU.64 R234, [R1+0xb08] ;  /* 0x000b080001ea7983 */ /* 0x000f280000300a00 */
[----:B------:R-:W4:Y:S01]  /*1a340*/  LDL.LU.64 R236, [R1+0xb00] ;  /* 0x000b000001ec7983 */ /* 0x000f220000300a00 */
[----:B------:R-:W-:-:S03]  /*1a350*/  IADD3 R118, R252, -0xa2, RZ ;  /* 0xffffff5efc767810 */ /* 0x000fc60007ffe0ff */
[----:B------:R2:W-:Y:S02]  /*1a360*/  LDGSTS.E [R240+0x4ef00], [R126.64], !P3 ;  /* 0x4ef000007ef07fae */ /* 0x0005e4000d921848 */
[----:B--2---:R-:W-:-:S04]  /*1a370*/  IMAD.WIDE R138, R0, 0x4, R124 ;  /* 0x00000004008a7825 */ /* 0x004fc800078e027c */
[C---:B-1----:R-:W-:Y:S02]  /*1a380*/  IMAD.WIDE R136, R0.reuse, 0x4, R242 ;  /* 0x0000000400887825 */ /* 0x042fe400078e02f2 */
[----:B------:R-:W2:Y:S04]  /*1a390*/  LDL.LU.64 R242, [R1+0xaf8] ;  /* 0x000af80001f27983 */ /* 0x000ea80000300a00 */
[----:B------:R-:W-:Y:S01]  /*1a3a0*/  STL.64 [R1+0x1d88], R138 ;  /* 0x001d888a01007387 */ /* 0x000fe20000100a00 */
[----:B------:R-:W-:-:S03]  /*1a3b0*/  IMAD.WIDE R134, R0, 0x4, R122 ;  /* 0x0000000400867825 */ /* 0x000fc600078e027a */
[----:B------:R1:W-:Y:S04]  /*1a3c0*/  STL.64 [R1+0x1d90], R136 ;  /* 0x001d908801007387 */ /* 0x0003e80000100a00 */
[----:B------:R-:W2:Y:S01]  /*1a3d0*/  LDL.LU.64 R122, [R1+0xaf0] ;  /* 0x000af000017a7983 */ /* 0x000ea20000300a00 */
[----:B---3--:R-:W-:-:S03]  /*1a3e0*/  IMAD.WIDE R132, R0, 0x4, R120 ;  /* 0x0000000400847825 */ /* 0x008fc600078e0278 */
[----:B------:R-:W-:Y:S04]  /*1a3f0*/  STL.64 [R1+0x1d98], R134 ;  /* 0x001d988601007387 */ /* 0x000fe80000100a00 */
[----:B------:R-:W-:Y:S04]  /*1a400*/  STL.64 [R1+0x1da0], R132 ;  /* 0x001da08401007387 */ /* 0x000fe80000100a00 */
[----:B------:R-:W3:Y:S01]  /*1a410*/  LDL.LU.64 R120, [R1+0xae8] ;  /* 0x000ae80001787983 */ /* 0x000ee20000300a00 */
[----:B----4-:R-:W-:-:S05]  /*1a420*/  IMAD.WIDE R130, R0, 0x4, R232 ;  /* 0x0000000400827825 */ /* 0x010fca00078e02e8 */
[----:B------:R-:W-:Y:S01]  /*1a430*/  STL.64 [R1+0x1da8], R130 ;  /* 0x001da88201007387 */ /* 0x000fe20000100a00 */
[----:B------:R-:W-:-:S03]  /*1a440*/  IMAD.WIDE R128, R0, 0x4, R248 ;  /* 0x0000000400807825 */ /* 0x000fc600078e02f8 */
[----:B------:R-:W4:Y:S01]  /*1a450*/  LDL.LU.64 R248, [R1+0xae0] ;  /* 0x000ae00001f87983 */ /* 0x000f220000300a00 */
[----:B------:R-:W-:-:S03]  /*1a460*/  ISETP.GE.U32.AND P4, PT, R118, 0x7ffffedf, PT ;  /* 0x7ffffedf7600780c */ /* 0x000fc60003f86070 */
[----:B------:R-:W-:Y:S10]  /*1a470*/  STL.64 [R1+0x1db0], R128 ;  /* 0x001db08001007387 */ /* 0x000ff40000100a00 */
[----:B------:R1:W-:Y:S04]  /*1a480*/  LDGSTS.E [R240+0x50800], [R138.64], !P4 ;  /* 0x508000008af07fae */ /* 0x0003e8000e121848 */
[----:B------:R1:W-:Y:S04]  /*1a490*/  LDGSTS.E [R240+0x50900], [R136.64], !P4 ;  /* 0x5090000088f07fae */ /* 0x0003e8000e121848 */
[----:B------:R1:W-:Y:S04]  /*1a4a0*/  LDGSTS.E [R240+0x50a00], [R134.64], !P4 ;  /* 0x50a0000086f07fae */ /* 0x0003e8000e121848 */
[----:B------:R1:W-:Y:S04]  /*1a4b0*/  LDGSTS.E [R240+0x50b00], [R132.64], !P4 ;  /* 0x50b0000084f07fae */ /* 0x0003e8000e121848 */
[----:B------:R2:W-:Y:S04]  /*1a4c0*/  LDGSTS.E [R240+0x50c00], [R130.64], !P4 ;  /* 0x50c0000082f07fae */ /* 0x0005e8000e121848 */
[----:B------:R1:W-:Y:S01]  /*1a4d0*/  LDGSTS.E [R240+0x50d00], [R128.64], !P4 ;  /* 0x50d0000080f07fae */ /* 0x0003e2000e121848 */
[----:B------:R-:W-:-:S03]  /*1a4e0*/  IMAD.WIDE R126, R0, 0x4, R244 ;  /* 0x00000004007e7825 */ /* 0x000fc600078e02f4 */
[----:B------:R-:W3:Y:S04]  /*1a4f0*/  LDL.LU.64 R244, [R1+0xad8] ;  /* 0x000ad80001f47983 */ /* 0x000ee80000300a00 */
[----:B------:R1:W-:Y:S04]  /*1a500*/  STL.64 [R1+0x1db8], R126 ;  /* 0x001db87e01007387 */ /* 0x0003e80000100a00 */
[----:B------:R1:W-:Y:S01]  /*1a510*/  LDGSTS.E [R240+0x50e00], [R126.64], !P4 ;  /* 0x50e000007ef07fae */ /* 0x0003e2000e121848 */
[----:B------:R-:W-:-:S05]  /*1a520*/  IMAD.WIDE R124, R0, 0x4, R238 ;  /* 0x00000004007c7825 */ /* 0x000fca00078e02ee */
[----:B------:R3:W-:Y:S04]  /*1a530*/  STL.64 [R1+0x1dc0], R124 ;  /* 0x001dc07c01007387 */ /* 0x0007e80000100a00 */
[----:B------:R-:W3:Y:S01]  /*1a540*/  LDL.LU.64 R232, [R1+0xad0] ;  /* 0x000ad00001e87983 */ /* 0x000ee20000300a00 */
[----:B-1----:R-:W-:-:S03]  /*1a550*/  IMAD.WIDE R136, R0, 0x4, R246 ;  /* 0x0000000400887825 */ /* 0x002fc600078e02f6 */
[----:B------:R-:W3:Y:S01]  /*1a560*/  LDL.LU.64 R126, [R1+0xac8] ;  /* 0x000ac800017e7983 */ /* 0x000ee20000300a00 */
[----:B------:R-:W-:-:S03]  /*1a570*/  IMAD.WIDE R134, R0, 0x4, R234 ;  /* 0x0000000400867825 */ /* 0x000fc600078e02ea */
[----:B------:R-:W3:Y:S04]  /*1a580*/  LDL.LU.64 R238, [R1+0xac0] ;  /* 0x000ac00001ee7983 */ /* 0x000ee80000300a00 */
[----:B------:R-:W3:Y:S01]  /*1a590*/  LDL.LU.64 R246, [R1+0xab8] ;  /* 0x000ab80001f67983 */ /* 0x000ee20000300a00 */
[----:B------:R-:W-:-:S03]  /*1a5a0*/  IMAD.WIDE R132, R0, 0x4, R236 ;  /* 0x0000000400847825 */ /* 0x000fc600078e02ec */
[----:B------:R-:W-:Y:S04]  /*1a5b0*/  STL.64 [R1+0x1e08], R136 ;  /* 0x001e088801007387 */ /* 0x000fe80000100a00 */
[----:B------:R-:W3:Y:S04]  /*1a5c0*/  LDL.LU.64 R234, [R1+0xab0] ;  /* 0x000ab00001ea7983 */ /* 0x000ee80000300a00 */
[----:B------:R-:W-:Y:S04]  /*1a5d0*/  STL.64 [R1+0x1e10], R134 ;  /* 0x001e108601007387 */ /* 0x000fe80000100a00 */
[----:B------:R-:W3:Y:S01]  /*1a5e0*/  LDL.LU.64 R236, [R1+0xaa8] ;  /* 0x000aa80001ec7983 */ /* 0x000ee20000300a00 */
[----:B--2---:R-:W-:-:S03]  /*1a5f0*/  IMAD.WIDE R130, R0, 0x4, R242 ;  /* 0x0000000400827825 */ /* 0x004fc600078e02f2 */
[----:B------:R-:W-:Y:S04]  /*1a600*/  STL.64 [R1+0x1e18], R132 ;  /* 0x001e188401007387 */ /* 0x000fe80000100a00 */
[----:B------:R-:W2:Y:S01]  /*1a610*/  LDL.LU.64 R242, [R1+0xaa0] ;  /* 0x000aa00001f27983 */ /* 0x000ea20000300a00 */
[----:B------:R-:W-:-:S03]  /*1a620*/  IMAD.WIDE R128, R0, 0x4, R122 ;  /* 0x0000000400807825 */ /* 0x000fc600078e027a */
[----:B------:R-:W-:Y:S01]  /*1a630*/  STL.64 [R1+0x1e20], R130 ;  /* 0x001e208201007387 */ /* 0x000fe20000100a00 */
[----:B------:R-:W-:-:S03]  /*1a640*/  IADD3 R118, R252, -0xa6, RZ ;  /* 0xffffff5afc767810 */ /* 0x000fc60007ffe0ff */
[----:B------:R3:W-:Y:S01]  /*1a650*/  LDGSTS.E [R240+0x50f00], [R124.64], !P4 ;  /* 0x50f000007cf07fae */ /* 0x0007e2000e121848 */
[----:B----4-:R-:W-:-:S03]  /*1a660*/  IMAD.WIDE R122, R0, 0x4, R248 ;  /* 0x00000004007a7825 */ /* 0x010fc600078e02f8 */
[----:B------:R-:W4:Y:S01]  /*1a670*/  LDL.LU.64 R248, [R1+0xa98] ;  /* 0x000a980001f87983 */ /* 0x000f220000300a00 */
[----:B------:R-:W-:Y:S01]  /*1a680*/  ISETP.GE.U32.AND P2, PT, R118, 0x7ffffedb, PT ;  /* 0x7ffffedb7600780c */ /* 0x000fe20003f46070 */
[C---:B---3--:R-:W-:Y:S02]  /*1a690*/  IMAD.WIDE R124, R0.reuse, 0x4, R120 ;  /* 0x00000004007c7825 */ /* 0x048fe400078e0278 */
[----:B------:R-:W-:Y:S04]  /*1a6a0*/  STL.64 [R1+0x1e28], R128 ;  /* 0x001e288001007387 */ /* 0x000fe80000100a00 */
[----:B------:R1:W-:Y:S06]  /*1a6b0*/  STL.64 [R1+0x1e30], R124 ;  /* 0x001e307c01007387 */ /* 0x0003ec0000100a00 */
[----:B------:R3:W-:Y:S04]  /*1a6c0*/  LDGSTS.E [R240+0x52800], [R136.64], !P2 ;  /* 0x5280000088f07fae */ /* 0x0007e8000d121848 */
[----:B------:R1:W-:Y:S04]  /*1a6d0*/  LDGSTS.E [R240+0x52900], [R134.64], !P2 ;  /* 0x5290000086f07fae */ /* 0x0003e8000d121848 */
[----:B------:R1:W-:Y:S04]  /*1a6e0*/  LDGSTS.E [R240+0x52a00], [R132.64], !P2 ;  /* 0x52a0000084f07fae */ /* 0x0003e8000d121848 */
[----:B------:R1:W-:Y:S04]  /*1a6f0*/  LDGSTS.E [R240+0x52b00], [R130.64], !P2 ;  /* 0x52b0000082f07fae */ /* 0x0003e8000d121848 */
[----:B------:R1:W-:Y:S04]  /*1a700*/  STL.64 [R1+0x1e38], R122 ;  /* 0x001e387a01007387 */ /* 0x0003e80000100a00 */
[----:B------:R2:W-:Y:S04]  /*1a710*/  LDGSTS.E [R240+0x52c00], [R128.64], !P2 ;  /* 0x52c0000080f07fae */ /* 0x0005e8000d121848 */
[----:B------:R1:W-:Y:S04]  /*1a720*/  LDGSTS.E [R240+0x52d00], [R124.64], !P2 ;  /* 0x52d000007cf07fae */ /* 0x0003e8000d121848 */
[----:B------:R1:W-:Y:S01]  /*1a730*/  LDGSTS.E [R240+0x52e00], [R122.64], !P2 ;  /* 0x52e000007af07fae */ /* 0x0003e2000d121848 */
[----:B------:R-:W-:-:S05]  /*1a740*/  IMAD.WIDE R120, R0, 0x4, R244 ;  /* 0x0000000400787825 */ /* 0x000fca00078e02f4 */
[----:B------:R1:W-:Y:S04]  /*1a750*/  STL.64 [R1+0x1e40], R120 ;  /* 0x001e407801007387 */ /* 0x0003e80000100a00 */
[----:B-1----:R-:W4:Y:S04]  /*1a760*/  LDL.LU.64 R124, [R1+0xa90] ;  /* 0x000a9000017c7983 */ /* 0x002f280000300a00 */
[----:B------:R-:W4:Y:S04]  /*1a770*/  LDL.LU.64 R244, [R1+0xa88] ;  /* 0x000a880001f47983 */ /* 0x000f280000300a00 */
[----:B------:R1:W-:Y:S04]  /*1a780*/  LDGSTS.E [R240+0x52f00], [R120.64], !P2 ;  /* 0x52f0000078f07fae */ /* 0x0003e8000d121848 */
[----:B------:R-:W4:Y:S04]  /*1a790*/  LDL.LU.64 R122, [R1+0xa80] ;  /* 0x000a8000017a7983 */ /* 0x000f280000300a00 */
[----:B-1----:R-:W4:Y:S01]  /*1a7a0*/  LDL.LU.64 R120, [R1+0xa78] ;  /* 0x000a780001787983 */ /* 0x002f220000300a00 */
[----:B------:R-:W-:-:S03]  /*1a7b0*/  IMAD.WIDE R140, R0, 0x4, R232 ;  /* 0x00000004008c7825 */ /* 0x000fc600078e02e8 */
[----:B------:R-:W4:Y:S01]  /*1a7c0*/  LDL.LU.64 R232, [R1+0xa70] ;  /* 0x000a700001e87983 */ /* 0x000f220000300a00 */
[----:B------:R-:W-:-:S03]  /*1a7d0*/  IMAD.WIDE R138, R0, 0x4, R126 ;  /* 0x00000004008a7825 */ /* 0x000fc600078e027e */
[----:B------:R-:W-:Y:S01]  /*1a7e0*/  STL.64 [R1+0x1e88], R140 ;  /* 0x001e888c01007387 */ /* 0x000fe20000100a00 */
[----:B---3--:R-:W-:-:S03]  /*1a7f0*/  IMAD.WIDE R136, R0, 0x4, R238 ;  /* 0x0000000400887825 */ /* 0x008fc600078e02ee */
[----:B------:R-:W3:Y:S01]  /*1a800*/  LDL.LU.64 R238, [R1+0xa68] ;  /* 0x000a680001ee7983 */ /* 0x000ee20000300a00 */
[----:B------:R-:W-:-:S03]  /*1a810*/  IMAD.WIDE R134, R0, 0x4, R246 ;  /* 0x0000000400867825 */ /* 0x000fc600078e02f6 */
[----:B------:R-:W-:Y:S04]  /*1a820*/  STL.64 [R1+0x1e90], R138 ;  /* 0x001e908a01007387 */ /* 0x000fe80000100a00 */
[----:B------:R1:W-:Y:S01]  /*1a830*/  STL.64 [R1+0x1e98], R136 ;  /* 0x001e988801007387 */ /* 0x0003e20000100a00 */
[----:B------:R-:W-:-:S03]  /*1a840*/  IMAD.WIDE R132, R0, 0x4, R234 ;  /* 0x0000000400847825 */ /* 0x000fc600078e02ea */
[----:B------:R1:W-:Y:S04]  /*1a850*/  STL.64 [R1+0x1ea0], R134 ;  /* 0x001ea08601007387 */ /* 0x0003e80000100a00 */
[----:B------:R-:W3:Y:S01]  /*1a860*/  LDL.LU.64 R246, [R1+0xa60] ;  /* 0x000a600001f67983 */ /* 0x000ee20000300a00 */
[----:B------:R-:W-:-:S03]  /*1a870*/  IMAD.WIDE R130, R0, 0x4, R236 ;  /* 0x0000000400827825 */ /* 0x000fc600078e02ec */
[----:B------:R1:W-:Y:S04]  /*1a880*/  STL.64 [R1+0x1ea8], R132 ;  /* 0x001ea88401007387 */ /* 0x0003e80000100a00 */
[----:B------:R1:W-:Y:S01]  /*1a890*/  STL.64 [R1+0x1eb0], R130 ;  /* 0x001eb08201007387 */ /* 0x0003e20000100a00 */
[----:B--2---:R-:W-:-:S03]  /*1a8a0*/  IMAD.WIDE R128, R0, 0x4, R242 ;  /* 0x0000000400807825 */ /* 0x004fc600078e02f2 */
[----:B------:R-:W2:Y:S04]  /*1a8b0*/  LDL.LU.64 R242, [R1+0xa58] ;  /* 0x000a580001f27983 */ /* 0x000ea80000300a00 */
[----:B------:R1:W-:Y:S01]  /*1a8c0*/  STL.64 [R1+0x1eb8], R128 ;  /* 0x001eb88001007387 */ /* 0x0003e20000100a00 */
[----:B----4-:R-:W-:-:S05]  /*1a8d0*/  IMAD.WIDE R126, R0, 0x4, R248 ;  /* 0x00000004007e7825 */ /* 0x010fca00078e02f8 */
[----:B------:R3:W-:Y:S04]  /*1a8e0*/  STL.64 [R1+0x1ec0], R126 ;  /* 0x001ec07e01007387 */ /* 0x0007e80000100a00 */
[----:B------:R-:W4:Y:S01]  /*1a8f0*/  LDL.LU.64 R248, [R1+0xa50] ;  /* 0x000a500001f87983 */ /* 0x000f220000300a00 */
[----:B------:R-:W-:-:S03]  /*1a900*/  IADD3 R118, R252, -0xaa, RZ ;  /* 0xffffff56fc767810 */ /* 0x000fc60007ffe0ff */
[----:B------:R-:W4:Y:S01]  /*1a910*/  LDL.LU.64 R234, [R1+0xa48] ;  /* 0x000a480001ea7983 */ /* 0x000f220000300a00 */
[----:B------:R-:W-:Y:S02]  /*1a920*/  ISETP.GE.U32.AND P5, PT, R118, 0x7ffffed7, PT ;  /* 0x7ffffed77600780c */ /* 0x000fe40003fa6070 */
[----:B------:R-:W-:Y:S01]  /*1a930*/  IADD3 R118, R252, -0xae, RZ ;  /* 0xffffff52fc767810 */ /* 0x000fe20007ffe0ff */
[----:B------:R-:W4:Y:S03]  /*1a940*/  LDL.LU.64 R236, [R1+0xa40] ;  /* 0x000a400001ec7983 */ /* 0x000f260000300a00 */
[----:B------:R-:W-:-:S07]  /*1a950*/  ISETP.GE.U32.AND P6, PT, R118, 0x7ffffed3, PT ;  /* 0x7ffffed37600780c */ /* 0x000fce0003fc6070 */
        /* <DEDUP_REMOVED lines=8> */
[----:B-1----:R-:W-:-:S04]  /*1a9e0*/  IMAD.WIDE R136, R0, 0x4, R124 ;  /* 0x0000000400887825 */ /* 0x002fc800078e027c */
[C---:B------:R-:W-:Y:S01]  /*1a9f0*/  IMAD.WIDE R134, R0.reuse, 0x4, R244 ;  /* 0x0000000400867825 */ /* 0x040fe200078e02f4 */
[----:B------:R1:W-:Y:S04]  /*1aa00*/  LDGSTS.E [R240+0x56800], [R136.64], !P6 ;  /* 0x5680000088f07fae */ /* 0x0003e8000f121848 */
[----:B------:R-:W4:Y:S01]  /*1aa10*/  LDL.LU.64 R244, [R1+0xa38] ;  /* 0x000a380001f47983 */ /* 0x000f220000300a00 */
[----:B------:R-:W-:-:S03]  /*1aa20*/  IMAD.WIDE R132, R0, 0x4, R122 ;  /* 0x0000000400847825 */ /* 0x000fc600078e027a */
[----:B------:R-:W-:Y:S04]  /*1aa30*/  STL.64 [R1+0x1f08], R136 ;  /* 0x001f088801007387 */ /* 0x000fe80000100a00 */
[----:B------:R-:W-:Y:S01]  /*1aa40*/  STL.64 [R1+0x1f10], R134 ;  /* 0x001f108601007387 */ /* 0x000fe20000100a00 */
[----:B------:R-:W-:-:S03]  /*1aa50*/  IMAD.WIDE R130, R0, 0x4, R120 ;  /* 0x0000000400827825 */ /* 0x000fc600078e0278 */
[----:B------:R-:W4:Y:S01]  /*1aa60*/  LDL.LU.64 R124, [R1+0xa30] ;  /* 0x000a3000017c7983 */ /* 0x000f220000300a00 */
[----:B------:R-:W-:-:S03]  /*1aa70*/  IMAD.WIDE R128, R0, 0x4, R232 ;  /* 0x0000000400807825 */ /* 0x000fc600078e02e8 */
[----:B------:R-:W-:Y:S04]  /*1aa80*/  STL.64 [R1+0x1f18], R132 ;  /* 0x001f188401007387 */ /* 0x000fe80000100a00 */
[----:B------:R-:W-:Y:S01]  /*1aa90*/  STL.64 [R1+0x1f20], R130 ;  /* 0x001f208201007387 */ /* 0x000fe20000100a00 */
[----:B---3--:R-:W-:-:S03]  /*1aaa0*/  IMAD.WIDE R126, R0, 0x4, R238 ;  /* 0x00000004007e7825 */ /* 0x008fc600078e02ee */
[----:B------:R-:W3:Y:S04]  /*1aab0*/  LDL.LU.64 R232, [R1+0xa28] ;  /* 0x000a280001e87983 */ /* 0x000ee80000300a00 */
[----:B------:R-:W-:Y:S04]  /*1aac0*/  STL.64 [R1+0x1f28], R128 ;  /* 0x001f288001007387 */ /* 0x000fe80000100a00 */
[----:B------:R-:W3:Y:S04]  /*1aad0*/  LDL.LU.64 R238, [R1+0xa20] ;  /* 0x000a200001ee7983 */ /* 0x000ee80000300a00 */
[----:B------:R-:W-:Y:S01]  /*1aae0*/  STL.64 [R1+0x1f30], R126 ;  /* 0x001f307e01007387 */ /* 0x000fe20000100a00 */
[----:B------:R-:W-:-:S03]  /*1aaf0*/  IMAD.WIDE R122, R0, 0x4, R246 ;  /* 0x00000004007a7825 */ /* 0x000fc600078e02f6 */
[----:B------:R1:W-:Y:S04]  /*1ab00*/  LDGSTS.E [R240+0x56900], [R134.64], !P6 ;  /* 0x5690000086f07fae */ /* 0x0003e8000f121848 */
[----:B------:R1:W-:Y:S04]  /*1ab10*/  LDGSTS.E [R240+0x56a00], [R132.64], !P6 ;  /* 0x56a0000084f07fae */ /* 0x0003e8000f121848 */
[----:B------:R1:W-:Y:S01]  /*1ab20*/  LDGSTS.E [R240+0x56b00], [R130.64], !P6 ;  /* 0x56b0000082f07fae */ /* 0x0003e2000f121848 */
[----:B--2---:R-:W-:-:S03]  /*1ab30*/  IMAD.WIDE R120, R0, 0x4, R242 ;  /* 0x0000000400787825 */ /* 0x004fc600078e02f2 */
[----:B------:R3:W-:Y:S04]  /*1ab40*/  LDGSTS.E [R240+0x56c00], [R128.64], !P6 ;  /* 0x56c0000080f07fae */ /* 0x0007e8000f121848 */
[----:B------:R-:W2:Y:S04]  /*1ab50*/  LDL.LU.64 R242, [R1+0xa18] ;  /* 0x000a180001f27983 */ /* 0x000ea80000300a00 */
[----:B------:R1:W-:Y:S04]  /*1ab60*/  LDGSTS.E [R240+0x56d00], [R126.64], !P6 ;  /* 0x56d000007ef07fae */ /* 0x0003e8000f121848 */
[----:B------:R-:W-:Y:S04]  /*1ab70*/  STL.64 [R1+0x1f38], R122 ;  /* 0x001f387a01007387 */ /* 0x000fe80000100a00 */
[----:B------:R1:W-:Y:S04]  /*1ab80*/  LDGSTS.E [R240+0x56e00], [R122.64], !P6 ;  /* 0x56e000007af07fae */ /* 0x0003e8000f121848 */
[----:B------:R1:W-:Y:S04]  /*1ab90*/  STL.64 [R1+0x1f40], R120 ;  /* 0x001f407801007387 */ /* 0x0003e80000100a00 */
[----:B------:R1:W-:Y:S04]  /*1aba0*/  LDGSTS.E [R240+0x56f00], [R120.64], !P6 ;  /* 0x56f0000078f07fae */ /* 0x0003e8000f121848 */
[----:B-1----:R-:W2:Y:S04]  /*1abb0*/  LDL.LU.64 R120, [R1+0xa10] ;  /* 0x000a100001787983 */ /* 0x002ea80000300a00 */
[----:B------:R-:W2:Y:S01]  /*1abc0*/  LDL.LU.64 R246, [R1+0xa08] ;  /* 0x000a080001f67983 */ /* 0x000ea20000300a00 */
[----:B----4-:R-:W-:-:S03]  /*1abd0*/  IMAD.WIDE R138, R0, 0x4, R248 ;  /* 0x00000004008a7825 */ /* 0x010fc600078e02f8 */
[----:B------:R-:W4:Y:S01]  /*1abe0*/  LDL.LU.64 R248, [R1+0xa00] ;  /* 0x000a000001f87983 */ /* 0x000f220000300a00 */
[----:B------:R-:W-:Y:S01]  /*1abf0*/  IADD3 R118, R252, -0xb2, RZ ;  /* 0xffffff4efc767810 */ /* 0x000fe20007ffe0ff */
[C---:B------:R-:W-:Y:S02]  /*1ac00*/  IMAD.WIDE R136, R0.reuse, 0x4, R234 ;  /* 0x0000000400887825 */ /* 0x040fe400078e02ea */
[----:B------:R-:W-:Y:S02]  /*1ac10*/  STL.64 [R1+0x1f88], R138 ;  /* 0x001f888a01007387 */ /* 0x000fe40000100a00 */
[----:B------:R-:W-:Y:S02]  /*1ac20*/  IMAD.WIDE R134, R0, 0x4, R236 ;  /* 0x0000000400867825 */ /* 0x000fe400078e02ec */
[----:B------:R-:W4:Y:S01]  /*1ac30*/  LDL.LU.64 R122, [R1+0x9f8] ;  /* 0x0009f800017a7983 */ /* 0x000f220000300a00 */
[----:B------:R-:W-:-:S03]  /*1ac40*/  ISETP.GE.U32.AND P0, PT, R118, 0x7ffffecf, PT ;  /* 0x7ffffecf7600780c */ /* 0x000fc60003f06070 */
[----:B------:R-:W4:Y:S04]  /*1ac50*/  LDL.LU.64 R234, [R1+0x9f0] ;  /* 0x0009f00001ea7983 */ /* 0x000f280000300a00 */
[----:B------:R-:W-:Y:S04]  /*1ac60*/  STL.64 [R1+0x1f90], R136 ;  /* 0x001f908801007387 */ /* 0x000fe80000100a00 */
[----:B------:R-:W-:Y:S04]  /*1ac70*/  STL.64 [R1+0x1f98], R134 ;  /* 0x001f988601007387 */ /* 0x000fe80000100a00 */
[----:B------:R-:W4:Y:S04]  /*1ac80*/  LDL.LU.64 R236, [R1+0x9e8] ;  /* 0x0009e80001ec7983 */ /* 0x000f280000300a00 */
[----:B------:R1:W-:Y:S04]  /*1ac90*/  LDGSTS.E [R240+0x58800], [R138.64], !P0 ;  /* 0x588000008af07fae */ /* 0x0003e8000c121848 */
[----:B------:R1:W-:Y:S04]  /*1aca0*/  LDGSTS.E [R240+0x58900], [R136.64], !P0 ;  /* 0x5890000088f07fae */ /* 0x0003e8000c121848 */
[----:B------:R4:W-:Y:S01]  /*1acb0*/  LDGSTS.E [R240+0x58a00], [R134.64], !P0 ;  /* 0x58a0000086f07fae */ /* 0x0009e2000c121848 */
[----:B------:R-:W-:-:S03]  /*1acc0*/  IMAD.WIDE R132, R0, 0x4, R244 ;  /* 0x0000000400847825 */ /* 0x000fc600078e02f4 */
[----:B------:R-:W4:Y:S04]  /*1acd0*/  LDL.LU.64 R244, [R1+0x9e0] ;  /* 0x0009e00001f47983 */ /* 0x000f280000300a00 */
[----:B------:R-:W-:Y:S04]  /*1ace0*/  STL.64 [R1+0x1fa0], R132 ;  /* 0x001fa08401007387 */ /* 0x000fe80000100a00 */
[----:B------:R1:W-:Y:S01]  /*1acf0*/  LDGSTS.E [R240+0x58b00], [R132.64], !P0 ;  /* 0x58b0000084f07fae */ /* 0x0003e2000c121848 */
[----:B------:R-:W-:-:S05]  /*1ad00*/  IMAD.WIDE R130, R0, 0x4, R124 ;  /* 0x0000000400827825 */ /* 0x000fca00078e027c */
[----:B------:R1:W-:Y:S01]  /*1ad10*/  LDGSTS.E [R240+0x58c00], [R130.64], !P0 ;  /* 0x58c0000082f07fae */ /* 0x0003e2000c121848 */
[----:B---3--:R-:W-:-:S05]  /*1ad20*/  IMAD.WIDE R128, R0, 0x4, R232 ;  /* 0x0000000400807825 */ /* 0x008fca00078e02e8 */
[----:B------:R3:W-:Y:S01]  /*1ad30*/  LDGSTS.E [R240+0x58d00], [R128.64], !P0 ;  /* 0x58d0000080f07fae */ /* 0x0007e2000c121848 */
[----:B------:R-:W-:-:S03]  /*1ad40*/  IMAD.WIDE R126, R0, 0x4, R238 ;  /* 0x00000004007e7825 */ /* 0x000fc600078e02ee */
[----:B------:R-:W4:Y:S04]  /*1ad50*/  LDL.LU.64 R238, [R1+0x9b8] ;  /* 0x0009b80001ee7983 */ /* 0x000f280000300a00 */
[----:B------:R-:W-:Y:S04]  /*1ad60*/  STL.64 [R1+0x1fa8], R130 ;  /* 0x001fa88201007387 */ /* 0x000fe80000100a00 */
[----:B------:R-:W-:Y:S04]  /*1ad70*/  STL.64 [R1+0x1fb0], R128 ;  /* 0x001fb08001007387 */ /* 0x000fe80000100a00 */
[----:B------:R-:W-:Y:S04]  /*1ad80*/  STL.64 [R1+0x1fb8], R126 ;  /* 0x001fb87e01007387 */ /* 0x000fe80000100a00 */
[----:B------:R1:W-:Y:S01]  /*1ad90*/  LDGSTS.E [R240+0x58e00], [R126.64], !P0 ;  /* 0x58e000007ef07fae */ /* 0x0003e2000c121848 */
[----:B--2---:R-:W-:-:S05]  /*1ada0*/  IMAD.WIDE R124, R0, 0x4, R242 ;  /* 0x00000004007c7825 */ /* 0x004fca00078e02f2 */
[----:B------:R2:W-:Y:S04]  /*1adb0*/  STL.64 [R1+0x1fc0], R124 ;  /* 0x001fc07c01007387 */ /* 0x0005e80000100a00 */
[----:B------:R-:W4:Y:S04]  /*1adc0*/  LDL.LU.64 R232, [R1+0x9b0] ;  /* 0x0009b00001e87983 */ /* 0x000f280000300a00 */
[----:B------:R2:W-:Y:S04]  /*1add0*/  LDGSTS.E [R240+0x58f00], [R124.64], !P0 ;  /* 0x58f000007cf07fae */ /* 0x0005e8000c121848 */
[----:B--2---:R-:W2:Y:S04]  /*1ade0*/  LDL.LU.64 R124, [R1+0x9a8] ;  /* 0x0009a800017c7983 */ /* 0x004ea80000300a00 */
[----:B------:R-:W2:Y:S01]  /*1adf0*/  LDL.LU.64 R242, [R1+0x9a0] ;  /* 0x0009a00001f27983 */ /* 0x000ea20000300a00 */
[----:B-1----:R-:W-:-:S03]  /*1ae00*/  IMAD.WIDE R138, R0, 0x4, R120 ;  /* 0x00000004008a7825 */ /* 0x002fc600078e0278 */
[----:B------:R-:W2:Y:S01]  /*1ae10*/  LDL.LU.64 R120, [R1+0x998] ;  /* 0x0009980001787983 */ /* 0x000ea20000300a00 */
[----:B------:R-:W-:-:S03]  /*1ae20*/  IMAD.WIDE R136, R0, 0x4, R246 ;  /* 0x0000000400887825 */ /* 0x000fc600078e02f6 */
[----:B------:R-:W2:Y:S04]  /*1ae30*/  LDL.LU.64 R246, [R1+0x990] ;  /* 0x0009900001f67983 */ /* 0x000ea80000300a00 */
[----:B------:R-:W-:Y:S01]  /*1ae40*/  STL.64 [R1+0x2008], R138 ;  /* 0x0020088a01007387 */ /* 0x000fe20000100a00 */
[----:B----4-:R-:W-:-:S03]  /*1ae50*/  IMAD.WIDE R134, R0, 0x4, R248 ;  /* 0x0000000400867825 */ /* 0x010fc600078e02f8 */
[----:B------:R-:W4:Y:S01]  /*1ae60*/  LDL.LU.64 R248, [R1+0x988] ;  /* 0x0009880001f87983 */ /* 0x000f220000300a00 */
[----:B------:R-:W-:-:S04]  /*1ae70*/  IADD3 R118, R252, -0xb6, RZ ;  /* 0xffffff4afc767810 */ /* 0x000fc80007ffe0ff */
[----:B------:R-:W-:Y:S01]  /*1ae80*/  ISETP.GE.U32.AND P1, PT, R118, 0x7ffffecb, PT ;  /* 0x7ffffecb7600780c */ /* 0x000fe20003f26070 */
[C---:B------:R-:W-:Y:S01]  /*1ae90*/  IMAD.WIDE R132, R0.reuse, 0x4, R122 ;  /* 0x0000000400847825 */ /* 0x040fe200078e027a */
[----:B------:R-:W-:Y:S04]  /*1aea0*/  STL.64 [R1+0x2010], R136 ;  /* 0x0020108801007387 */ /* 0x000fe80000100a00 */
[----:B------:R-:W-:Y:S01]  /*1aeb0*/  STL.64 [R1+0x2018], R134 ;  /* 0x0020188601007387 */ /* 0x000fe20000100a00 */
[----:B------:R-:W-:-:S03]  /*1aec0*/  IMAD.WIDE R130, R0, 0x4, R234 ;  /* 0x0000000400827825 */ /* 0x000fc600078e02ea */
[----:B------:R-:W-:Y:S04]  /*1aed0*/  STL.64 [R1+0x2020], R132 ;  /* 0x0020208401007387 */ /* 0x000fe80000100a00 */
[----:B------:R1:W-:Y:S01]  /*1aee0*/  LDGSTS.E [R240+0x5a800], [R138.64], !P1 ;  /* 0x5a8000008af07fae */ /* 0x0003e2000c921848 */
[----:B---3--:R-:W-:-:S03]  /*1aef0*/  IMAD.WIDE R128, R0, 0x4, R236 ;  /* 0x0000000400807825 */ /* 0x008fc600078e02ec */
[----:B------:R2:W-:Y:S04]  /*1af00*/  LDGSTS.E [R240+0x5a900], [R136.64], !P1 ;  /* 0x5a90000088f07fae */ /* 0x0005e8000c921848 */
[----:B------:R-:W3:Y:S04]  /*1af10*/  LDL.LU.64 R236, [R1+0x980] ;  /* 0x0009800001ec7983 */ /* 0x000ee80000300a00 */
[----:B------:R-:W-:Y:S04]  /*1af20*/  STL.64 [R1+0x2028], R130 ;  /* 0x0020288201007387 */ /* 0x000fe80000100a00 */
[----:B------:R-:W-:Y:S04]  /*1af30*/  STL.64 [R1+0x2030], R128 ;  /* 0x0020308001007387 */ /* 0x000fe80000100a00 */
[----:B------:R1:W-:Y:S04]  /*1af40*/  LDGSTS.E [R240+0x5aa00], [R134.64], !P1 ;  /* 0x5aa0000086f07fae */ /* 0x0003e8000c921848 */
[----:B------:R1:W-:Y:S04]  /*1af50*/  LDGSTS.E [R240+0x5ab00], [R132.64], !P1 ;  /* 0x5ab0000084f07fae */ /* 0x0003e8000c921848 */
[----:B------:R1:W-:Y:S04]  /*1af60*/  LDGSTS.E [R240+0x5ac00], [R130.64], !P1 ;  /* 0x5ac0000082f07fae */ /* 0x0003e8000c921848 */
[----:B------:R4:W-:Y:S01]  /*1af70*/  LDGSTS.E [R240+0x5ad00], [R128.64], !P1 ;  /* 0x5ad0000080f07fae */ /* 0x0009e2000c921848 */
[----:B------:R-:W-:-:S03]  /*1af80*/  IMAD.WIDE R126, R0, 0x4, R244 ;  /* 0x00000004007e7825 */ /* 0x000fc600078e02f4 */
[----:B------:R-:W3:Y:S04]  /*1af90*/  LDL.LU.64 R244, [R1+0x978] ;  /* 0x0009780001f47983 */ /* 0x000ee80000300a00 */
[----:B------:R-:W-:Y:S04]  /*1afa0*/  STL.64 [R1+0x2038], R126 ;  /* 0x0020387e01007387 */ /* 0x000fe80000100a00 */
[----:B------:R3:W-:Y:S01]  /*1afb0*/  LDGSTS.E [R240+0x5ae00], [R126.64], !P1 ;  /* 0x5ae000007ef07fae */ /* 0x0007e2000c921848 */
[----:B------:R-:W-:-:S05]  /*1afc0*/  IMAD.WIDE R122, R0, 0x4, R238 ;  /* 0x00000004007a7825 */ /* 0x000fca00078e02ee */
[----:B------:R1:W-:Y:S04]  /*1afd0*/  STL.64 [R1+0x2040], R122 ;  /* 0x0020407a01007387 */ /* 0x0003e80000100a00 */
[----:B------:R-:W3:Y:S04]  /*1afe0*/  LDL.LU.64 R234, [R1+0x970] ;  /* 0x0009700001ea7983 */ /* 0x000ee80000300a00 */
[----:B------:R-:W3:Y:S04]  /*1aff0*/  LDL.LU.64 R238, [R1+0x968] ;  /* 0x0009680001ee7983 */ /* 0x000ee80000300a00 */
[----:B------:R1:W-:Y:S04]  /*1b000*/  LDGSTS.E [R240+0x5af00], [R122.64], !P1 ;  /* 0x5af000007af07fae */ /* 0x0003e8000c921848 */
[----:B-1----:R-:W3:Y:S01]  /*1b010*/  LDL.LU.64 R122, [R1+0x960] ;  /* 0x00096000017a7983 */ /* 0x002ee20000300a00 */
[----:B------:R-:W-:-:S03]  /*1b020*/  IMAD.WIDE R138, R0, 0x4, R232 ;  /* 0x00000004008a7825 */ /* 0x000fc600078e02e8 */
[----:B------:R-:W3:Y:S04]  /*1b030*/  LDL.LU.64 R232, [R1+0x958] ;  /* 0x0009580001e87983 */ /* 0x000ee80000300a00 */
[----:B------:R-:W-:Y:S01]  /*1b040*/  STL.64 [R1+0x2088], R138 ;  /* 0x0020888a01007387 */ /* 0x000fe20000100a00 */
[----:B--2---:R-:W-:-:S04]  /*1b050*/  IMAD.WIDE R136, R0, 0x4, R124 ;  /* 0x0000000400887825 */ /* 0x004fc800078e027c */
[C---:B------:R-:W-:Y:S02]  /*1b060*/  IMAD.WIDE R134, R0.reuse, 0x4, R242 ;  /* 0x0000000400867825 */ /* 0x040fe400078e02f2 */
[----:B------:R-:W2:Y:S02]  /*1b070*/  LDL.LU.64 R242, [R1+0x950] ;  /* 0x0009500001f27983 */ /* 0x000ea40000300a00 */
[C---:B------:R-:W-:Y:S02]  /*1b080*/  IMAD.WIDE R132, R0.reuse, 0x4, R120 ;  /* 0x0000000400847825 */ /* 0x040fe400078e0278 */
[----:B------:R-:W-:Y:S04]  /*1b090*/  STL.64 [R1+0x2090], R136 ;  /* 0x0020908801007387 */ /* 0x000fe80000100a00 */
[----:B------:R-:W-:Y:S04]  /*1b0a0*/  STL.64 [R1+0x2098], R134 ;  /* 0x0020988601007387 */ /* 0x000fe80000100a00 */
[----:B------:R-:W2:Y:S04]  /*1b0b0*/  LDL.LU.64 R120, [R1+0x948] ;  /* 0x0009480001787983 */ /* 0x000ea80000300a00 */
[----:B------:R-:W-:Y:S01]  /*1b0c0*/  STL.64 [R1+0x20a0], R132 ;  /* 0x0020a08401007387 */ /* 0x000fe20000100a00 */
[----:B----4-:R-:W-:-:S03]  /*1b0d0*/  IMAD.WIDE R128, R0, 0x4, R248 ;  /* 0x0000000400807825 */ /* 0x010fc600078e02f8 */
[----:B------:R-:W4:Y:S01]  /*1b0e0*/  LDL.LU.64 R248, [R1+0x940] ;  /* 0x0009400001f87983 */ /* 0x000f220000300a00 */
[----:B------:R-:W-:Y:S01]  /*1b0f0*/  IADD3 R118, R252, -0xba, RZ ;  /* 0xffffff46fc767810 */ /* 0x000fe20007ffe0ff */
[----:B------:R-:W-:-:S03]  /*1b100*/  IMAD.WIDE R130, R0, 0x4, R246 ;  /* 0x0000000400827825 */ /* 0x000fc600078e02f6 */
[----:B------:R-:W-:Y:S02]  /*1b110*/  ISETP.GE.U32.AND P3, PT, R118, 0x7ffffec7, PT ;  /* 0x7ffffec77600780c */ /* 0x000fe40003f66070 */
[----:B------:R-:W-:Y:S04]  /*1b120*/  STL.64 [R1+0x20a8], R130 ;  /* 0x0020a88201007387 */ /* 0x000fe80000100a00 */
[----:B------:R-:W-:Y:S07]  /*1b130*/  STL.64 [R1+0x20b0], R128 ;  /* 0x0020b08001007387 */ /* 0x000fee0000100a00 */
[----:B------:R1:W-:Y:S04]  /*1b140*/  LDGSTS.E [R240+0x5c800], [R138.64], !P3 ;  /* 0x5c8000008af07fae */ /* 0x0003e8000d921848 */
[----:B------:R1:W-:Y:S01]  /*1b150*/  LDGSTS.E [R240+0x5c900], [R136.64], !P3 ;  /* 0x5c90000088f07fae */ /* 0x0003e2000d921848 */
[----:B---3--:R-:W-:-:S03]  /*1b160*/  IMAD.WIDE R126, R0, 0x4, R236 ;  /* 0x00000004007e7825 */ /* 0x008fc600078e02ec */
[----:B------:R3:W-:Y:S04]  /*1b170*/  LDGSTS.E [R240+0x5ca00], [R134.64], !P3 ;  /* 0x5ca0000086f07fae */ /* 0x0007e8000d921848 */
[----:B------:R-:W4:Y:S04]  /*1b180*/  LDL.LU.64 R236, [R1+0x938] ;  /* 0x0009380001ec7983 */ /* 0x000f280000300a00 */
[----:B------:R1:W-:Y:S04]  /*1b190*/  LDGSTS.E [R240+0x5cb00], [R132.64], !P3 ;  /* 0x5cb0000084f07fae */ /* 0x0003e8000d921848 */
[----:B------:R1:W-:Y:S04]  /*1b1a0*/  LDGSTS.E [R240+0x5cc00], [R130.64], !P3 ;  /* 0x5cc0000082f07fae */ /* 0x0003e8000d921848 */
[----:B------:R2:W-:Y:S04]  /*1b1b0*/  LDGSTS.E [R240+0x5cd00], [R128.64], !P3 ;  /* 0x5cd0000080f07fae */ /* 0x0005e8000d921848 */
[----:B------:R-:W-:Y:S04]  /*1b1c0*/  STL.64 [R1+0x20b8], R126 ;  /* 0x0020b87e01007387 */ /* 0x000fe80000100a00 */
[----:B------:R1:W-:Y:S01]  /*1b1d0*/  LDGSTS.E [R240+0x5ce00], [R126.64], !P3 ;  /* 0x5ce000007ef07fae */ /* 0x0003e2000d921848 */
[----:B------:R-:W-:-:S05]  /*1b1e0*/  IMAD.WIDE R124, R0, 0x4, R244 ;  /* 0x00000004007c7825 */ /* 0x000fca00078e02f4 */
[----:B------:R1:W-:Y:S04]  /*1b1f0*/  STL.64 [R1+0x20c0], R124 ;  /* 0x0020c07c01007387 */ /* 0x0003e80000100a00 */
[----:B------:R1:W-:Y:S04]  /*1b200*/  LDGSTS.E [R240+0x5cf00], [R124.64], !P3 ;  /* 0x5cf000007cf07fae */ /* 0x0003e8000d921848 */
[----:B-1----:R-:W4:Y:S04]  /*1b210*/  LDL.LU.64 R124, [R1+0x930] ;  /* 0x00093000017c7983 */ /* 0x002f280000300a00 */
[----:B------:R-:W4:Y:S04]  /*1b220*/  LDL.LU.64 R244, [R1+0x928] ;  /* 0x0009280001f47983 */ /* 0x000f280000300a00 */
[----:B------:R-:W4:Y:S01]  /*1b230*/  LDL.LU.64 R246, [R1+0x920] ;  /* 0x0009200001f67983 */ /* 0x000f220000300a00 */
[----:B------:R-:W-:-:S03]  /*1b240*/  IMAD.WIDE R136, R0, 0x4, R234 ;  /* 0x0000000400887825 */ /* 0x000fc600078e02ea */
[----:B------:R-:W4:Y:S01]  /*1b250*/  LDL.LU.64 R234, [R1+0x918] ;  /* 0x0009180001ea7983 */ /* 0x000f220000300a00 */
[----:B---3--:R-:W-:-:S03]  /*1b260*/  IMAD.WIDE R134, R0, 0x4, R238 ;  /* 0x0000000400867825 */ /* 0x008fc600078e02ee */
[----:B------:R-:W3:Y:S04]  /*1b270*/  LDL.LU.64 R238, [R1+0x910] ;  /* 0x0009100001ee7983 */ /* 0x000ee80000300a00 */
[----:B------:R-:W-:Y:S04]  /*1b280*/  STL.64 [R1+0x2108], R136 ;  /* 0x0021088801007387 */ /* 0x000fe80000100a00 */
[----:B------:R-:W-:Y:S01]  /*1b290*/  STL.64 [R1+0x2110], R134 ;  /* 0x0021108601007387 */ /* 0x000fe20000100a00 */
[----:B------:R-:W-:-:S04]  /*1b2a0*/  IMAD.WIDE R132, R0, 0x4, R122 ;  /* 0x0000000400847825 */ /* 0x000fc800078e027a */
[C---:B------:R-:W-:Y:S02]  /*1b2b0*/  IMAD.WIDE R130, R0.reuse, 0x4, R232 ;  /* 0x0000000400827825 */ /* 0x040fe400078e02e8 */
[----:B------:R-:W3:Y:S04]  /*1b2c0*/  LDL.LU.64 R232, [R1+0x8f8] ;  /* 0x0008f80001e87983 */ /* 0x000ee80000300a00 */
[----:B------:R-:W-:Y:S01]  /*1b2d0*/  STL.64 [R1+0x2118], R132 ;  /* 0x0021188401007387 */ /* 0x000fe20000100a00 */
[----:B--2---:R-:W-:-:S03]  /*1b2e0*/  IMAD.WIDE R128, R0, 0x4, R242 ;  /* 0x0000000400807825 */ /* 0x004fc600078e02f2 */
[----:B------:R-:W2:Y:S04]  /*1b2f0*/  LDL.LU.64 R242, [R1+0x8f0] ;  /* 0x0008f00001f27983 */ /* 0x000ea80000300a00 */
[----:B------:R-:W-:Y:S04]  /*1b300*/  STL.64 [R1+0x2120], R130 ;  /* 0x0021208201007387 */ /* 0x000fe80000100a00 */
[----:B------:R-:W-:Y:S01]  /*1b310*/  STL.64 [R1+0x2128], R128 ;  /* 0x0021288001007387 */ /* 0x000fe20000100a00 */
[----:B----4-:R-:W-:-:S03]  /*1b320*/  IMAD.WIDE R122, R0, 0x4, R248 ;  /* 0x00000004007a7825 */ /* 0x010fc600078e02f8 */
[----:B------:R-:W4:Y:S01]  /*1b330*/  LDL.LU.64 R248, [R1+0x8e8] ;  /* 0x0008e80001f87983 */ /* 0x000f220000300a00 */
[----:B------:R-:W-:-:S04]  /*1b340*/  IADD3 R118, R252, -0xbe, RZ ;  /* 0xffffff42fc767810 */ /* 0x000fc80007ffe0ff */
[----:B------:R-:W-:Y:S01]  /*1b350*/  ISETP.GE.U32.AND P4, PT, R118, 0x7ffffec3, PT ;  /* 0x7ffffec37600780c */ /* 0x000fe20003f86070 */
[----:B------:R-:W-:-:S05]  /*1b360*/  IMAD.WIDE R126, R0, 0x4, R120 ;  /* 0x00000004007e7825 */ /* 0x000fca00078e0278 */
[----:B------:R1:W-:Y:S07]  /*1b370*/  STL.64 [R1+0x2130], R126 ;  /* 0x0021307e01007387 */ /* 0x0003ee0000100a00 */
[----:B------:R1:W-:Y:S04]  /*1b380*/  LDGSTS.E [R240+0x5e800], [R136.64], !P4 ;  /* 0x5e80000088f07fae */ /* 0x0003e8000e121848 */
[----:B------:R1:W-:Y:S04]  /*1b390*/  LDGSTS.E [R240+0x5e900], [R134.64], !P4 ;  /* 0x5e90000086f07fae */ /* 0x0003e8000e121848 */
[----:B------:R3:W-:Y:S01]  /*1b3a0*/  LDGSTS.E [R240+0x5ea00], [R132.64], !P4 ;  /* 0x5ea0000084f07fae */ /* 0x0007e2000e121848 */
[----:B------:R-:W-:-:S03]  /*1b3b0*/  IMAD.WIDE R120, R0, 0x4, R236 ;  /* 0x0000000400787825 */ /* 0x000fc600078e02ec */
[----:B------:R1:W-:Y:S04]  /*1b3c0*/  LDGSTS.E [R240+0x5eb00], [R130.64], !P4 ;  /* 0x5eb0000082f07fae */ /* 0x0003e8000e121848 */
        /* <DEDUP_REMOVED lines=10> */
[----:B------:R-:W-:-:S04]  /*1b470*/  IMAD.WIDE R140, R0, 0x4, R124 ;  /* 0x00000004008c7825 */ /* 0x000fc800078e027c */
[C---:B------:R-:W-:Y:S02]  /*1b480*/  IMAD.WIDE R138, R0.reuse, 0x4, R244 ;  /* 0x00000004008a7825 */ /* 0x040fe400078e02f4 */
[----:B------:R-:W4:Y:S02]  /*1b490*/  LDL.LU.64 R244, [R1+0x8c0] ;  /* 0x0008c00001f47983 */ /* 0x000f240000300a00 */
[C---:B------:R-:W-:Y:S02]  /*1b4a0*/  IMAD.WIDE R136, R0.reuse, 0x4, R246 ;  /* 0x0000000400887825 */ /* 0x040fe400078e02f6 */
[----:B------:R-:W-:Y:S04]  /*1b4b0*/  STL.64 [R1+0x21c8], R140 ;  /* 0x0021c88c01007387 */ /* 0x000fe80000100a00 */
[----:B------:R-:W-:Y:S01]  /*1b4c0*/  STL.64 [R1+0x21d0], R138 ;  /* 0x0021d08a01007387 */ /* 0x000fe20000100a00 */
[----:B------:R-:W-:-:S04]  /*1b4d0*/  IMAD.WIDE R134, R0, 0x4, R234 ;  /* 0x0000000400867825 */ /* 0x000fc800078e02ea */
[C---:B---3--:R-:W-:Y:S02]  /*1b4e0*/  IMAD.WIDE R132, R0.reuse, 0x4, R238 ;  /* 0x0000000400847825 */ /* 0x048fe400078e02ee */
[----:B------:R-:W3:Y:S04]  /*1b4f0*/  LDL.LU.64 R238, [R1+0x8b8] ;  /* 0x0008b80001ee7983 */ /* 0x000ee80000300a00 */
[----:B------:R1:W-:Y:S04]  /*1b500*/  STL.64 [R1+0x21d8], R136 ;  /* 0x0021d88801007387 */ /* 0x0003e80000100a00 */
[----:B------:R-:W-:Y:S04]  /*1b510*/  STL.64 [R1+0x21e0], R134 ;  /* 0x0021e08601007387 */ /* 0x000fe80000100a00 */
[----:B------:R-:W-:Y:S01]  /*1b520*/  STL.64 [R1+0x21e8], R132 ;  /* 0x0021e88401007387 */ /* 0x000fe20000100a00 */
[----:B------:R-:W-:-:S04]  /*1b530*/  IMAD.WIDE R130, R0, 0x4, R232 ;  /* 0x0000000400827825 */ /* 0x000fc800078e02e8 */
[C---:B--2---:R-:W-:Y:S02]  /*1b540*/  IMAD.WIDE R128, R0.reuse, 0x4, R242 ;  /* 0x0000000400807825 */ /* 0x044fe400078e02f2 */
[----:B------:R-:W2:Y:S04]  /*1b550*/  LDL.LU.64 R242, [R1+0x8b0] ;  /* 0x0008b00001f27983 */ /* 0x000ea80000300a00 */
[----:B------:R-:W-:Y:S04]  /*1b560*/  STL.64 [R1+0x21f0], R130 ;  /* 0x0021f08201007387 */ /* 0x000fe80000100a00 */
[----:B------:R-:W-:Y:S01]  /*1b570*/  STL.64 [R1+0x21f8], R128 ;  /* 0x0021f88001007387 */ /* 0x000fe20000100a00 */
[----:B----4-:R-:W-:-:S03]  /*1b580*/  IMAD.WIDE R124, R0, 0x4, R248 ;  /* 0x00000004007c7825 */ /* 0x010fc600078e02f8 */
[----:B------:R-:W4:Y:S01]  /*1b590*/  LDL.LU.64 R248, [R1+0x8a8] ;  /* 0x0008a80001f87983 */ /* 0x000f220000300a00 */
[----:B------:R-:W-:-:S04]  /*1b5a0*/  IADD3 R118, R252, -0xc2, RZ ;  /* 0xffffff3efc767810 */ /* 0x000fc80007ffe0ff */
[----:B------:R-:W-:Y:S01]  /*1b5b0*/  ISETP.GE.U32.AND P2, PT, R118, 0x7ffffebf, PT ;  /* 0x7ffffebf7600780c */ /* 0x000fe20003f46070 */
[----:B------:R1:W-:Y:S01]  /*1b5c0*/  STL.64 [R1+0x2200], R124 ;  /* 0x0022007c01007387 */ /* 0x0003e20000100a00 */
[----:B------:R-:W-:-:S11]  /*1b5d0*/  IADD3 R118, R252, -0xc6, RZ ;  /* 0xffffff3afc767810 */ /* 0x000fd60007ffe0ff */
        /* <DEDUP_REMOVED lines=8> */
[----:B------:R-:W-:Y:S01]  /*1b660*/  ISETP.GE.U32.AND P5, PT, R118, 0x7ffffebb, PT ;  /* 0x7ffffebb7600780c */ /* 0x000fe20003fa6070 */
[----:B-1----:R-:W-:-:S02]  /*1b670*/  IMAD.WIDE R136, R0, 0x4, R126 ;  /* 0x0000000400887825 */ /* 0x002fc400078e027e */
[----:B------:R-:W4:Y:S02]  /*1b680*/  LDL.LU.64 R124, [R1+0x8a0] ;  /* 0x0008a000017c7983 */ /* 0x000f240000300a00 */
[C---:B------:R-:W-:Y:S02]  /*1b690*/  IMAD.WIDE R134, R0.reuse, 0x4, R122 ;  /* 0x0000000400867825 */ /* 0x040fe400078e027a */
[----:B------:R-:W4:Y:S02]  /*1b6a0*/  LDL.LU.64 R246, [R1+0x898] ;  /* 0x0008980001f67983 */ /* 0x000f240000300a00 */
[C---:B------:R-:W-:Y:S02]  /*1b6b0*/  IMAD.WIDE R132, R0.reuse, 0x4, R120 ;  /* 0x0000000400847825 */ /* 0x040fe400078e0278 */
[----:B------:R-:W4:Y:S02]  /*1b6c0*/  LDL.LU.64 R234, [R1+0x890] ;  /* 0x0008900001ea7983 */ /* 0x000f240000300a00 */
[----:B------:R-:W-:-:S02]  /*1b6d0*/  IMAD.WIDE R130, R0, 0x4, R236 ;  /* 0x0000000400827825 */ /* 0x000fc400078e02ec */
[----:B------:R-:W4:Y:S04]  /*1b6e0*/  LDL.LU.64 R232, [R1+0x888] ;  /* 0x0008880001e87983 */ /* 0x000f280000300a00 */
[----:B------:R-:W-:Y:S04]  /*1b6f0*/  STL.64 [R1+0x2248], R136 ;  /* 0x0022488801007387 */ /* 0x000fe80000100a00 */
[----:B------:R-:W4:Y:S01]  /*1b700*/  LDL.LU.64 R236, [R1+0x880] ;  /* 0x0008800001ec7983 */ /* 0x000f220000300a00 */
[----:B------:R-:W-:-:S03]  /*1b710*/  IMAD.WIDE R128, R0, 0x4, R244 ;  /* 0x0000000400807825 */ /* 0x000fc600078e02f4 */
[----:B------:R-:W-:Y:S04]  /*1b720*/  STL.64 [R1+0x2250], R134 ;  /* 0x0022508601007387 */ /* 0x000fe80000100a00 */
[----:B------:R-:W-:Y:S04]  /*1b730*/  STL.64 [R1+0x2258], R132 ;  /* 0x0022588401007387 */ /* 0x000fe80000100a00 */
[----:B------:R-:W4:Y:S04]  /*1b740*/  LDL.LU.64 R244, [R1+0x878] ;  /* 0x0008780001f47983 */ /* 0x000f280000300a00 */
[----:B------:R-:W-:Y:S04]  /*1b750*/  STL.64 [R1+0x2260], R130 ;  /* 0x0022608201007387 */ /* 0x000fe80000100a00 */
[----:B------:R1:W-:Y:S01]  /*1b760*/  LDGSTS.E [R240+0x62800], [R136.64], !P5 ;  /* 0x6280000088f07fae */ /* 0x0003e2000e921848 */
[----:B---3--:R-:W-:-:S03]  /*1b770*/  IMAD.WIDE R122, R0, 0x4, R238 ;  /* 0x00000004007a7825 */ /* 0x008fc600078e02ee */
[----:B------:R-:W3:Y:S04]  /*1b780*/  LDL.LU.64 R238, [R1+0x870] ;  /* 0x0008700001ee7983 */ /* 0x000ee80000300a00 */
[----:B------:R-:W-:Y:S04]  /*1b790*/  STL.64 [R1+0x2268], R128 ;  /* 0x0022688001007387 */ /* 0x000fe80000100a00 */
[----:B------:R1:W-:Y:S04]  /*1b7a0*/  LDGSTS.E [R240+0x62900], [R134.64], !P5 ;  /* 0x6290000086f07fae */ /* 0x0003e8000e921848 */
[----:B------:R1:W-:Y:S04]  /*1b7b0*/  LDGSTS.E [R240+0x62a00], [R132.64], !P5 ;  /* 0x62a0000084f07fae */ /* 0x0003e8000e921848 */
[----:B------:R1:W-:Y:S04]  /*1b7c0*/  LDGSTS.E [R240+0x62b00], [R130.64], !P5 ;  /* 0x62b0000082f07fae */ /* 0x0003e8000e921848 */
[----:B------:R1:W-:Y:S04]  /*1b7d0*/  LDGSTS.E [R240+0x62c00], [R128.64], !P5 ;  /* 0x62c0000080f07fae */ /* 0x0003e8000e921848 */
[----:B------:R1:W-:Y:S01]  /*1b7e0*/  LDGSTS.E [R240+0x62d00], [R122.64], !P5 ;  /* 0x62d000007af07fae */ /* 0x0003e2000e921848 */
[----:B--2---:R-:W-:-:S03]  /*1b7f0*/  IMAD.WIDE R120, R0, 0x4, R242 ;  /* 0x0000000400787825 */ /* 0x004fc600078e02f2 */
[----:B------:R-:W2:Y:S04]  /*1b800*/  LDL.LU.64 R242, [R1+0x868] ;  /* 0x0008680001f27983 */ /* 0x000ea80000300a00 */
[----:B------:R1:W-:Y:S04]  /*1b810*/  STL.64 [R1+0x2270], R122 ;  /* 0x0022707a01007387 */ /* 0x0003e80000100a00 */
[----:B------:R1:W-:Y:S04]  /*1b820*/  STL.64 [R1+0x2278], R120 ;  /* 0x0022787801007387 */ /* 0x0003e80000100a00 */
[----:B------:R1:W-:Y:S01]  /*1b830*/  LDGSTS.E [R240+0x62e00], [R120.64], !P5 ;  /* 0x62e0000078f07fae */ /* 0x0003e2000e921848 */
[----:B----4-:R-:W-:-:S05]  /*1b840*/  IMAD.WIDE R126, R0, 0x4, R248 ;  /* 0x00000004007e7825 */ /* 0x010fca00078e02f8 */
[----:B------:R3:W-:Y:S04]  /*1b850*/  STL.64 [R1+0x2280], R126 ;  /* 0x0022807e01007387 */ /* 0x0007e80000100a00 */
[----:B-1----:R-:W4:Y:S04]  /*1b860*/  LDL.LU.64 R122, [R1+0x860] ;  /* 0x00086000017a7983 */ /* 0x002f280000300a00 */
[----:B------:R-:W4:Y:S04]  /*1b870*/  LDL.LU.64 R120, [R1+0x858] ;  /* 0x0008580001787983 */ /* 0x000f280000300a00 */
[----:B------:R-:W4:Y:S01]  /*1b880*/  LDL.LU.64 R248, [R1+0x850] ;  /* 0x0008500001f87983 */ /* 0x000f220000300a00 */
[----:B------:R-:W-:-:S03]  /*1b890*/  IADD3 R118, R252, -0xca, RZ ;  /* 0xffffff36fc767810 */ /* 0x000fc60007ffe0ff */
[----:B------:R3:W-:Y:S01]  /*1b8a0*/  LDGSTS.E [R240+0x62f00], [R126.64], !P5 ;  /* 0x62f000007ef07fae */ /* 0x0007e2000e921848 */
[----:B------:R-:W-:Y:S01]  /*1b8b0*/  ISETP.GE.U32.AND P6, PT, R118, 0x7ffffeb7, PT ;  /* 0x7ffffeb77600780c */ /* 0x000fe20003fc6070 */
[----:B------:R-:W-:-:S04]  /*1b8c0*/  IMAD.WIDE R138, R0, 0x4, R124 ;  /* 0x00000004008a7825 */ /* 0x000fc800078e027c */
[----:B------:R-:W-:-:S08]  /*1b8d0*/  IMAD.WIDE R136, R0, 0x4, R246 ;  /* 0x0000000400887825 */ /* 0x000fd000078e02f6 */
[----:B------:R1:W-:Y:S01]  /*1b8e0*/  LDGSTS.E [R240+0x64800], [R138.64], !P6 ;  /* 0x648000008af07fae */ /* 0x0003e2000f121848 */
[----:B------:R-:W-:-:S03]  /*1b8f0*/  IMAD.WIDE R134, R0, 0x4, R234 ;  /* 0x0000000400867825 */ /* 0x000fc600078e02ea */
[----:B------:R-:W4:Y:S01]  /*1b900*/  LDL.LU.64 R246, [R1+0x848] ;  /* 0x0008480001f67983 */ /* 0x000f220000300a00 */
[----:B------:R-:W-:-:S03]  /*1b910*/  IMAD.WIDE R132, R0, 0x4, R232 ;  /* 0x0000000400847825 */ /* 0x000fc600078e02e8 */
[----:B------:R-:W-:Y:S04]  /*1b920*/  STL.64 [R1+0x22c8], R138 ;  /* 0x0022c88a01007387 */ /* 0x000fe80000100a00 */
[----:B------:R-:W-:Y:S01]  /*1b930*/  STL.64 [R1+0x22d0], R136 ;  /* 0x0022d08801007387 */ /* 0x000fe20000100a00 */
[----:B------:R-:W-:-:S03]  /*1b940*/  IMAD.WIDE R130, R0, 0x4, R236 ;  /* 0x0000000400827825 */ /* 0x000fc600078e02ec */
[----:B------:R-:W4:Y:S04]  /*1b950*/  LDL.LU.64 R234, [R1+0x840] ;  /* 0x0008400001ea7983 */ /* 0x000f280000300a00 */
[----:B------:R-:W-:Y:S04]  /*1b960*/  STL.64 [R1+0x22d8], R134 ;  /* 0x0022d88601007387 */ /* 0x000fe80000100a00 */
[----:B------:R-:W4:Y:S01]  /*1b970*/  LDL.LU.64 R232, [R1+0x838] ;  /* 0x0008380001e87983 */ /* 0x000f220000300a00 */
[----:B------:R-:W-:-:S03]  /*1b980*/  IMAD.WIDE R128, R0, 0x4, R244 ;  /* 0x0000000400807825 */ /* 0x000fc600078e02f4 */
[----:B------:R-:W-:Y:S04]  /*1b990*/  STL.64 [R1+0x22e0], R132 ;  /* 0x0022e08401007387 */ /* 0x000fe80000100a00 */
[----:B------:R-:W4:Y:S04]  /*1b9a0*/  LDL.LU.64 R236, [R1+0x830] ;  /* 0x0008300001ec7983 */ /* 0x000f280000300a00 */
[----:B------:R-:W-:Y:S04]  /*1b9b0*/  STL.64 [R1+0x22e8], R130 ;  /* 0x0022e88201007387 */ /* 0x000fe80000100a00 */
[----:B------:R1:W-:Y:S04]  /*1b9c0*/  STL.64 [R1+0x2df0], R128 ;  /* 0x002df08001007387 */ /* 0x0003e80000100a00 */
[----:B------:R-:W4:Y:S01]  /*1b9d0*/  LDL.LU.64 R244, [R1+0x828] ;  /* 0x0008280001f47983 */ /* 0x000f220000300a00 */
[----:B---3--:R-:W-:-:S03]  /*1b9e0*/  IMAD.WIDE R126, R0, 0x4, R238 ;  /* 0x00000004007e7825 */ /* 0x008fc600078e02ee */
[----:B------:R3:W-:Y:S04]  /*1b9f0*/  LDGSTS.E [R240+0x64900], [R136.64], !P6 ;  /* 0x6490000088f07fae */ /* 0x0007e8000f121848 */
[----:B------:R1:W-:Y:S04]  /*1ba00*/  STL.64 [R1+0x2df8], R126 ;  /* 0x002df87e01007387 */ /* 0x0003e80000100a00 */
        /* <DEDUP_REMOVED lines=8> */
[----:B------:R-:W4:Y:S04]  /*1ba90*/  LDL.LU.64 R242, [R1+0x818] ;  /* 0x0008180001f27983 */ /* 0x000f280000300a00 */
[----:B-1----:R-:W4:Y:S04]  /*1baa0*/  LDL.LU.64 R128, [R1+0x810] ;  /* 0x0008100001807983 */ /* 0x002f280000300a00 */
[----:B------:R-:W4:Y:S04]  /*1bab0*/  LDL.LU.64 R126, [R1+0x808] ;  /* 0x00080800017e7983 */ /* 0x000f280000300a00 */
[----:B------:R2:W-:Y:S01]  /*1bac0*/  LDGSTS.E [R240+0x64f00], [R124.64], !P6 ;  /* 0x64f000007cf07fae */ /* 0x0005e2000f121848 */
[----:B----4-:R-:W-:-:S04]  /*1bad0*/  IMAD.WIDE R140, R0, 0x4, R122 ;  /* 0x00000004008c7825 */ /* 0x010fc800078e027a */
[C---:B------:R-:W-:Y:S01]  /*1bae0*/  IMAD.WIDE R138, R0.reuse, 0x4, R120 ;  /* 0x00000004008a7825 */ /* 0x040fe200078e0278 */
[----:B------:R-:W-:Y:S03]  /*1baf0*/  STL.64 [R1+0x2e50], R140 ;  /* 0x002e508c01007387 */ /* 0x000fe60000100a00 */
[----:B---3--:R-:W-:Y:S01]  /*1bb00*/  IMAD.WIDE R136, R0, 0x4, R248 ;  /* 0x0000000400887825 */ /* 0x008fe200078e02f8 */
[----:B------:R-:W-:Y:S04]  /*1bb10*/  STL.64 [R1+0x2e58], R138 ;  /* 0x002e588a01007387 */ /* 0x000fe80000100a00 */
[----:B--2---:R-:W2:Y:S04]  /*1bb20*/  LDL.LU.64 R124, [R1+0x800] ;  /* 0x00080000017c7983 */ /* 0x004ea80000300a00 */
[----:B------:R-:W3:Y:S01]  /*1bb30*/  LDL.LU.64 R248, [R1+0x7f8] ;  /* 0x0007f80001f87983 */ /* 0x000ee20000300a00 */
[----:B------:R-:W-:-:S04]  /*1bb40*/  IADD3 R118, R252, -0xce, RZ ;  /* 0xffffff32fc767810 */ /* 0x000fc80007ffe0ff */
[----:B------:R-:W-:Y:S01]  /*1bb50*/  ISETP.GE.U32.AND P0, PT, R118, 0x7ffffeb3, PT ;  /* 0x7ffffeb37600780c */ /* 0x000fe20003f06070 */
[----:B------:R-:W-:-:S12]  /*1bb60*/  STL.64 [R1+0x2e60], R136 ;  /* 0x002e608801007387 */ /* 0x000fd80000100a00 */
        /* <DEDUP_REMOVED lines=8> */
[----:B------:R-:W-:Y:S01]  /*1bbf0*/  STL.64 [R1+0x2e70], R132 ;  /* 0x002e708401007387 */ /* 0x000fe20000100a00 */
[----:B------:R-:W-:-:S03]  /*1bc00*/  IMAD.WIDE R130, R0, 0x4, R232 ;  /* 0x0000000400827825 */ /* 0x000fc600078e02e8 */
[----:B------:R-:W4:Y:S01]  /*1bc10*/  LDL.LU.64 R234, [R1+0x7e8] ;  /* 0x0007e80001ea7983 */ /* 0x000f220000300a00 */
[----:B------:R-:W-:-:S03]  /*1bc20*/  IMAD.WIDE R122, R0, 0x4, R236 ;  /* 0x00000004007a7825 */ /* 0x000fc600078e02ec */
[----:B------:R-:W-:Y:S04]  /*1bc30*/  STL.64 [R1+0x2e78], R130 ;  /* 0x002e788201007387 */ /* 0x000fe80000100a00 */
[----:B------:R1:W-:Y:S01]  /*1bc40*/  LDGSTS.E [R240+0x66c00], [R132.64], !P0 ;  /* 0x66c0000084f07fae */ /* 0x0003e2000c121848 */
[----:B------:R-:W-:-:S03]  /*1bc50*/  IMAD.WIDE R120, R0, 0x4, R244 ;  /* 0x0000000400787825 */ /* 0x000fc600078e02f4 */
[----:B------:R1:W-:Y:S04]  /*1bc60*/  STL.64 [R1+0x2e80], R122 ;  /* 0x002e807a01007387 */ /* 0x0003e80000100a00 */
[----:B------:R2:W-:Y:S04]  /*1bc70*/  LDGSTS.E [R240+0x66d00], [R130.64], !P0 ;  /* 0x66d0000082f07fae */ /* 0x0005e8000c121848 */
[----:B------:R1:W-:Y:S04]  /*1bc80*/  STL.64 [R1+0x2e88], R120 ;  /* 0x002e887801007387 */ /* 0x0003e80000100a00 */
[----:B------:R1:W-:Y:S04]  /*1bc90*/  LDGSTS.E [R240+0x66e00], [R122.64], !P0 ;  /* 0x66e000007af07fae */ /* 0x0003e8000c121848 */
[----:B------:R1:W-:Y:S04]  /*1bca0*/  LDGSTS.E [R240+0x66f00], [R120.64], !P0 ;  /* 0x66f0000078f07fae */ /* 0x0003e8000c121848 */
[----:B-1----:R-:W4:Y:S04]  /*1bcb0*/  LDL.LU.64 R122, [R1+0x7e0] ;  /* 0x0007e000017a7983 */ /* 0x002f280000300a00 */
[----:B------:R-:W4:Y:S04]  /*1bcc0*/  LDL.LU.64 R232, [R1+0x7d8] ;  /* 0x0007d80001e87983 */ /* 0x000f280000300a00 */
[----:B------:R-:W4:Y:S04]  /*1bcd0*/  LDL.LU.64 R236, [R1+0x7d0] ;  /* 0x0007d00001ec7983 */ /* 0x000f280000300a00 */
[----:B------:R-:W4:Y:S01]  /*1bce0*/  LDL.LU.64 R244, [R1+0x7c8] ;  /* 0x0007c80001f47983 */ /* 0x000f220000300a00 */
[----:B------:R-:W-:-:S03]  /*1bcf0*/  IMAD.WIDE R120, R0, 0x4, R238 ;  /* 0x0000000400787825 */ /* 0x000fc600078e02ee */
[----:B------:R-:W4:Y:S01]  /*1bd00*/  LDL.LU.64 R238, [R1+0x7c0] ;  /* 0x0007c00001ee7983 */ /* 0x000f220000300a00 */
[----:B------:R-:W-:-:S03]  /*1bd10*/  IMAD.WIDE R136, R0, 0x4, R242 ;  /* 0x0000000400887825 */ /* 0x000fc600078e02f2 */
[----:B------:R-:W4:Y:S01]  /*1bd20*/  LDL.LU.64 R242, [R1+0x7b8] ;  /* 0x0007b80001f27983 */ /* 0x000f220000300a00 */
[----:B------:R-:W-:-:S03]  /*1bd30*/  IMAD.WIDE R134, R0, 0x4, R128 ;  /* 0x0000000400867825 */ /* 0x000fc600078e0280 */
[----:B------:R1:W-:Y:S04]  /*1bd40*/  STL.64 [R1+0x2ed0], R120 ;  /* 0x002ed07801007387 */ /* 0x0003e80000100a00 */
[----:B------:R-:W-:Y:S04]  /*1bd50*/  STL.64 [R1+0x2ed8], R136 ;  /* 0x002ed88801007387 */ /* 0x000fe80000100a00 */
[----:B------:R1:W-:Y:S01]  /*1bd60*/  STL.64 [R1+0x2ee0], R134 ;  /* 0x002ee08601007387 */ /* 0x0003e20000100a00 */
[----:B---3--:R-:W-:-:S03]  /*1bd70*/  IMAD.WIDE R128, R0, 0x4, R248 ;  /* 0x0000000400807825 */ /* 0x008fc600078e02f8 */
[----:B------:R-:W3:Y:S01]  /*1bd80*/  LDL.LU.64 R248, [R1+0x7b0] ;  /* 0x0007b00001f87983 */ /* 0x000ee20000300a00 */
[----:B------:R-:W-:-:S04]  /*1bd90*/  IADD3 R118, R252, -0xd2, RZ ;  /* 0xffffff2efc767810 */ /* 0x000fc80007ffe0ff */
[----:B------:R-:W-:Y:S01]  /*1bda0*/  ISETP.GE.U32.AND P1, PT, R118, 0x7ffffeaf, PT ;  /* 0x7ffffeaf7600780c */ /* 0x000fe20003f26070 */
[----:B------:R-:W-:-:S04]  /*1bdb0*/  IMAD.WIDE R132, R0, 0x4, R126 ;  /* 0x0000000400847825 */ /* 0x000fc800078e027e */
[C---:B--2---:R-:W-:Y:S01]  /*1bdc0*/  IMAD.WIDE R130, R0.reuse, 0x4, R124 ;  /* 0x0000000400827825 */ /* 0x044fe200078e027c */
[----:B------:R2:W-:Y:S04]  /*1bdd0*/  STL.64 [R1+0x2ee8], R132 ;  /* 0x002ee88401007387 */ /* 0x0005e80000100a00 */
[----:B------:R1:W-:Y:S04]  /*1bde0*/  STL.64 [R1+0x2ef0], R130 ;  /* 0x002ef08201007387 */ /* 0x0003e80000100a00 */
[----:B------:R1:W-:Y:S04]  /*1bdf0*/  LDGSTS.E [R240+0x68800], [R120.64], !P1 ;  /* 0x6880000078f07fae */ /* 0x0003e8000c921848 */
[----:B------:R2:W-:Y:S04]  /*1be00*/  STL.64 [R1+0x2ef8], R128 ;  /* 0x002ef88001007387 */ /* 0x0005e80000100a00 */
[----:B------:R2:W-:Y:S04]  /*1be10*/  LDGSTS.E [R240+0x68900], [R136.64], !P1 ;  /* 0x6890000088f07fae */ /* 0x0005e8000c921848 */
[----:B-1----:R-:W3:Y:S04]  /*1be20*/  LDL.LU.64 R120, [R1+0x7a8] ;  /* 0x0007a80001787983 */ /* 0x002ee80000300a00 */
[----:B------:R1:W-:Y:S04]  /*1be30*/  LDGSTS.E [R240+0x68a00], [R134.64], !P1 ;  /* 0x68a0000086f07fae */ /* 0x0003e8000c921848 */
[----:B------:R2:W-:Y:S01]  /*1be40*/  LDGSTS.E [R240+0x68b00], [R132.64], !P1 ;  /* 0x68b0000084f07fae */ /* 0x0005e2000c921848 */
[----:B----4-:R-:W-:-:S03]  /*1be50*/  IMAD.WIDE R126, R0, 0x4, R246 ;  /* 0x00000004007e7825 */ /* 0x010fc600078e02f6 */
[----:B------:R4:W-:Y:S04]  /*1be60*/  LDGSTS.E [R240+0x68c00], [R130.64], !P1 ;  /* 0x68c0000082f07fae */ /* 0x0009e8000c921848 */
[----:B------:R1:W-:Y:S04]  /*1be70*/  STL.64 [R1+0x2f00], R126 ;  /* 0x002f007e01007387 */ /* 0x0003e80000100a00 */
[----:B------:R1:W-:Y:S04]  /*1be80*/  LDGSTS.E [R240+0x68d00], [R128.64], !P1 ;  /* 0x68d0000080f07fae */ /* 0x0003e8000c921848 */
[----:B------:R1:W-:Y:S01]  /*1be90*/  LDGSTS.E [R240+0x68e00], [R126.64], !P1 ;  /* 0x68e000007ef07fae */ /* 0x0003e2000c921848 */
[----:B------:R-:W-:-:S05]  /*1bea0*/  IMAD.WIDE R124, R0, 0x4, R234 ;  /* 0x00000004007c7825 */ /* 0x000fca00078e02ea */
[----:B------:R1:W-:Y:S04]  /*1beb0*/  STL.64 [R1+0x2f08], R124 ;  /* 0x002f087c01007387 */ /* 0x0003e80000100a00 */
[----:B------:R-:W3:Y:S04]  /*1bec0*/  LDL.LU.64 R246, [R1+0x7a0] ;  /* 0x0007a00001f67983 */ /* 0x000ee80000300a00 */
[----:B------:R-:W3:Y:S04]  /*1bed0*/  LDL.LU.64 R234, [R1+0x798] ;  /* 0x0007980001ea7983 */ /* 0x000ee80000300a00 */
[----:B------:R1:W-:Y:S02]  /*1bee0*/  LDGSTS.E [R240+0x68f00], [R124.64], !P1 ;  /* 0x68f000007cf07fae */ /* 0x0003e4000c921848 */
[----:B-1----:R-:W-:-:S04]  /*1bef0*/  IMAD.WIDE R134, R0, 0x4, R122 ;  /* 0x0000000400867825 */ /* 0x002fc800078e027a */
[C---:B--2---:R-:W-:Y:S02]  /*1bf00*/  IMAD.WIDE R132, R0.reuse, 0x4, R232 ;  /* 0x0000000400847825 */ /* 0x044fe400078e02e8 */
[----:B------:R-:W2:Y:S02]  /*1bf10*/  LDL.LU.64 R232, [R1+0x790] ;  /* 0x0007900001e87983 */ /* 0x000ea40000300a00 */
[C---:B----4-:R-:W-:Y:S02]  /*1bf20*/  IMAD.WIDE R130, R0.reuse, 0x4, R236 ;  /* 0x0000000400827825 */ /* 0x050fe400078e02ec */
[----:B------:R-:W-:Y:S02]  /*1bf30*/  STL.64 [R1+0x2f58], R134 ;  /* 0x002f588601007387 */ /* 0x000fe40000100a00 */
[C---:B------:R-:W-:Y:S02]  /*1bf40*/  IMAD.WIDE R128, R0.reuse, 0x4, R244 ;  /* 0x0000000400807825 */ /* 0x040fe400078e02f4 */
[----:B------:R-:W-:Y:S04]  /*1bf50*/  STL.64 [R1+0x2f60], R132 ;  /* 0x002f608401007387 */ /* 0x000fe80000100a00 */
[----:B------:R-:W4:Y:S01]  /*1bf60*/  LDL.LU.64 R236, [R1+0x788] ;  /* 0x0007880001ec7983 */ /* 0x000f220000300a00 */
[----:B------:R-:W-:-:S03]  /*1bf70*/  IMAD.WIDE R126, R0, 0x4, R238 ;  /* 0x00000004007e7825 */ /* 0x000fc600078e02ee */
[----:B------:R-:W-:Y:S01]  /*1bf80*/  STL.64 [R1+0x2f68], R130 ;  /* 0x002f688201007387 */ /* 0x000fe20000100a00 */
[----:B------:R-:W-:-:S03]  /*1bf90*/  IMAD.WIDE R124, R0, 0x4, R242 ;  /* 0x00000004007c7825 */ /* 0x000fc600078e02f2 */
[----:B------:R1:W-:Y:S04]  /*1bfa0*/  STL.64 [R1+0x2f70], R128 ;  /* 0x002f708001007387 */ /* 0x0003e80000100a00 */
[----:B------:R-:W4:Y:S04]  /*1bfb0*/  LDL.LU.64 R244, [R1+0x780] ;  /* 0x0007800001f47983 */ /* 0x000f280000300a00 */
[----:B------:R-:W4:Y:S04]  /*1bfc0*/  LDL.LU.64 R238, [R1+0x778] ;  /* 0x0007780001ee7983 */ /* 0x000f280000300a00 */
[----:B------:R1:W-:Y:S04]  /*1bfd0*/  STL.64 [R1+0x2f78], R126 ;  /* 0x002f787e01007387 */ /* 0x0003e80000100a00 */
[----:B------:R1:W-:Y:S04]  /*1bfe0*/  STL.64 [R1+0x2f80], R124 ;  /* 0x002f807c01007387 */ /* 0x0003e80000100a00 */
[----:B------:R-:W4:Y:S01]  /*1bff0*/  LDL.LU.64 R242, [R1+0x770] ;  /* 0x0007700001f27983 */ /* 0x000f220000300a00 */
[----:B---3--:R-:W-:-:S03]  /*1c000*/  IMAD.WIDE R122, R0, 0x4, R248 ;  /* 0x00000004007a7825 */ /* 0x008fc600078e02f8 */
[----:B------:R-:W3:Y:S01]  /*1c010*/  LDL.LU.64 R248, [R1+0x768] ;  /* 0x0007680001f87983 */ /* 0x000ee20000300a00 */
[----:B------:R-:W-:-:S04]  /*1c020*/  IADD3 R118, R252, -0xd6, RZ ;  /* 0xffffff2afc767810 */ /* 0x000fc80007ffe0ff */
[----:B------:R-:W-:Y:S01]  /*1c030*/  ISETP.GE.U32.AND P3, PT, R118, 0x7ffffeab, PT ;  /* 0x7ffffeab7600780c */ /* 0x000fe20003f66070 */
[----:B------:R1:W-:-:S12]  /*1c040*/  STL.64 [R1+0x2f88], R122 ;  /* 0x002f887a01007387 */ /* 0x0003d80000100a00 */
[----:B------:R1:W-:Y:S04]  /*1c050*/  LDGSTS.E [R240+0x6a800], [R134.64], !P3 ;  /* 0x6a80000086f07fae */ /* 0x0003e8000d921848 */
[----:B------:R1:W-:Y:S04]  /*1c060*/  LDGSTS.E [R240+0x6a900], [R132.64], !P3 ;  /* 0x6a90000084f07fae */ /* 0x0003e8000d921848 */
[----:B------:R3:W-:Y:S01]  /*1c070*/  LDGSTS.E [R240+0x6aa00], [R130.64], !P3 ;  /* 0x6aa0000082f07fae */ /* 0x0007e2000d921848 */
[----:B------:R-:W-:-:S03]  /*1c080*/  IMAD.WIDE R120, R0, 0x4, R120 ;  /* 0x0000000400787825 */ /* 0x000fc600078e0278 */
[----:B------:R1:W-:Y:S04]  /*1c090*/  LDGSTS.E [R240+0x6ab00], [R128.64], !P3 ;  /* 0x6ab0000080f07fae */ /* 0x0003e8000d921848 */
[----:B------:R1:W-:Y:S04]  /*1c0a0*/  STL.64 [R1+0x2f90], R120 ;  /* 0x002f907801007387 */ /* 0x0003e80000100a00 */
[----:B------:R1:W-:Y:S04]  /*1c0b0*/  LDGSTS.E [R240+0x6ac00], [R126.64], !P3 ;  /* 0x6ac000007ef07fae */ /* 0x0003e8000d921848 */
[----:B-1----:R-:W3:Y:S04]  /*1c0c0*/  LDL.LU.64 R128, [R1+0x760] ;  /* 0x0007600001807983 */ /* 0x002ee80000300a00 */
[----:B------:R1:W-:Y:S04]  /*1c0d0*/  LDGSTS.E [R240+0x6ad00], [R124.64], !P3 ;  /* 0x6ad000007cf07fae */ /* 0x0003e8000d921848 */
[----:B------:R-:W3:Y:S04]  /*1c0e0*/  LDL.LU.64 R126, [R1+0x758] ;  /* 0x00075800017e7983 */ /* 0x000ee80000300a00 */
[----:B------:R1:W-:Y:S04]  /*1c0f0*/  LDGSTS.E [R240+0x6ae00], [R122.64], !P3 ;  /* 0x6ae000007af07fae */ /* 0x0003e8000d921848 */
[----:B-1----:R-:W3:Y:S04]  /*1c100*/  LDL.LU.64 R124, [R1+0x750] ;  /* 0x00075000017c7983 */ /* 0x002ee80000300a00 */
[----:B------:R1:W-:Y:S04]  /*1c110*/  LDGSTS.E [R240+0x6af00], [R120.64], !P3 ;  /* 0x6af0000078f07fae */ /* 0x0003e8000d921848 */
[----:B------:R-:W3:Y:S01]  /*1c120*/  LDL.LU.64 R122, [R1+0x748] ;  /* 0x00074800017a7983 */ /* 0x000ee20000300a00 */
[----:B------:R-:W-:-:S04]  /*1c130*/  IMAD.WIDE R144, R0, 0x4, R246 ;  /* 0x0000000400907825 */ /* 0x000fc800078e02f6 */
[C---:B------:R-:W-:Y:S01]  /*1c140*/  IMAD.WIDE R142, R0.reuse, 0x4, R234 ;  /* 0x00000004008e7825 */ /* 0x040fe200078e02ea */
[----:B-1----:R-:W3:Y:S04]  /*1c150*/  LDL.LU.64 R120, [R1+0x740] ;  /* 0x0007400001787983 */ /* 0x002ee80000300a00 */
[----:B------:R-:W3:Y:S04]  /*1c160*/  LDL.LU.64 R246, [R1+0x738] ;  /* 0x0007380001f67983 */ /* 0x000ee80000300a00 */
[----:B------:R-:W-:Y:S04]  /*1c170*/  STL.64 [R1+0x32f0], R144 ;  /* 0x0032f09001007387 */ /* 0x000fe80000100a00 */
[----:B------:R-:W3:Y:S04]  /*1c180*/  LDL.LU.64 R234, [R1+0x730] ;  /* 0x0007300001ea7983 */ /* 0x000ee80000300a00 */
[----:B------:R-:W-:Y:S01]  /*1c190*/  STL.64 [R1+0x32e8], R142 ;  /* 0x0032e88e01007387 */ /* 0x000fe20000100a00 */
[----:B--2---:R-:W-:-:S03]  /*1c1a0*/  IMAD.WIDE R140, R0, 0x4, R232 ;  /* 0x00000004008c7825 */ /* 0x004fc600078e02e8 */
[----:B------:R-:W3:Y:S04]  /*1c1b0*/  LDL.LU.64 R232, [R1+0x728] ;  /* 0x0007280001e87983 */ /* 0x000ee80000300a00 */
[----:B------:R-:W-:Y:S01]  /*1c1c0*/  STL.64 [R1+0x32e0], R140 ;  /* 0x0032e08c01007387 */ /* 0x000fe20000100a00 */
[----:B----4-:R-:W-:-:S05]  /*1c1d0*/  IMAD.WIDE R138, R0, 0x4, R236 ;  /* 0x00000004008a7825 */ /* 0x010fca00078e02ec */
[----:B------:R-:W-:Y:S01]  /*1c1e0*/  STL.64 [R1+0x32d8], R138 ;  /* 0x0032d88a01007387 */ /* 0x000fe20000100a00 */
[----:B------:R-:W-:-:S04]  /*1c1f0*/  IMAD.WIDE R136, R0, 0x4, R244 ;  /* 0x0000000400887825 */ /* 0x000fc800078e02f4 */
[C---:B------:R-:W-:Y:S01]  /*1c200*/  IMAD.WIDE R134, R0.reuse, 0x4, R238 ;  /* 0x0000000400867825 */ /* 0x040fe200078e02ee */
[----:B------:R-:W-:Y:S04]  /*1c210*/  STL.64 [R1+0x32d0], R136 ;  /* 0x0032d08801007387 */ /* 0x000fe80000100a00 */
[----:B------:R1:W-:Y:S01]  /*1c220*/  STL.64 [R1+0x32c8], R134 ;  /* 0x0032c88601007387 */ /* 0x0003e20000100a00 */
[----:B------:R-:W-:-:S05]  /*1c230*/  IMAD.WIDE R132, R0, 0x4, R242 ;  /* 0x0000000400847825 */ /* 0x000fca00078e02f2 */
[----:B------:R4:W-:Y:S04]  /*1c240*/  STL.64 [R1+0x32c0], R132 ;  /* 0x0032c08401007387 */ /* 0x0009e80000100a00 */
[----:B------:R-:W3:Y:S02]  /*1c250*/  LDL.LU.64 R236, [R1+0x720] ;  /* 0x0007200001ec7983 */ /* 0x000ee40000300a00 */
[----:B---3--:R-:W-:-:S05]  /*1c260*/  IMAD.WIDE R130, R0, 0x4, R248 ;  /* 0x0000000400827825 */ /* 0x008fca00078e02f8 */
[----:B------:R3:W-:Y:S04]  /*1c270*/  STL.64 [R1+0x32b8], R130 ;  /* 0x0032b88201007387 */ /* 0x0007e80000100a00 */
[----:B------:R-:W2:Y:S04]  /*1c280*/  LDL.LU.64 R244, [R1+0x18] ;  /* 0x0000180001f47983 */ /* 0x000ea80000300a00 */
[----:B------:R-:W2:Y:S04]  /*1c290*/  LDL.LU.64 R238, [R1+0x10] ;  /* 0x0000100001ee7983 */ /* 0x000ea80000300a00 */
[----:B------:R-:W2:Y:S04]  /*1c2a0*/  LDL.LU.64 R242, [R1+0x8] ;  /* 0x0000080001f27983 */ /* 0x000ea80000300a00 */
[----:B------:R-:W2:Y:S01]  /*1c2b0*/  LDL.LU.64 R248, [R1] ;  /* 0x0000000001f87983 */ /* 0x000ea20000300a00 */
[----:B------:R-:W-:-:S04]  /*1c2c0*/  IADD3 R118, R252, -0xda, RZ ;  /* 0xffffff26fc767810 */ /* 0x000fc80007ffe0ff */
[----:B------:R-:W-:Y:S02]  /*1c2d0*/  ISETP.GE.U32.AND P4, PT, R118, 0x7ffffea7, PT ;  /* 0x7ffffea77600780c */ /* 0x000fe40003f86070 */
[----:B------:R-:W-:-:S04]  /*1c2e0*/  IADD3 R118, R252, -0xde, RZ ;  /* 0xffffff22fc767810 */ /* 0x000fc80007ffe0ff */
        /* <DEDUP_REMOVED lines=10> */
[C---:B----4-:R-:W-:Y:S01]  /*1c390*/  IMAD.WIDE R132, R0.reuse, 0x4, R126 ;  /* 0x0000000400847825 */ /* 0x050fe200078e027e */
[----:B------:R-:W-:Y:S03]  /*1c3a0*/  STL.64 [R1+0x3330], R134 ;  /* 0x0033308601007387 */ /* 0x000fe60000100a00 */
[C---:B---3--:R-:W-:Y:S01]  /*1c3b0*/  IMAD.WIDE R130, R0.reuse, 0x4, R124 ;  /* 0x0000000400827825 */ /* 0x048fe200078e027c */
        /* <DEDUP_REMOVED lines=8> */
[----:B------:R3:W-:Y:S04]  /*1c440*/  LDGSTS.E [R240+0x6ea00], [R130.64], !P2 ;  /* 0x6ea0000082f07fae */ /* 0x0007e8000d121848 */
[----:B------:R-:W-:Y:S04]  /*1c450*/  STL.64 [R1+0x3318], R128 ;  /* 0x0033188001007387 */ /* 0x000fe80000100a00 */
[----:B------:R2:W-:Y:S04]  /*1c460*/  LDGSTS.E [R240+0x6eb00], [R128.64], !P2 ;  /* 0x6eb0000080f07fae */ /* 0x0005e8000d121848 */
[----:B------:R-:W-:Y:S01]  /*1c470*/  STL.64 [R1+0x3310], R126 ;  /* 0x0033107e01007387 */ /* 0x000fe20000100a00 */
[----:B------:R-:W-:-:S03]  /*1c480*/  IMAD.WIDE R120, R0, 0x4, R232 ;  /* 0x0000000400787825 */ /* 0x000fc600078e02e8 */
[----:B------:R4:W-:Y:S04]  /*1c490*/  LDGSTS.E [R240+0x6ec00], [R126.64], !P2 ;  /* 0x6ec000007ef07fae */ /* 0x0009e8000d121848 */
[----:B------:R-:W-:Y:S04]  /*1c4a0*/  STL.64 [R1+0x3308], R124 ;  /* 0x0033087c01007387 */ /* 0x000fe80000100a00 */
[----:B------:R1:W-:Y:S01]  /*1c4b0*/  LDGSTS.E [R240+0x6ed00], [R124.64], !P2 ;  /* 0x6ed000007cf07fae */ /* 0x0003e2000d121848 */
[----:B------:R-:W-:-:S03]  /*1c4c0*/  IMAD.WIDE R116, R0, 0x4, R116 ;  /* 0x0000000400747825 */ /* 0x000fc600078e0274 */
[----:B------:R-:W-:Y:S04]  /*1c4d0*/  STL.64 [R1+0x3300], R122 ;  /* 0x0033007a01007387 */ /* 0x000fe80000100a00 */
[----:B------:R1:W-:Y:S01]  /*1c4e0*/  LDGSTS.E [R240+0x6ee00], [R122.64], !P2 ;  /* 0x6ee000007af07fae */ /* 0x0003e2000d121848 */
[----:B------:R-:W-:-:S03]  /*1c4f0*/  IMAD.WIDE R114, R0, 0x4, R114 ;  /* 0x0000000400727825 */ /* 0x000fc600078e0272 */
[----:B------:R1:W-:Y:S04]  /*1c500*/  STL.64 [R1+0x32f8], R120 ;  /* 0x0032f87801007387 */ /* 0x0003e80000100a00 */
[----:B------:R1:W-:Y:S01]  /*1c510*/  LDGSTS.E [R240+0x6ef00], [R120.64], !P2 ;  /* 0x6ef0000078f07fae */ /* 0x0003e2000d121848 */
[----:B------:R-:W-:-:S04]  /*1c520*/  IMAD.WIDE R112, R0, 0x4, R112 ;  /* 0x0000000400707825 */ /* 0x000fc800078e0270 */
[----:B------:R-:W-:-:S04]  /*1c530*/  IMAD.WIDE R110, R0, 0x4, R110 ;  /* 0x00000004006e7825 */ /* 0x000fc800078e026e */
[----:B-1----:R-:W-:-:S04]  /*1c540*/  IMAD.WIDE R120, R0, 0x4, R250 ;  /* 0x0000000400787825 */ /* 0x002fc800078e02fa */
[----:B---3--:R-:W-:-:S05]  /*1c550*/  IMAD.WIDE R130, R0, 0x4, R236 ;  /* 0x0000000400827825 */ /* 0x008fca00078e02ec */
[----:B------:R-:W-:Y:S01]  /*1c560*/  STL.64 [R1+0x3370], R130 ;  /* 0x0033708201007387 */ /* 0x000fe20000100a00 */
[----:B------:R-:W-:-:S04]  /*1c570*/  IMAD.WIDE R108, R0, 0x4, R108 ;  /* 0x00000004006c7825 */ /* 0x000fc800078e026c */
        /* <DEDUP_REMOVED lines=27> */
[----:B--2---:R-:W-:-:S04]  /*1c730*/  IMAD.WIDE R128, R0, 0x4, R244 ;  /* 0x0000000400807825 */ /* 0x004fc800078e02f4 */
[C---:B----4-:R-:W-:Y:S01]  /*1c740*/  IMAD.WIDE R126, R0.reuse, 0x4, R238 ;  /* 0x00000004007e7825 */ /* 0x050fe200078e02ee */
[----:B------:R-:W-:Y:S03]  /*1c750*/  STL.64 [R1+0x3368], R128 ;  /* 0x0033688001007387 */ /* 0x000fe60000100a00 */
[C---:B------:R-:W-:Y:S01]  /*1c760*/  IMAD.WIDE R124, R0.reuse, 0x4, R242 ;  /* 0x00000004007c7825 */ /* 0x040fe200078e02f2 */
[----:B------:R-:W-:Y:S03]  /*1c770*/  STL.64 [R1+0x3360], R126 ;  /* 0x0033607e01007387 */ /* 0x000fe60000100a00 */
[C---:B------:R-:W-:Y:S01]  /*1c780*/  IMAD.WIDE R122, R0.reuse, 0x4, R248 ;  /* 0x00000004007a7825 */ /* 0x040fe200078e02f8 */
[----:B------:R-:W-:Y:S04]  /*1c790*/  STL.64 [R1+0x3358], R124 ;  /* 0x0033587c01007387 */ /* 0x000fe80000100a00 */
        /* <DEDUP_REMOVED lines=25> */
[----:B------:R-:W-:Y:S01]  /*1c930*/  STL.64 [R1+0x3408], R70 ;  /* 0x0034084601007387 */ /* 0x000fe20000100a00 */
[----:B------:R-:W-:-:S03]  /*1c940*/  IMAD.WIDE R52, R0, 0x4, R52 ;  /* 0x0000000400347825 */ /* 0x000fc600078e0234 */
        /* <DEDUP_REMOVED lines=42> */
[----:B------:R1:W-:Y:S04]  /*1cbf0*/  STL.64 [R1+0x3488], R18 ;  /* 0x0034881201007387 */ /* 0x0003e80000100a00 */
[----:B------:R-:W2:Y:S04]  /*1cc00*/  LDL.LU.64 R246, [R1+0xc58] ;  /* 0x000c580001f67983 */ /* 0x000ea80000300a00 */
[----:B------:R-:W3:Y:S04]  /*1cc10*/  LDL.LU.64 R234, [R1+0xc60] ;  /* 0x000c600001ea7983 */ /* 0x000ee80000300a00 */
[----:B------:R-:W2:Y:S04]  /*1cc20*/  LDL.LU.64 R232, [R1+0xc68] ;  /* 0x000c680001e87983 */ /* 0x000ea80000300a00 */
[----:B------:R-:W2:Y:S04]  /*1cc30*/  LDL.LU.64 R242, [R1+0xc70] ;  /* 0x000c700001f27983 */ /* 0x000ea80000300a00 */
[----:B------:R-:W2:Y:S04]  /*1cc40*/  LDL.LU.64 R236, [R1+0xc78] ;  /* 0x000c780001ec7983 */ /* 0x000ea80000300a00 */
[----:B------:R-:W2:Y:S01]  /*1cc50*/  LDL.LU.64 R248, [R1+0xc80] ;  /* 0x000c800001f87983 */ /* 0x000ea20000300a00 */
[----:B------:R-:W-:-:S04]  /*1cc60*/  IADD3 R118, R252, -0xe2, RZ ;  /* 0xffffff1efc767810 */ /* 0x000fc80007ffe0ff */
[----:B------:R-:W-:Y:S02]  /*1cc70*/  ISETP.GE.U32.AND P5, PT, R118, 0x7ffffe9f, PT ;  /* 0x7ffffe9f7600780c */ /* 0x000fe40003fa6070 */
[----:B------:R-:W-:-:S04]  /*1cc80*/  IADD3 R118, R252, -0xe6, RZ ;  /* 0xffffff1afc767810 */ /* 0x000fc80007ffe0ff */
[----:B------:R-:W-:Y:S02]  /*1cc90*/  ISETP.GE.U32.AND P6, PT, R118, 0x7ffffe9b, PT ;  /* 0x7ffffe9b7600780c */ /* 0x000fe40003fc6070 */
[----:B------:R-:W-:-:S05]  /*1cca0*/  IADD3 R118, R252, -0xea, RZ ;  /* 0xffffff16fc767810 */ /* 0x000fca0007ffe0ff */
[----:B------:R1:W-:Y:S01]  /*1ccb0*/  LDGSTS.E [R240+0x70800], [R130.64], !P5 ;  /* 0x7080000082f07fae */ /* 0x0003e2000e921848 */
[----:B------:R-:W-:-:S03]  /*1ccc0*/  ISETP.GE.U32.AND P0, PT, R118, 0x7ffffe97, PT ;  /* 0x7ffffe977600780c */ /* 0x000fc60003f06070 */
[----:B------:R1:W-:Y:S04]  /*1ccd0*/  LDGSTS.E [R240+0x70900], [R128.64], !P5 ;  /* 0x7090000080f07fae */ /* 0x0003e8000e921848 */
[----:B------:R1:W-:Y:S04]  /*1cce0*/  LDGSTS.E [R240+0x70a00], [R126.64], !P5 ;  /* 0x70a000007ef07fae */ /* 0x0003e8000e921848 */
[----:B------:R1:W-:Y:S01]  /*1ccf0*/  LDGSTS.E [R240+0x70b00], [R124.64], !P5 ;  /* 0x70b000007cf07fae */ /* 0x0003e2000e921848 */
[----:B------:R-:W-:-:S03]  /*1cd00*/  IADD3 R118, R252, -0xee, RZ ;  /* 0xffffff12fc767810 */ /* 0x000fc60007ffe0ff */
[----:B------:R1:W-:Y:S04]  /*1cd10*/  LDGSTS.E [R240+0x70c00], [R122.64], !P5 ;  /* 0x70c000007af07fae */ /* 0x0003e8000e921848 */
[----:B------:R1:W-:Y:S04]  /*1cd20*/  LDGSTS.E [R240+0x70d00], [R120.64], !P5 ;  /* 0x70d0000078f07fae */ /* 0x0003e8000e921848 */
[----:B------:R1:W-:Y:S04]  /*1cd30*/  LDGSTS.E [R240+0x70e00], [R116.64], !P5 ;  /* 0x70e0000074f07fae */ /* 0x0003e8000e921848 */
[----:B------:R1:W-:Y:S01]  /*1cd40*/  LDGSTS.E [R240+0x70f00], [R114.64], !P5 ;  /* 0x70f0000072f07fae */ /* 0x0003e2000e921848 */
[----:B------:R-:W-:-:S03]  /*1cd50*/  ISETP.GE.U32.AND P1, PT, R118, 0x7ffffe93, PT ;  /* 0x7ffffe937600780c */ /* 0x000fc60003f26070 */
[----:B------:R1:W-:Y:S04]  /*1cd60*/  LDGSTS.E [R240+0x72800], [R112.64], !P6 ;  /* 0x7280000070f07fae */ /* 0x0003e8000f121848 */
        /* <DEDUP_REMOVED lines=41> */
[----:B------:R-:W1:Y:S01]  /*1d000*/  S2R R241, SR_TID.X ;  /* 0x0000000000f17919 */ /* 0x000e620000002100 */
[----:B------:R-:W-:-:S03]  /*1d010*/  IMAD.WIDE R16, R0, 0x4, R16 ;  /* 0x0000000400107825 */ /* 0x000fc600078e0210 */
[----:B------:R1:W-:Y:S01]  /*1d020*/  LDGSTS.E [R240+0x7aa00], [R44.64], !P4 ;  /* 0x7aa000002cf07fae */ /* 0x0003e2000e121848 */
        /* <DEDUP_REMOVED lines=27> */
[----:B------:R2:W-:Y:S01]  /*1d1e0*/  STL.64 [R1+0x3450], R4 ;  /* 0x0034500401007387 */ /* 0x0005e20000100a00 */
[----:B-1----:R-:W-:-:S03]  /*1d1f0*/  IADD3 R18, R252, -0x9b, RZ ;  /* 0xffffff65fc127810 */ /* 0x002fc60007ffe0ff */
[----:B------:R2:W-:Y:S04]  /*1d200*/  LDGSTS.E [R240+0x7e900], [R14.64], !P5 ;  /* 0x7e9000000ef07fae */ /* 0x0005e8000e921848 */
[----:B------:R-:W4:Y:S04]  /*1d210*/  LDL.LU.64 R244, [R1+0xc88] ;  /* 0x000c880001f47983 */ /* 0x000f280000300a00 */
[----:B------:R-:W-:Y:S04]  /*1d220*/  STL.64 [R1+0x3448], R2 ;  /* 0x0034480201007387 */ /* 0x000fe80000100a00 */
[----:B------:R1:W-:Y:S04]  /*1d230*/  LDGSTS.E [R240+0x7ea00], [R12.64], !P5 ;  /* 0x7ea000000cf07fae */ /* 0x0003e8000e921848 */
[----:B------:R-:W4:Y:S04]  /*1d240*/  LDL.LU.64 R238, [R1+0xc90] ;  /* 0x000c900001ee7983 */ /* 0x000f280000300a00 */
[----:B------:R1:W-:Y:S04]  /*1d250*/  LDGSTS.E [R240+0x7eb00], [R10.64], !P5 ;  /* 0x7eb000000af07fae */ /* 0x0003e8000e921848 */
[----:B------:R1:W-:Y:S04]  /*1d260*/  LDGSTS.E [R240+0x7ec00], [R8.64], !P5 ;  /* 0x7ec0000008f07fae */ /* 0x0003e8000e921848 */
[----:B------:R1:W-:Y:S01]  /*1d270*/  LDGSTS.E [R240+0x7ed00], [R6.64], !P5 ;  /* 0x7ed0000006f07fae */ /* 0x0003e2000e921848 */
[----:B------:R-:W-:-:S03]  /*1d280*/  LOP3.LUT R189, R241, 0x3f, RZ, 0xc0, !PT ;  /* 0x0000003ff1bd7812 */ /* 0x000fc600078ec0ff */
[----:B------:R1:W-:Y:S01]  /*1d290*/  LDGSTS.E [R240+0x7ee00], [R4.64], !P5 ;  /* 0x7ee0000004f07fae */ /* 0x0003e2000e921848 */
[----:B---3--:R-:W-:-:S03]  /*1d2a0*/  IMAD.WIDE R16, R0, 0x4, R234 ;  /* 0x0000000400107825 */ /* 0x008fc600078e02ea */
[----:B------:R1:W-:Y:S01]  /*1d2b0*/  LDGSTS.E [R240+0x7ef00], [R2.64], !P5 ;  /* 0x7ef0000002f07fae */ /* 0x0003e2000e921848 */
[----:B------:R-:W-:Y:S01]  /*1d2c0*/  ISETP.GE.U32.AND P5, PT, R18, 0x7ffffee6, PT ;  /* 0x7ffffee61200780c */ /* 0x000fe20003fa6070 */
[C---:B--2---:R-:W-:Y:S02]  /*1d2d0*/  IMAD.WIDE R18, R0.reuse, 0x4, R246 ;  /* 0x0000000400127825 */ /* 0x044fe400078e02f6 */
[----:B------:R-:W2:Y:S02]  /*1d2e0*/  LDL.LU.64 R120, [R1+0xc98] ;  /* 0x000c980001787983 */ /* 0x000ea40000300a00 */
[C---:B------:R-:W-:Y:S02]  /*1d2f0*/  IMAD.WIDE R14, R0.reuse, 0x4, R232 ;  /* 0x00000004000e7825 */ /* 0x040fe400078e02e8 */
[----:B-1----:R-:W4:Y:S02]  /*1d300*/  LDL.LU.64 R240, [R1+0xca0] ;  /* 0x000ca00001f07983 */ /* 0x002f240000300a00 */
[----:B------:R-:W-:-:S02]  /*1d310*/  IMAD.WIDE R12, R0, 0x4, R242 ;  /* 0x00000004000c7825 */ /* 0x000fc400078e02f2 */
[----:B------:R-:W4:Y:S02]  /*1d320*/  LDL.LU.64 R246, [R1+0xca8] ;  /* 0x000ca80001f67983 */ /* 0x000f240000300a00 */
[C---:B------:R-:W-:Y:S02]  /*1d330*/  IMAD.WIDE R10, R0.reuse, 0x4, R236 ;  /* 0x00000004000a7825 */ /* 0x040fe400078e02ec */
[----:B------:R2:W-:Y:S04]  /*1d340*/  STL.64 [R1+0x310], R18 ;  /* 0x0003101201007387 */ /* 0x0005e80000100a00 */
[----:B------:R4:W-:Y:S04]  /*1d350*/  STL.64 [R1+0x308], R16 ;  /* 0x0003081001007387 */ /* 0x0009e80000100a00 */
[----:B------:R-:W4:Y:S04]  /*1d360*/  LDL.LU.64 R234, [R1+0xcb0] ;  /* 0x000cb00001ea7983 */ /* 0x000f280000300a00 */
[----:B------:R-:W4:Y:S01]  /*1d370*/  LDL.LU.64 R242, [R1+0xcb8] ;  /* 0x000cb80001f27983 */ /* 0x000f220000300a00 */
[----:B------:R-:W-:-:S03]  /*1d380*/  IMAD.WIDE R8, R0, 0x4, R248 ;  /* 0x0000000400087825 */ /* 0x000fc600078e02f8 */
[----:B------:R1:W-:Y:S04]  /*1d390*/  STL.64 [R1+0x300], R14 ;  /* 0x0003000e01007387 */ /* 0x0003e80000100a00 */
[----:B------:R1:W-:Y:S04]  /*1d3a0*/  STL.64 [R1+0x278], R12 ;  /* 0x0002780c01007387 */ /* 0x0003e80000100a00 */
[----:B------:R-:W4:Y:S04]  /*1d3b0*/  LDL.LU.64 R232, [R1+0xcc0] ;  /* 0x000cc00001e87983 */ /* 0x000f280000300a00 */
[----:B------:R1:W-:Y:S04]  /*1d3c0*/  STL.64 [R1+0x270], R10 ;  /* 0x0002700a01007387 */ /* 0x0003e80000100a00 */
[----:B------:R-:W4:Y:S01]  /*1d3d0*/  LDL.LU.64 R248, [R1+0xcc8] ;  /* 0x000cc80001f87983 */ /* 0x000f220000300a00 */
[----:B------:R-:W-:-:S04]  /*1d3e0*/  IADD3 R114, R252, -0x83, RZ ;  /* 0xffffff7dfc727810 */ /* 0x000fc80007ffe0ff */
[----:B------:R-:W-:Y:S02]  /*1d3f0*/  ISETP.GE.U32.AND P6, PT, R114, 0x7ffffefe, PT ;  /* 0x7ffffefe7200780c */ /* 0x000fe40003fc6070 */
[----:B------:R-:W-:Y:S01]  /*1d400*/  SHF.L.U32 R207, R189, 0x2, RZ ;  /* 0x00000002bdcf7819 */ /* 0x000fe200000006ff */
[----:B------:R-:W-:Y:S03]  /*1d410*/  STL.64 [R1+0x268], R8 ;  /* 0x0002680801007387 */ /* 0x000fe60000100a00 */
[----:B------:R-:W-:Y:S01]  /*1d420*/  LOP3.LUT R206, R207, 0x40, RZ, 0x3c, !PT ;  /* 0x00000040cfce7812 */ /* 0x000fe200078e3cff */
[----:B------:R-:W4:Y:S06]  /*1d430*/  LDL.LU.64 R236, [R1+0xcd0] ;  /* 0x000cd00001ec7983 */ /* 0x000f2c0000300a00 */
[----:B------:R2:W-:Y:S04]  /*1d440*/  LDGSTS.E [R206+0x41000], [R18.64], !P6 ;  /* 0x4100000012ce7fae */ /* 0x0005e8000f121848 */
[----:B------:R4:W-:Y:S04]  /*1d450*/  LDGSTS.E [R206+0x41100], [R16.64], !P6 ;  /* 0x4110000010ce7fae */ /* 0x0009e8000f121848 */
[----:B------:R1:W-:Y:S04]  /*1d460*/  LDGSTS.E [R206+0x41200], [R14.64], !P6 ;  /* 0x412000000ece7fae */ /* 0x0003e8000f121848 */
[----:B------:R1:W-:Y:S04]  /*1d470*/  LDGSTS.E [R206+0x41300], [R12.64], !P6 ;  /* 0x413000000cce7fae */ /* 0x0003e8000f121848 */
[----:B------:R1:W-:Y:S04]  /*1d480*/  LDGSTS.E [R206+0x41400], [R10.64], !P6 ;  /* 0x414000000ace7fae */ /* 0x0003e8000f121848 */
[----:B------:R1:W-:Y:S01]  /*1d490*/  LDGSTS.E [R206+0x41500], [R8.64], !P6 ;  /* 0x4150000008ce7fae */ /* 0x0003e2000f121848 */
[----:B----4-:R-:W-:-:S05]  /*1d4a0*/  IMAD.WIDE R6, R0, 0x4, R244 ;  /* 0x0000000400067825 */ /* 0x010fca00078e02f4 */
[----:B------:R4:W-:Y:S04]  /*1d4b0*/  STL.64 [R1+0x260], R6 ;  /* 0x0002600601007387 */ /* 0x0009e80000100a00 */
[----:B------:R4:W-:Y:S01]  /*1d4c0*/  LDGSTS.E [R206+0x41600], [R6.64], !P6 ;  /* 0x4160000006ce7fae */ /* 0x0009e2000f121848 */
[----:B------:R-:W-:-:S05]  /*1d4d0*/  IMAD.WIDE R4, R0, 0x4, R238 ;  /* 0x0000000400047825 */ /* 0x000fca00078e02ee */
[----:B------:R1:W-:Y:S04]  /*1d4e0*/  STL.64 [R1+0x258], R4 ;  /* 0x0002580401007387 */ /* 0x0003e80000100a00 */
[----:B------:R-:W3:Y:S04]  /*1d4f0*/  LDL.LU.64 R122, [R1+0xcd8] ;  /* 0x000cd800017a7983 */ /* 0x000ee80000300a00 */
[----:B------:R-:W3:Y:S04]  /*1d500*/  LDL.LU.64 R244, [R1+0xce0] ;  /* 0x000ce00001f47983 */ /* 0x000ee80000300a00 */
[----:B------:R-:W3:Y:S01]  /*1d510*/  LDL.LU.64 R238, [R1+0xce8] ;  /* 0x000ce80001ee7983 */ /* 0x000ee20000300a00 */
[----:B------:R-:W-:-:S03]  /*1d520*/  IADD3 R98, R252, -0x87, RZ ;  /* 0xffffff79fc627810 */ /* 0x000fc60007ffe0ff */
[----:B------:R1:W-:Y:S01]  /*1d530*/  LDGSTS.E [R206+0x41700], [R4.64], !P6 ;  /* 0x4170000004ce7fae */ /* 0x0003e2000f121848 */
[----:B--2---:R-:W-:-:S03]  /*1d540*/  IMAD.WIDE R18, R0, 0x4, R120 ;  /* 0x0000000400127825 */ /* 0x004fc600078e0278 */
[----:B------:R-:W2:Y:S01]  /*1d550*/  LDL.LU.64 R120, [R1+0xcf0] ;  /* 0x000cf00001787983 */ /* 0x000ea20000300a00 */
[----:B----4-:R-:W-:-:S03]  /*1d560*/  IMAD.WIDE R16, R0, 0x4, R240 ;  /* 0x0000000400107825 */ /* 0x010fc600078e02f0 */
[----:B------:R-:W4:Y:S01]  /*1d570*/  LDL.LU.64 R240, [R1+0xcf8] ;  /* 0x000cf80001f07983 */ /* 0x000f220000300a00 */
[----:B-1----:R-:W-:-:S03]  /*1d580*/  IMAD.WIDE R14, R0, 0x4, R246 ;  /* 0x00000004000e7825 */ /* 0x002fc600078e02f6 */
[----:B------:R3:W-:Y:S04]  /*1d590*/  STL.64 [R1+0x210], R18 ;  /* 0x0002101201007387 */ /* 0x0007e80000100a00 */
[----:B------:R1:W-:Y:S04]  /*1d5a0*/  STL.64 [R1+0x208], R16 ;  /* 0x0002081001007387 */ /* 0x0003e80000100a00 */
[----:B------:R-:W4:Y:S01]  /*1d5b0*/  LDL.LU.64 R246, [R1+0xd00] ;  /* 0x000d000001f67983 */ /* 0x000f220000300a00 */
[----:B------:R-:W-:-:S03]  /*1d5c0*/  IMAD.WIDE R12, R0, 0x4, R234 ;  /* 0x00000004000c7825 */ /* 0x000fc600078e02ea */
[----:B------:R1:W-:Y:S01]  /*1d5d0*/  STL.64 [R1+0x200], R14 ;  /* 0x0002000e01007387 */ /* 0x0003e20000100a00 */
[----:B------:R-:W-:-:S03]  /*1d5e0*/  IMAD.WIDE R10, R0, 0x4, R242 ;  /* 0x00000004000a7825 */ /* 0x000fc600078e02f2 */
[----:B------:R-:W4:Y:S04]  /*1d5f0*/  LDL.LU.64 R242, [R1+0xd08] ;  /* 0x000d080001f27983 */ /* 0x000f280000300a00 */
[----:B------:R2:W-:Y:S04]  /*1d600*/  STL.64 [R1+0x1f8], R12 ;  /* 0x0001f80c01007387 */ /* 0x0005e80000100a00 */
[----:B------:R4:W-:Y:S01]  /*1d610*/  STL.64 [R1+0x1f0], R10 ;  /* 0x0001f00a01007387 */ /* 0x0009e20000100a00 */
[----:B------:R-:W-:-:S03]  /*1d620*/  IMAD.WIDE R6, R0, 0x4, R248 ;  /* 0x0000000400067825 */ /* 0x000fc600078e02f8 */
[----:B------:R-:W4:Y:S01]  /*1d630*/  LDL.LU.64 R248, [R1+0xd10] ;  /* 0x000d100001f87983 */ /* 0x000f220000300a00 */
[----:B------:R-:W-:Y:S01]  /*1d640*/  ISETP.GE.U32.AND P0, PT, R98, 0x7ffffefa, PT ;  /* 0x7ffffefa6200780c */ /* 0x000fe20003f06070 */
[----:B------:R-:W-:-:S05]  /*1d650*/  IMAD.WIDE R8, R0, 0x4, R232 ;  /* 0x0000000400087825 */ /* 0x000fca00078e02e8 */
[----:B------:R1:W-:Y:S01]  /*1d660*/  STL.64 [R1+0x1e8], R8 ;  /* 0x0001e80801007387 */ /* 0x0003e20000100a00 */
[----:B------:R-:W-:-:S03]  /*1d670*/  IMAD.WIDE R4, R0, 0x4, R236 ;  /* 0x0000000400047825 */ /* 0x000fc600078e02ec */
[----:B------:R1:W-:Y:S04]  /*1d680*/  STL.64 [R1+0x1e0], R6 ;  /* 0x0001e00601007387 */ /* 0x0003e80000100a00 */
[----:B------:R3:W-:Y:S04]  /*1d690*/  LDGSTS.E [R206+0x43000], [R18.64], !P0 ;  /* 0x4300000012ce7fae */ /* 0x0007e8000c121848 */
[----:B------:R1:W-:Y:S04]  /*1d6a0*/  STL.64 [R1+0x1d8], R4 ;  /* 0x0001d80401007387 */ /* 0x0003e80000100a00 */
[----:B------:R-:W4:Y:S04]  /*1d6b0*/  LDL.LU.64 R234, [R1+0xd18] ;  /* 0x000d180001ea7983 */ /* 0x000f280000300a00 */
[----:B------:R1:W-:Y:S04]  /*1d6c0*/  LDGSTS.E [R206+0x43100], [R16.64], !P0 ;  /* 0x4310000010ce7fae */ /* 0x0003e8000c121848 */
[----:B------:R1:W-:Y:S04]  /*1d6d0*/  LDGSTS.E [R206+0x43200], [R14.64], !P0 ;  /* 0x432000000ece7fae */ /* 0x0003e8000c121848 */
[----:B------:R-:W4:Y:S04]  /*1d6e0*/  LDL.LU.64 R232, [R1+0xd20] ;  /* 0x000d200001e87983 */ /* 0x000f280000300a00 */
[----:B------:R-:W4:Y:S04]  /*1d6f0*/  LDL.LU.64 R236, [R1+0xd28] ;  /* 0x000d280001ec7983 */ /* 0x000f280000300a00 */
[----:B------:R2:W-:Y:S04]  /*1d700*/  LDGSTS.E [R206+0x43300], [R12.64], !P0 ;  /* 0x433000000cce7fae */ /* 0x0005e8000c121848 */
[----:B------:R4:W-:Y:S04]  /*1d710*/  LDGSTS.E [R206+0x43400], [R10.64], !P0 ;  /* 0x434000000ace7fae */ /* 0x0009e8000c121848 */
[----:B------:R1:W-:Y:S04]  /*1d720*/  LDGSTS.E [R206+0x43500], [R8.64], !P0 ;  /* 0x4350000008ce7fae */ /* 0x0003e8000c121848 */
[----:B------:R1:W-:Y:S04]  /*1d730*/  LDGSTS.E [R206+0x43600], [R6.64], !P0 ;  /* 0x4360000006ce7fae */ /* 0x0003e8000c121848 */
[----:B------:R1:W-:Y:S01]  /*1d740*/  LDGSTS.E [R206+0x43700], [R4.64], !P0 ;  /* 0x4370000004ce7fae */ /* 0x0003e2000c121848 */
[----:B---3--:R-:W-:-:S04]  /*1d750*/  IMAD.WIDE R18, R0, 0x4, R122 ;  /* 0x0000000400127825 */ /* 0x008fc800078e027a */
[C---:B-1----:R-:W-:Y:S02]  /*1d760*/  IMAD.WIDE R16, R0.reuse, 0x4, R244 ;  /* 0x0000000400107825 */ /* 0x042fe400078e02f4 */
[----:B------:R-:W3:Y:S02]  /*1d770*/  LDL.LU.64 R244, [R1+0xd30] ;  /* 0x000d300001f47983 */ /* 0x000ee40000300a00 */
[C---:B------:R-:W-:Y:S02]  /*1d780*/  IMAD.WIDE R14, R0.reuse, 0x4, R238 ;  /* 0x00000004000e7825 */ /* 0x040fe400078e02ee */
[----:B------:R1:W-:Y:S04]  /*1d790*/  STL.64 [R1+0x190], R18 ;  /* 0x0001901201007387 */ /* 0x0003e80000100a00 */
[----:B------:R-:W3:Y:S01]  /*1d7a0*/  LDL.LU.64 R238, [R1+0xd38] ;  /* 0x000d380001ee7983 */ /* 0x000ee20000300a00 */
[----:B--2---:R-:W-:-:S03]  /*1d7b0*/  IMAD.WIDE R12, R0, 0x4, R120 ;  /* 0x00000004000c7825 */ /* 0x004fc600078e0278 */
[----:B------:R2:W-:Y:S04]  /*1d7c0*/  STL.64 [R1+0x188], R16 ;  /* 0x0001881001007387 */ /* 0x0005e80000100a00 */
[----:B------:R1:W-:Y:S01]  /*1d7d0*/  STL.64 [R1+0x180], R14 ;  /* 0x0001800e01007387 */ /* 0x0003e20000100a00 */
[----:B----4-:R-:W-:-:S03]  /*1d7e0*/  IMAD.WIDE R10, R0, 0x4, R240 ;  /* 0x00000004000a7825 */ /* 0x010fc600078e02f0 */
[----:B------:R-:W4:Y:S04]  /*1d7f0*/  LDL.LU.64 R240, [R1+0xd40] ;  /* 0x000d400001f07983 */ /* 0x000f280000300a00 */
[----:B------:R3:W-:Y:S01]  /*1d800*/  STL.64 [R1+0x178], R12 ;  /* 0x0001780c01007387 */ /* 0x0007e20000100a00 */
        /* <DEDUP_REMOVED lines=8> */
[----:B------:R-:W-:-:S04]  /*1d890*/  IADD3 R82, R252, -0x8b, RZ ;  /* 0xffffff75fc527810 */ /* 0x000fc80007ffe0ff */
[----:B------:R-:W-:Y:S01]  /*1d8a0*/  ISETP.GE.U32.AND P1, PT, R82, 0x7ffffef6, PT ;  /* 0x7ffffef65200780c */ /* 0x000fe20003f26070 */
[----:B------:R1:W-:Y:S04]  /*1d8b0*/  STL.64 [R1+0x158], R4 ;  /* 0x0001580401007387 */ /* 0x0003e80000100a00 */
[----:B------:R-:W4:Y:S08]  /*1d8c0*/  LDL.LU.64 R132, [R1+0xd58] ;  /* 0x000d580001847983 */ /* 0x000f300000300a00 */
[----:B------:R1:W-:Y:S04]  /*1d8d0*/  LDGSTS.E [R206+0x45000], [R18.64], !P1 ;  /* 0x4500000012ce7fae */ /* 0x0003e8000c921848 */
[----:B------:R2:W-:Y:S04]  /*1d8e0*/  LDGSTS.E [R206+0x45100], [R16.64], !P1 ;  /* 0x4510000010ce7fae */ /* 0x0005e8000c921848 */
[----:B------:R2:W-:Y:S01]  /*1d8f0*/  LDGSTS.E [R206+0x45200], [R14.64], !P1 ;  /* 0x452000000ece7fae */ /* 0x0005e2000c921848 */
[----:B-1----:R-:W-:-:S03]  /*1d900*/  IMAD.WIDE R18, R0, 0x4, R234 ;  /* 0x0000000400127825 */ /* 0x002fc600078e02ea */
[----:B------:R3:W-:Y:S01]  /*1d910*/  LDGSTS.E [R206+0x45300], [R12.64], !P1 ;  /* 0x453000000cce7fae */ /* 0x0007e2000c921848 */
[----:B--2---:R-:W-:-:S03]  /*1d920*/  IMAD.WIDE R16, R0, 0x4, R232 ;  /* 0x0000000400107825 */ /* 0x004fc600078e02e8 */
[----:B------:R-:W-:Y:S01]  /*1d930*/  STL.64 [R1+0x110], R18 ;  /* 0x0001101201007387 */ /* 0x000fe20000100a00 */
[----:B------:R-:W-:-:S03]  /*1d940*/  IMAD.WIDE R14, R0, 0x4, R236 ;  /* 0x00000004000e7825 */ /* 0x000fc600078e02ec */
[----:B------:R-:W2:Y:S04]  /*1d950*/  LDL.LU.64 R130, [R1+0xd60] ;  /* 0x000d600001827983 */ /* 0x000ea80000300a00 */
[----:B------:R1:W-:Y:S04]  /*1d960*/  STL.64 [R1+0x108], R16 ;  /* 0x0001081001007387 */ /* 0x0003e80000100a00 */
[----:B------:R-:W2:Y:S04]  /*1d970*/  LDL.LU.64 R128, [R1+0xd68] ;  /* 0x000d680001807983 */ /* 0x000ea80000300a00 */
[----:B------:R1:W-:Y:S04]  /*1d980*/  LDGSTS.E [R206+0x45400], [R10.64], !P1 ;  /* 0x454000000ace7fae */ /* 0x0003e8000c921848 */
[----:B------:R2:W-:Y:S04]  /*1d990*/  STL.64 [R1+0x100], R14 ;  /* 0x0001000e01007387 */ /* 0x0005e80000100a00 */
[----:B------:R-:W2:Y:S04]  /*1d9a0*/  LDL.LU.64 R126, [R1+0xd70] ;  /* 0x000d7000017e7983 */ /* 0x000ea80000300a00 */
[----:B------:R-:W2:Y:S04]  /*1d9b0*/  LDL.LU.64 R124, [R1+0xd78] ;  /* 0x000d7800017c7983 */ /* 0x000ea80000300a00 */
[----:B------:R4:W-:Y:S04]  /*1d9c0*/  LDGSTS.E [R206+0x45500], [R8.64], !P1 ;  /* 0x4550000008ce7fae */ /* 0x0009e8000c921848 */
[----:B------:R-:W2:Y:S04]  /*1d9d0*/  LDL.LU.64 R122, [R1+0xd80] ;  /* 0x000d8000017a7983 */ /* 0x000ea80000300a00 */
[----:B------:R1:W-:Y:S04]  /*1d9e0*/  LDGSTS.E [R206+0x45600], [R6.64], !P1 ;  /* 0x4560000006ce7fae */ /* 0x0003e8000c921848 */
[----:B------:R1:W-:Y:S01]  /*1d9f0*/  LDGSTS.E [R206+0x45700], [R4.64], !P1 ;  /* 0x4570000004ce7fae */ /* 0x0003e2000c921848 */
[----:B---3--:R-:W-:-:S05]  /*1da00*/  IMAD.WIDE R12, R0, 0x4, R244 ;  /* 0x00000004000c7825 */ /* 0x008fca00078e02f4 */
[----:B------:R2:W-:Y:S01]  /*1da10*/  STL.64 [R1+0xf8], R12 ;  /* 0x0000f80c01007387 */ /* 0x0005e20000100a00 */
[----:B-1----:R-:W-:-:S03]  /*1da20*/  IMAD.WIDE R10, R0, 0x4, R238 ;  /* 0x00000004000a7825 */ /* 0x002fc600078e02ee */
[----:B------:R-:W3:Y:S04]  /*1da30*/  LDL.LU.64 R120, [R1+0xd88] ;  /* 0x000d880001787983 */ /* 0x000ee80000300a00 */
[----:B------:R1:W-:Y:S04]  /*1da40*/  STL.64 [R1+0xf0], R10 ;  /* 0x0000f00a01007387 */ /* 0x0003e80000100a00 */
[----:B------:R-:W3:Y:S01]  /*1da50*/  LDL.LU.64 R232, [R1+0xd90] ;  /* 0x000d900001e87983 */ /* 0x000ee20000300a00 */
[----:B----4-:R-:W-:-:S05]  /*1da60*/  IMAD.WIDE R8, R0, 0x4, R240 ;  /* 0x0000000400087825 */ /* 0x010fca00078e02f0 */
[----:B------:R4:W-:Y:S01]  /*1da70*/  STL.64 [R1+0xe8], R8 ;  /* 0x0000e80801007387 */ /* 0x0009e20000100a00 */
[----:B------:R-:W-:-:S05]  /*1da80*/  IMAD.WIDE R6, R0, 0x4, R242 ;  /* 0x0000000400067825 */ /* 0x000fca00078e02f2 */
[----:B------:R1:W-:Y:S01]  /*1da90*/  STL.64 [R1+0xe0], R6 ;  /* 0x0000e00601007387 */ /* 0x0003e20000100a00 */
[----:B------:R-:W-:-:S05]  /*1daa0*/  IMAD.WIDE R4, R0, 0x4, R248 ;  /* 0x0000000400047825 */ /* 0x000fca00078e02f8 */
[----:B------:R3:W-:Y:S04]  /*1dab0*/  STL.64 [R1+0xd8], R4 ;  /* 0x0000d80401007387 */ /* 0x0007e80000100a00 */
[----:B------:R-:W3:Y:S04]  /*1dac0*/  LDL.LU.64 R244, [R1+0xd98] ;  /* 0x000d980001f47983 */ /* 0x000ee80000300a00 */
[----:B------:R-:W3:Y:S04]  /*1dad0*/  LDL.LU.64 R238, [R1+0xda0] ;  /* 0x000da00001ee7983 */ /* 0x000ee80000300a00 */
[----:B------:R-:W3:Y:S04]  /*1dae0*/  LDL.LU.64 R240, [R1+0xda8] ;  /* 0x000da80001f07983 */ /* 0x000ee80000300a00 */
[----:B------:R-:W3:Y:S04]  /*1daf0*/  LDL.LU.64 R246, [R1+0xdb0] ;  /* 0x000db00001f67983 */ /* 0x000ee80000300a00 */
[----:B------:R-:W3:Y:S04]  /*1db00*/  LDL.LU.64 R234, [R1+0xdb8] ;  /* 0x000db80001ea7983 */ /* 0x000ee80000300a00 */
[----:B------:R-:W3:Y:S04]  /*1db10*/  LDL.LU.64 R236, [R1+0xdc0] ;  /* 0x000dc00001ec7983 */ /* 0x000ee80000300a00 */
[----:B------:R-:W3:Y:S04]  /*1db20*/  LDL.LU.64 R242, [R1+0xdc8] ;  /* 0x000dc80001f27983 */ /* 0x000ee80000300a00 */
[----:B------:R-:W3:Y:S01]  /*1db30*/  LDL.LU.64 R248, [R1+0xdd0] ;  /* 0x000dd00001f87983 */ /* 0x000ee20000300a00 */
[----:B------:R-:W-:-:S04]  /*1db40*/  IADD3 R66, R252, -0x8f, RZ ;  /* 0xffffff71fc427810 */ /* 0x000fc80007ffe0ff */
[----:B------:R-:W-:-:S13]  /*1db50*/  ISETP.GE.U32.AND P3, PT, R66, 0x7ffffef2, PT ;  /* 0x7ffffef24200780c */ /* 0x000fda0003f66070 */
[----:B------:R1:W-:Y:S04]  /*1db60*/  LDGSTS.E [R206+0x47000], [R18.64], !P3 ;  /* 0x4700000012ce7fae */ /* 0x0003e8000d921848 */
[----:B------:R1:W-:Y:S04]  /*1db70*/  LDGSTS.E [R206+0x47100], [R16.64], !P3 ;  /* 0x4710000010ce7fae */ /* 0x0003e8000d921848 */
[----:B------:R2:W-:Y:S04]  /*1db80*/  LDGSTS.E [R206+0x47200], [R14.64], !P3 ;  /* 0x472000000ece7fae */ /* 0x0005e8000d921848 */
[----:B------:R4:W-:Y:S01]  /*1db90*/  LDGSTS.E [R206+0x47300], [R12.64], !P3 ;  /* 0x473000000cce7fae */ /* 0x0009e2000d921848 */
[----:B-1----:R-:W-:-:S03]  /*1dba0*/  IMAD.WIDE R16, R0, 0x4, R132 ;  /* 0x0000000400107825 */ /* 0x002fc600078e0284 */
[----:B------:R1:W-:Y:S01]  /*1dbb0*/  LDGSTS.E [R206+0x47400], [R10.64], !P3 ;  /* 0x474000000ace7fae */ /* 0x0003e2000d921848 */
[----:B--2---:R-:W-:-:S03]  /*1dbc0*/  IMAD.WIDE R14, R0, 0x4, R130 ;  /* 0x00000004000e7825 */ /* 0x004fc600078e0282 */
[----:B------:R2:W-:Y:S01]  /*1dbd0*/  LDGSTS.E [R206+0x47500], [R8.64], !P3 ;  /* 0x4750000008ce7fae */ /* 0x0005e2000d921848 */
[----:B----4-:R-:W-:-:S03]  /*1dbe0*/  IMAD.WIDE R12, R0, 0x4, R128 ;  /* 0x00000004000c7825 */ /* 0x010fc600078e0280 */
[----:B------:R4:W-:Y:S01]  /*1dbf0*/  LDGSTS.E [R206+0x47600], [R6.64], !P3 ;  /* 0x4760000006ce7fae */ /* 0x0009e2000d921848 */
[----:B-1----:R-:W-:-:S03]  /*1dc00*/  IMAD.WIDE R10, R0, 0x4, R126 ;  /* 0x00000004000a7825 */ /* 0x002fc600078e027e */
[----:B------:R3:W-:Y:S01]  /*1dc10*/  LDGSTS.E [R206+0x47700], [R4.64], !P3 ;  /* 0x4770000004ce7fae */ /* 0x0007e2000d921848 */
[----:B--2---:R-:W-:-:S03]  /*1dc20*/  IMAD.WIDE R8, R0, 0x4, R124 ;  /* 0x0000000400087825 */ /* 0x004fc600078e027c */
[----:B------:R1:W-:Y:S01]  /*1dc30*/  STL.64 [R1+0x90], R16 ;  /* 0x0000901001007387 */ /* 0x0003e20000100a00 */
[----:B----4-:R-:W-:-:S03]  /*1dc40*/  IMAD.WIDE R6, R0, 0x4, R122 ;  /* 0x0000000400067825 */ /* 0x010fc600078e027a */
[----:B------:R2:W-:Y:S04]  /*1dc50*/  STL.64 [R1+0x88], R14 ;  /* 0x0000880e01007387 */ /* 0x0005e80000100a00 */
[----:B------:R4:W-:Y:S04]  /*1dc60*/  STL.64 [R1+0x80], R12 ;  /* 0x0000800c01007387 */ /* 0x0009e80000100a00 */
[----:B------:R1:W-:Y:S04]  /*1dc70*/  STL.64 [R1+0x78], R10 ;  /* 0x0000780a01007387 */ /* 0x0003e80000100a00 */
[----:B------:R1:W-:Y:S04]  /*1dc80*/  STL.64 [R1+0x70], R8 ;  /* 0x0000700801007387 */ /* 0x0003e80000100a00 */
[----:B------:R1:W-:Y:S01]  /*1dc90*/  STL.64 [R1+0x8], R6 ;  /* 0x0000080601007387 */ /* 0x0003e20000100a00 */
[----:B---3--:R-:W-:-:S04]  /*1dca0*/  IMAD.WIDE R4, R0, 0x4, R120 ;  /* 0x0000000400047825 */ /* 0x008fc800078e0278 */
[C---:B------:R-:W-:Y:S01]  /*1dcb0*/  IMAD.WIDE R250, R0.reuse, 0x4, R232 ;  /* 0x0000000400fa7825 */ /* 0x040fe200078e02e8 */
[----:B------:R3:W-:Y:S04]  /*1dcc0*/  STL.64 [R1], R4 ;  /* 0x0000000401007387 */ /* 0x0007e80000100a00 */
[----:B------:R-:W-:Y:S01]  /*1dcd0*/  STL.64 [R1+0x3c78], R250 ;  /* 0x003c78fa01007387 */ /* 0x000fe20000100a00 */
[----:B------:R-:W-:-:S03]  /*1dce0*/  IMAD.WIDE R232, R0, 0x4, R244 ;  /* 0x0000000400e87825 */ /* 0x000fc600078e02f4 */
[----:B------:R-:W2:Y:S01]  /*1dcf0*/  LDL.LU.64 R244, [R1+0xdd8] ;  /* 0x000dd80001f47983 */ /* 0x000ea20000300a00 */
[----:B------:R-:W-:-:S03]  /*1dd00*/  IMAD.WIDE R222, R0, 0x4, R238 ;  /* 0x0000000400de7825 */ /* 0x000fc600078e02ee */
[----:B------:R-:W3:Y:S01]  /*1dd10*/  LDL.LU.64 R238, [R1+0xde0] ;  /* 0x000de00001ee7983 */ /* 0x000ee20000300a00 */
[----:B------:R-:W-:-:S03]  /*1dd20*/  IMAD.WIDE R220, R0, 0x4, R240 ;  /* 0x0000000400dc7825 */ /* 0x000fc600078e02f0 */
[----:B------:R-:W4:Y:S04]  /*1dd30*/  LDL.LU.64 R240, [R1+0xde8] ;  /* 0x000de80001f07983 */ /* 0x000f280000300a00 */
[----:B------:R-:W4:Y:S01]  /*1dd40*/  LDL.LU.64 R124, [R1+0xdf0] ;  /* 0x000df000017c7983 */ /* 0x000f220000300a00 */
[----:B------:R-:W-:-:S03]  /*1dd50*/  IMAD.WIDE R212, R0, 0x4, R242 ;  /* 0x0000000400d47825 */ /* 0x000fc600078e02f2 */
        /* <DEDUP_REMOVED lines=16> */
[----:B------:R-:W4:Y:S04]  /*1de60*/  LDL.LU.64 R246, [R1+0xe18] ;  /* 0x000e180001f67983 */ /* 0x000f280000300a00 */
[----:B------:R-:W4:Y:S04]  /*1de70*/  LDL.LU.64 R234, [R1+0xe20] ;  /* 0x000e200001ea7983 */ /* 0x000f280000300a00 */
[----:B------:R-:W4:Y:S01]  /*1de80*/  LDL.LU.64 R236, [R1+0xe28] ;  /* 0x000e280001ec7983 */ /* 0x000f220000300a00 */
[----:B--2---:R-:W-:-:S03]  /*1de90*/  IMAD.WIDE R168, R0, 0x4, R244 ;  /* 0x0000000400a87825 */ /* 0x004fc600078e02f4 */
[----:B------:R-:W2:Y:S01]  /*1dea0*/  LDL.LU.64 R244, [R1+0xe30] ;  /* 0x000e300001f47983 */ /* 0x000ea20000300a00 */
[----:B---3--:R-:W-:-:S03]  /*1deb0*/  IMAD.WIDE R166, R0, 0x4, R238 ;  /* 0x0000000400a67825 */ /* 0x008fc600078e02ee */
[----:B------:R-:W3:Y:S01]  /*1dec0*/  LDL.LU.64 R238, [R1+0xe38] ;  /* 0x000e380001ee7983 */ /* 0x000ee20000300a00 */
[----:B----4-:R-:W-:-:S03]  /*1ded0*/  IMAD.WIDE R164, R0, 0x4, R240 ;  /* 0x0000000400a47825 */ /* 0x010fc600078e02f0 */
[----:B------:R-:W4:Y:S01]  /*1dee0*/  LDL.LU.64 R240, [R1+0xe40] ;  /* 0x000e400001f07983 */ /* 0x000f220000300a00 */
[----:B------:R-:W-:-:S03]  /*1def0*/  IMAD.WIDE R160, R0, 0x4, R242 ;  /* 0x0000000400a07825 */ /* 0x000fc600078e02f2 */
[----:B------:R-:W2:Y:S01]  /*1df00*/  LDL.LU.64 R242, [R1+0xe48] ;  /* 0x000e480001f27983 */ /* 0x000ea20000300a00 */
[----:B------:R-:W-:-:S03]  /*1df10*/  IMAD.WIDE R158, R0, 0x4, R248 ;  /* 0x00000004009e7825 */ /* 0x000fc600078e02f8 */
[----:B------:R-:W2:Y:S01]  /*1df20*/  LDL.LU.64 R248, [R1+0xe50] ;  /* 0x000e500001f87983 */ /* 0x000ea20000300a00 */
        /* <DEDUP_REMOVED lines=10> */
[----:B------:R-:W-:Y:S01]  /*1dfd0*/  STL.64 [R1+0x3cf8], R154 ;  /* 0x003cf89a01007387 */ /* 0x000fe20000100a00 */
[----:B------:R-:W-:-:S03]  /*1dfe0*/  IMAD.WIDE R136, R0, 0x4, R246 ;  /* 0x0000000400887825 */ /* 0x000fc600078e02f6 */
[----:B------:R-:W2:Y:S01]  /*1dff0*/  LDL.LU.64 R246, [R1+0x1450] ;  /* 0x0014500001f67983 */ /* 0x000ea20000300a00 */
[----:B------:R-:W-:-:S03]  /*1e000*/  IMAD.WIDE R134, R0, 0x4, R234 ;  /* 0x0000000400867825 */ /* 0x000fc600078e02ea */
[----:B------:R-:W1:Y:S01]  /*1e010*/  LDL.LU.64 R234, [R1+0x1448] ;  /* 0x0014480001ea7983 */ /* 0x000e620000300a00 */
[----:B------:R-:W-:-:S03]  /*1e020*/  IMAD.WIDE R132, R0, 0x4, R236 ;  /* 0x0000000400847825 */ /* 0x000fc600078e02ec */
[----:B------:R-:W2:Y:S01]  /*1e030*/  LDL.LU.64 R236, [R1+0x1440] ;  /* 0x0014400001ec7983 */ /* 0x000ea20000300a00 */
[----:B---3--:R-:W-:-:S03]  /*1e040*/  IMAD.WIDE R128, R0, 0x4, R238 ;  /* 0x0000000400807825 */ /* 0x008fc600078e02ee */
[----:B------:R-:W3:Y:S04]  /*1e050*/  LDL.LU.64 R238, [R1+0x1438] ;  /* 0x0014380001ee7983 */ /* 0x000ee80000300a00 */
[----:B------:R-:W3:Y:S04]  /*1e060*/  LDL.LU.64 R138, [R1+0x1430] ;  /* 0x00143000018a7983 */ /* 0x000ee80000300a00 */
[----:B------:R-:W3:Y:S01]  /*1e070*/  LDL.LU.64 R120, [R1+0x1428] ;  /* 0x0014280001787983 */ /* 0x000ee20000300a00 */
[----:B----4-:R-:W-:-:S04]  /*1e080*/  IMAD.WIDE R126, R0, 0x4, R240 ;  /* 0x00000004007e7825 */ /* 0x010fc800078e02f0 */
[C---:B--2---:R-:W-:Y:S02]  /*1e090*/  IMAD.WIDE R124, R0.reuse, 0x4, R242 ;  /* 0x00000004007c7825 */ /* 0x044fe400078e02f2 */
[----:B------:R-:W2:Y:S04]  /*1e0a0*/  LDL.LU.64 R242, [R1+0x1420] ;  /* 0x0014200001f27983 */ /* 0x000ea80000300a00 */
[----:B------:R-:W4:Y:S01]  /*1e0b0*/  LDL.LU.64 R240, [R1+0x1418] ;  /* 0x0014180001f07983 */ /* 0x000f220000300a00 */
[----:B------:R-:W-:-:S03]  /*1e0c0*/  IMAD.WIDE R130, R0, 0x4, R244 ;  /* 0x0000000400827825 */ /* 0x000fc600078e02f4 */
[----:B------:R-:W4:Y:S01]  /*1e0d0*/  LDL.LU.64 R244, [R1+0x1410] ;  /* 0x0014100001f47983 */ /* 0x000f220000300a00 */
[----:B------:R-:W-:-:S03]  /*1e0e0*/  IMAD.WIDE R122, R0, 0x4, R248 ;  /* 0x00000004007a7825 */ /* 0x000fc600078e02f8 */
[----:B------:R-:W4:Y:S04]  /*1e0f0*/  LDL.LU.64 R142, [R1+0x1408] ;  /* 0x00140800018e7983 */ /* 0x000f280000300a00 */
[----:B------:R-:W4:Y:S01]  /*1e100*/  LDL.LU.64 R248, [R1+0x1400] ;  /* 0x0014000001f87983 */ /* 0x000f220000300a00 */
[----:B------:R-:W-:-:S04]  /*1e110*/  IADD3 R50, R252, -0x93, RZ ;  /* 0xffffff6dfc327810 */ /* 0x000fc80007ffe0ff */
[----:B------:R-:W-:Y:S02]  /*1e120*/  ISETP.GE.U32.AND P4, PT, R50, 0x7ffffeee, PT ;  /* 0x7ffffeee3200780c */ /* 0x000fe40003f86070 */
[----:B------:R-:W-:-:S04]  /*1e130*/  IADD3 R34, R252, -0x97, RZ ;  /* 0xffffff69fc227810 */ /* 0x000fc80007ffe0ff */
[----:B------:R-:W-:Y:S01]  /*1e140*/  ISETP.GE.U32.AND P2, PT, R34, 0x7ffffeea, PT ;  /* 0x7ffffeea2200780c */ /* 0x000fe20003f46070 */
[----:B------:R-:W-:Y:S04]  /*1e150*/  STL.64 [R1+0x3d00], R136 ;  /* 0x003d008801007387 */ /* 0x000fe80000100a00 */
[----:B------:R-:W-:Y:S04]  /*1e160*/  STL.64 [R1+0x3d08], R134 ;  /* 0x003d088601007387 */ /* 0x000fe80000100a00 */
[----:B------:R1:W-:Y:S04]  /*1e170*/  LDGSTS.E [R206+0x49000], [R16.64], !P4 ;  /* 0x4900000010ce7fae */ /* 0x0003e8000e121848 */
[----:B------:R1:W-:Y:S04]  /*1e180*/  LDGSTS.E [R206+0x49100], [R14.64], !P4 ;  /* 0x491000000ece7fae */ /* 0x0003e8000e121848 */
[----:B------:R3:W-:Y:S01]  /*1e190*/  LDGSTS.E [R206+0x49200], [R12.64], !P4 ;  /* 0x492000000cce7fae */ /* 0x0007e2000e121848 */
[----:B------:R-:W-:-:S03]  /*1e1a0*/  IMAD.WIDE R18, R0, 0x4, R246 ;  /* 0x0000000400127825 */ /* 0x000fc600078e02f6 */
[----:B------:R3:W-:Y:S04]  /*1e1b0*/  LDGSTS.E [R206+0x49300], [R10.64], !P4 ;  /* 0x493000000ace7fae */ /* 0x0007e8000e121848 */
[----:B------:R-:W-:Y:S01]  /*1e1c0*/  STL.64 [R1+0x3d10], R132 ;  /* 0x003d108401007387 */ /* 0x000fe20000100a00 */
[----:B------:R-:W-:-:S03]  /*1e1d0*/  IADD3 R2, R252, -0x9f, RZ ;  /* 0xffffff61fc027810 */ /* 0x000fc60007ffe0ff */
[----:B------:R3:W-:Y:S01]  /*1e1e0*/  LDGSTS.E [R206+0x49400], [R8.64], !P4 ;  /* 0x4940000008ce7fae */ /* 0x0007e2000e121848 */
[----:B-1----:R-:W-:-:S03]  /*1e1f0*/  IMAD.WIDE R16, R0, 0x4, R234 ;  /* 0x0000000400107825 */ /* 0x002fc600078e02ea */
[----:B------:R-:W-:Y:S04]  /*1e200*/  STL.64 [R1+0x3d18], R130 ;  /* 0x003d188201007387 */ /* 0x000fe80000100a00 */
[----:B------:R2:W-:Y:S04]  /*1e210*/  LDGSTS.E [R206+0x49500], [R6.64], !P4 ;  /* 0x4950000006ce7fae */ /* 0x0005e8000e121848 */
[----:B------:R-:W-:Y:S01]  /*1e220*/  STL.64 [R1+0x3d20], R128 ;  /* 0x003d208001007387 */ /* 0x000fe20000100a00 */
[----:B------:R-:W-:-:S03]  /*1e230*/  IMAD.WIDE R14, R0, 0x4, R236 ;  /* 0x00000004000e7825 */ /* 0x000fc600078e02ec */
[----:B------:R4:W-:Y:S04]  /*1e240*/  LDGSTS.E [R206+0x49600], [R4.64], !P4 ;  /* 0x4960000004ce7fae */ /* 0x0009e8000e121848 */
[----:B------:R-:W-:Y:S04]  /*1e250*/  STL.64 [R1+0x3d28], R126 ;  /* 0x003d287e01007387 */ /* 0x000fe80000100a00 */
[----:B------:R1:W-:Y:S04]  /*1e260*/  LDGSTS.E [R206+0x49700], [R250.64], !P4 ;  /* 0x49700000face7fae */ /* 0x0003e8000e121848 */
[----:B------:R-:W-:Y:S01]  /*1e270*/  STL.64 [R1+0x3d30], R124 ;  /* 0x003d307c01007387 */ /* 0x000fe20000100a00 */
[----:B------:R-:W-:-:S03]  /*1e280*/  ISETP.GE.U32.AND P6, PT, R2, 0x7ffffee2, PT ;  /* 0x7ffffee20200780c */ /* 0x000fc60003fc6070 */
[----:B------:R1:W-:Y:S04]  /*1e290*/  LDGSTS.E [R206+0x4b000], [R232.64], !P2 ;  /* 0x4b000000e8ce7fae */ /* 0x0003e8000d121848 */
[----:B------:R-:W-:Y:S04]  /*1e2a0*/  STL.64 [R1+0x3d38], R122 ;  /* 0x003d387a01007387 */ /* 0x000fe80000100a00 */
[----:B------:R1:W-:Y:S04]  /*1e2b0*/  LDGSTS.E [R206+0x4b100], [R222.64], !P2 ;  /* 0x4b100000dece7fae */ /* 0x0003e8000d121848 */
[----:B------:R-:W4:Y:S04]  /*1e2c0*/  LDL.LU.64 R246, [R1+0x13f8] ;  /* 0x0013f80001f67983 */ /* 0x000f280000300a00 */
[----:B------:R1:W-:Y:S04]  /*1e2d0*/  LDGSTS.E [R206+0x4b200], [R220.64], !P2 ;  /* 0x4b200000dcce7fae */ /* 0x0003e8000d121848 */
[----:B------:R1:W-:Y:S04]  /*1e2e0*/  STL.64 [R1+0x9e0], R18 ;  /* 0x0009e01201007387 */ /* 0x0003e80000100a00 */
[----:B------:R1:W-:Y:S04]  /*1e2f0*/  LDGSTS.E [R206+0x4b300], [R218.64], !P2 ;  /* 0x4b300000dace7fae */ /* 0x0003e8000d121848 */
[----:B------:R-:W4:Y:S01]  /*1e300*/  LDL.LU.64 R234, [R1+0x13f0] ;  /* 0x0013f00001ea7983 */ /* 0x000f220000300a00 */
[----:B------:R-:W-:-:S03]  /*1e310*/  IADD3 R2, R252, -0xa3, RZ ;  /* 0xffffff5dfc027810 */ /* 0x000fc60007ffe0ff */
[----:B------:R1:W-:Y:S04]  /*1e320*/  LDGSTS.E [R206+0x4b400], [R216.64], !P2 ;  /* 0x4b400000d8ce7fae */ /* 0x0003e8000d121848 */
[----:B------:R-:W-:Y:S04]  /*1e330*/  STL.64 [R1+0x9e8], R16 ;  /* 0x0009e81001007387 */ /* 0x000fe80000100a00 */
[----:B------:R1:W-:Y:S04]  /*1e340*/  LDGSTS.E [R206+0x4b500], [R214.64], !P2 ;  /* 0x4b500000d6ce7fae */ /* 0x0003e8000d121848 */
[----:B------:R-:W4:Y:S04]  /*1e350*/  LDL.LU.64 R236, [R1+0x13e8] ;  /* 0x0013e80001ec7983 */ /* 0x000f280000300a00 */
[----:B------:R1:W-:Y:S04]  /*1e360*/  LDGSTS.E [R206+0x4b600], [R212.64], !P2 ;  /* 0x4b600000d4ce7fae */ /* 0x0003e8000d121848 */
[----:B------:R1:W-:Y:S04]  /*1e370*/  STL.64 [R1+0x9f0], R14 ;  /* 0x0009f00e01007387 */ /* 0x0003e80000100a00 */
[----:B------:R1:W-:Y:S01]  /*1e380*/  LDGSTS.E [R206+0x4b700], [R186.64], !P2 ;  /* 0x4b700000bace7fae */ /* 0x0003e2000d121848 */
[----:B------:R-:W-:-:S03]  /*1e390*/  ISETP.GE.U32.AND P0, PT, R2, 0x7ffffede, PT ;  /* 0x7ffffede0200780c */ /* 0x000fc60003f06070 */
[----:B------:R1:W-:Y:S04]  /*1e3a0*/  LDGSTS.E [R206+0x4d000], [R168.64], !P5 ;  /* 0x4d000000a8ce7fae */ /* 0x0003e8000e921848 */
        /* <DEDUP_REMOVED lines=18> */
[----:B---3--:R-:W-:-:S03]  /*1e4d0*/  IMAD.WIDE R12, R0, 0x4, R238 ;  /* 0x00000004000c7825 */ /* 0x008fc600078e02ee */
[----:B------:R-:W3:Y:S01]  /*1e4e0*/  LDL.LU.64 R238, [R1+0x13e0] ;  /* 0x0013e00001ee7983 */ /* 0x000ee20000300a00 */
[----:B------:R-:W-:-:S03]  /*1e4f0*/  IMAD.WIDE R10, R0, 0x4, R138 ;  /* 0x00000004000a7825 */ /* 0x000fc600078e028a */
[----:B------:R1:W-:Y:S01]  /*1e500*/  STL.64 [R1+0x9f8], R12 ;  /* 0x0009f80c01007387 */ /* 0x0003e20000100a00 */
[----:B------:R-:W-:-:S04]  /*1e510*/  IMAD.WIDE R8, R0, 0x4, R120 ;  /* 0x0000000400087825 */ /* 0x000fc800078e0278 */
[C---:B--2---:R-:W-:Y:S01]  /*1e520*/  IMAD.WIDE R6, R0.reuse, 0x4, R242 ;  /* 0x0000000400067825 */ /* 0x044fe200078e02f2 */
[----:B------:R2:W-:Y:S04]  /*1e530*/  LDGSTS.E [R206+0x51300], [R12.64], !P0 ;  /* 0x513000000cce7fae */ /* 0x0005e8000c121848 */
[----:B------:R-:W3:Y:S01]  /*1e540*/  LDL.LU.64 R242, [R1+0x13d8] ;  /* 0x0013d80001f27983 */ /* 0x000ee20000300a00 */
[----:B----4-:R-:W-:-:S03]  /*1e550*/  IMAD.WIDE R4, R0, 0x4, R240 ;  /* 0x0000000400047825 */ /* 0x010fc600078e02f0 */
[----:B------:R4:W-:Y:S04]  /*1e560*/  STL.64 [R1+0xa08], R10 ;  /* 0x000a080a01007387 */ /* 0x0009e80000100a00 */
[----:B------:R1:W-:Y:S04]  /*1e570*/  STL.64 [R1+0xa18], R8 ;  /* 0x000a180801007387 */ /* 0x0003e80000100a00 */
[----:B------:R3:W-:Y:S04]  /*1e580*/  STL.64 [R1+0xa28], R6 ;  /* 0x000a280601007387 */ /* 0x0007e80000100a00 */
[----:B------:R2:W-:Y:S04]  /*1e590*/  STL.64 [R1+0xa38], R4 ;  /* 0x000a380401007387 */ /* 0x0005e80000100a00 */
[----:B------:R-:W3:Y:S04]  /*1e5a0*/  LDL.LU.64 R140, [R1+0x13d0] ;  /* 0x0013d000018c7983 */ /* 0x000ee80000300a00 */
[----:B------:R-:W3:Y:S01]  /*1e5b0*/  LDL.LU.64 R240, [R1+0x13c8] ;  /* 0x0013c80001f07983 */ /* 0x000ee20000300a00 */
[----:B-1----:R-:W-:-:S03]  /*1e5c0*/  IMAD.WIDE R18, R0, 0x4, R244 ;  /* 0x0000000400127825 */ /* 0x002fc600078e02f4 */
[----:B------:R-:W3:Y:S04]  /*1e5d0*/  LDL.LU.64 R138, [R1+0x13c0] ;  /* 0x0013c000018a7983 */ /* 0x000ee80000300a00 */
[----:B------:R-:W3:Y:S04]  /*1e5e0*/  LDL.LU.64 R120, [R1+0x13b8] ;  /* 0x0013b80001787983 */ /* 0x000ee80000300a00 */
[----:B------:R-:W3:Y:S01]  /*1e5f0*/  LDL.LU.64 R244, [R1+0x13b0] ;  /* 0x0013b00001f47983 */ /* 0x000ee20000300a00 */
[----:B------:R-:W-:-:S03]  /*1e600*/  IMAD.WIDE R14, R0, 0x4, R248 ;  /* 0x00000004000e7825 */ /* 0x000fc600078e02f8 */
[----:B------:R1:W-:Y:S04]  /*1e610*/  STL.64 [R1+0xaa0], R18 ;  /* 0x000aa01201007387 */ /* 0x0003e80000100a00 */
[----:B------:R-:W3:Y:S01]  /*1e620*/  LDL.LU.64 R248, [R1+0x13a8] ;  /* 0x0013a80001f87983 */ /* 0x000ee20000300a00 */
[----:B------:R-:W-:Y:S01]  /*1e630*/  IMAD.WIDE R16, R0, 0x4, R142 ;  /* 0x0000000400107825 */ /* 0x000fe200078e028e */
[----:B------:R-:W-:Y:S02]  /*1e640*/  IADD3 R2, R252, -0xa7, RZ ;  /* 0xffffff59fc027810 */ /* 0x000fe40007ffe0ff */
[----:B------:R4:W-:Y:S02]  /*1e650*/  LDGSTS.E [R206+0x51400], [R10.64], !P0 ;  /* 0x514000000ace7fae */ /* 0x0009e4000c121848 */
[----:B------:R-:W-:-:S02]  /*1e660*/  ISETP.GE.U32.AND P1, PT, R2, 0x7ffffeda, PT ;  /* 0x7ffffeda0200780c */ /* 0x000fc40003f26070 */
[----:B------:R1:W-:Y:S04]  /*1e670*/  LDGSTS.E [R206+0x51500], [R8.64], !P0 ;  /* 0x5150000008ce7fae */ /* 0x0003e8000c121848 */
[----:B------:R1:W-:Y:S04]  /*1e680*/  STL.64 [R1+0xaa8], R16 ;  /* 0x000aa81001007387 */ /* 0x0003e80000100a00 */
[----:B------:R3:W-:Y:S04]  /*1e690*/  LDGSTS.E [R206+0x51600], [R6.64], !P0 ;  /* 0x5160000006ce7fae */ /* 0x0007e8000c121848 */
[----:B------:R1:W-:Y:S04]  /*1e6a0*/  STL.64 [R1+0xab0], R14 ;  /* 0x000ab00e01007387 */ /* 0x0003e80000100a00 */
[----:B------:R1:W-:Y:S04]  /*1e6b0*/  LDGSTS.E [R206+0x51700], [R4.64], !P0 ;  /* 0x5170000004ce7fae */ /* 0x0003e8000c121848 */
[----:B------:R1:W-:Y:S04]  /*1e6c0*/  LDGSTS.E [R206+0x53000], [R18.64], !P1 ;  /* 0x5300000012ce7fae */ /* 0x0003e8000c921848 */
[----:B------:R1:W-:Y:S04]  /*1e6d0*/  LDGSTS.E [R206+0x53100], [R16.64], !P1 ;  /* 0x5310000010ce7fae */ /* 0x0003e8000c921848 */
[----:B------:R1:W-:Y:S01]  /*1e6e0*/  LDGSTS.E [R206+0x53200], [R14.64], !P1 ;  /* 0x532000000ece7fae */ /* 0x0003e2000c921848 */
[----:B--2---:R-:W-:-:S05]  /*1e6f0*/  IMAD.WIDE R12, R0, 0x4, R246 ;  /* 0x00000004000c7825 */ /* 0x004fca00078e02f6 */
[----:B------:R2:W-:Y:S04]  /*1e700*/  STL.64 [R1+0xab8], R12 ;  /* 0x000ab80c01007387 */ /* 0x0005e80000100a00 */
[----:B------:R2:W-:Y:S01]  /*1e710*/  LDGSTS.E [R206+0x53300], [R12.64], !P1 ;  /* 0x533000000cce7fae */ /* 0x0005e2000c921848 */
[----:B----4-:R-:W-:-:S05]  /*1e720*/  IMAD.WIDE R10, R0, 0x4, R234 ;  /* 0x00000004000a7825 */ /* 0x010fca00078e02ea */
[----:B------:R4:W-:Y:S01]  /*1e730*/  LDGSTS.E [R206+0x53400], [R10.64], !P1 ;  /* 0x534000000ace7fae */ /* 0x0009e2000c921848 */
[----:B-1----:R-:W-:-:S05]  /*1e740*/  IMAD.WIDE R8, R0, 0x4, R236 ;  /* 0x0000000400087825 */ /* 0x002fca00078e02ec */
[----:B------:R1:W-:Y:S01]  /*1e750*/  LDGSTS.E [R206+0x53500], [R8.64], !P1 ;  /* 0x5350000008ce7fae */ /* 0x0003e2000c921848 */
[----:B---3--:R-:W-:-:S03]  /*1e760*/  IMAD.WIDE R6, R0, 0x4, R238 ;  /* 0x0000000400067825 */ /* 0x008fc600078e02ee */
[----:B------:R-:W3:Y:S04]  /*1e770*/  LDL.LU.64 R238, [R1+0x13a0] ;  /* 0x0013a00001ee7983 */ /* 0x000ee80000300a00 */
[----:B------:R4:W-:Y:S04]  /*1e780*/  STL.64 [R1+0xac0], R10 ;  /* 0x000ac00a01007387 */ /* 0x0009e80000100a00 */
[----:B------:R1:W-:Y:S01]  /*1e790*/  STL.64 [R1+0xac8], R8 ;  /* 0x000ac80801007387 */ /* 0x0003e20000100a00 */
[----:B------:R-:W-:-:S03]  /*1e7a0*/  IADD3 R2, R252, -0xab, RZ ;  /* 0xffffff55fc027810 */ /* 0x000fc60007ffe0ff */
[----:B------:R3:W-:Y:S01]  /*1e7b0*/  LDGSTS.E [R206+0x53600], [R6.64], !P1 ;  /* 0x5360000006ce7fae */ /* 0x0007e2000c921848 */
[----:B------:R-:W-:-:S03]  /*1e7c0*/  IMAD.WIDE R4, R0, 0x4, R242 ;  /* 0x0000000400047825 */ /* 0x000fc600078e02f2 */
[----:B------:R-:W3:Y:S04]  /*1e7d0*/  LDL.LU.64 R242, [R1+0x1398] ;  /* 0x0013980001f27983 */ /* 0x000ee80000300a00 */
[----:B------:R3:W-:Y:S04]  /*1e7e0*/  STL.64 [R1+0xad0], R6 ;  /* 0x000ad00601007387 */ /* 0x0007e80000100a00 */
[----:B------:R1:W-:Y:S04]  /*1e7f0*/  STL.64 [R1+0xad8], R4 ;  /* 0x000ad80401007387 */ /* 0x0003e80000100a00 */
[----:B------:R-:W3:Y:S04]  /*1e800*/  LDL.LU.64 R246, [R1+0x1390] ;  /* 0x0013900001f67983 */ /* 0x000ee80000300a00 */
[----:B------:R-:W3:Y:S01]  /*1e810*/  LDL.LU.64 R234, [R1+0x1388] ;  /* 0x0013880001ea7983 */ /* 0x000ee20000300a00 */
[----:B------:R-:W-:-:S03]  /*1e820*/  IMAD.WIDE R18, R0, 0x4, R140 ;  /* 0x0000000400127825 */ /* 0x000fc600078e028c */
[----:B------:R-:W3:Y:S01]  /*1e830*/  LDL.LU.64 R236, [R1+0x1380] ;  /* 0x0013800001ec7983 */ /* 0x000ee20000300a00 */
[----:B------:R-:W-:-:S03]  /*1e840*/  IMAD.WIDE R16, R0, 0x4, R240 ;  /* 0x0000000400107825 */ /* 0x000fc600078e02f0 */
[----:B------:R-:W3:Y:S01]  /*1e850*/  LDL.LU.64 R240, [R1+0x1378] ;  /* 0x0013780001f07983 */ /* 0x000ee20000300a00 */
[----:B------:R-:W-:-:S03]  /*1e860*/  IMAD.WIDE R14, R0, 0x4, R138 ;  /* 0x00000004000e7825 */ /* 0x000fc600078e028a */
[----:B------:R1:W-:Y:S01]  /*1e870*/  STL.64 [R1+0xb20], R18 ;  /* 0x000b201201007387 */ /* 0x0003e20000100a00 */
[----:B--2---:R-:W-:-:S03]  /*1e880*/  IMAD.WIDE R12, R0, 0x4, R120 ;  /* 0x00000004000c7825 */ /* 0x004fc600078e0278 */
[----:B------:R2:W-:Y:S01]  /*1e890*/  STL.64 [R1+0xb28], R16 ;  /* 0x000b281001007387 */ /* 0x0005e20000100a00 */
[----:B----4-:R-:W-:-:S03]  /*1e8a0*/  IMAD.WIDE R10, R0, 0x4, R244 ;  /* 0x00000004000a7825 */ /* 0x010fc600078e02f4 */
[----:B------:R-:W4:Y:S04]  /*1e8b0*/  LDL.LU.64 R138, [R1+0x1370] ;  /* 0x00137000018a7983 */ /* 0x000f280000300a00 */
[----:B------:R2:W-:Y:S01]  /*1e8c0*/  STL.64 [R1+0xb30], R14 ;  /* 0x000b300e01007387 */ /* 0x0005e20000100a00 */
[----:B-1----:R-:W-:-:S03]  /*1e8d0*/  IMAD.WIDE R8, R0, 0x4, R248 ;  /* 0x0000000400087825 */ /* 0x002fc600078e02f8 */
[----:B------:R1:W-:Y:S04]  /*1e8e0*/  STL.64 [R1+0xb38], R12 ;  /* 0x000b380c01007387 */ /* 0x0003e80000100a00 */
[----:B------:R-:W4:Y:S04]  /*1e8f0*/  LDL.LU.64 R120, [R1+0x1368] ;  /* 0x0013680001787983 */ /* 0x000f280000300a00 */
[----:B------:R4:W-:Y:S04]  /*1e900*/  STL.64 [R1+0xb40], R10 ;  /* 0x000b400a01007387 */ /* 0x0009e80000100a00 */
[----:B------:R-:W4:Y:S01]  /*1e910*/  LDL.LU.64 R248, [R1+0x1360] ;  /* 0x0013600001f87983 */ /* 0x000f220000300a00 */
[----:B------:R-:W-:-:S03]  /*1e920*/  ISETP.GE.U32.AND P3, PT, R2, 0x7ffffed6, PT ;  /* 0x7ffffed60200780c */ /* 0x000fc60003f66070 */
[----:B------:R-:W-:Y:S04]  /*1e930*/  STL.64 [R1+0xb48], R8 ;  /* 0x000b480801007387 */ /* 0x000fe80000100a00 */
[----:B------:R1:W-:Y:S06]  /*1e940*/  LDGSTS.E [R206+0x53700], [R4.64], !P1 ;  /* 0x5370000004ce7fae */ /* 0x0003ec000c921848 */
[----:B------:R1:W-:Y:S04]  /*1e950*/  LDGSTS.E [R206+0x55000], [R18.64], !P3 ;  /* 0x5500000012ce7fae */ /* 0x0003e8000d921848 */
[----:B------:R2:W-:Y:S04]  /*1e960*/  LDGSTS.E [R206+0x55100], [R16.64], !P3 ;  /* 0x5510000010ce7fae */ /* 0x0005e8000d921848 */
[----:B------:R1:W-:Y:S04]  /*1e970*/  LDGSTS.E [R206+0x55200], [R14.64], !P3 ;  /* 0x552000000ece7fae */ /* 0x0003e8000d921848 */
[----:B------:R1:W-:Y:S04]  /*1e980*/  LDGSTS.E [R206+0x55300], [R12.64], !P3 ;  /* 0x553000000cce7fae */ /* 0x0003e8000d921848 */
[----:B------:R4:W-:Y:S04]  /*1e990*/  LDGSTS.E [R206+0x55400], [R10.64], !P3 ;  /* 0x554000000ace7fae */ /* 0x0009e8000d921848 */
[----:B------:R1:W-:Y:S01]  /*1e9a0*/  LDGSTS.E [R206+0x55500], [R8.64], !P3 ;  /* 0x5550000008ce7fae */ /* 0x0003e2000d921848 */
[----:B---3--:R-:W-:-:S03]  /*1e9b0*/  IMAD.WIDE R6, R0, 0x4, R238 ;  /* 0x0000000400067825 */ /* 0x008fc600078e02ee */
[----:B------:R-:W3:Y:S04]  /*1e9c0*/  LDL.LU.64 R238, [R1+0x1358] ;  /* 0x0013580001ee7983 */ /* 0x000ee80000300a00 */
[----:B------:R1:W-:Y:S04]  /*1e9d0*/  STL.64 [R1+0xb50], R6 ;  /* 0x000b500601007387 */ /* 0x0003e80000100a00 */
[----:B------:R1:W-:Y:S02]  /*1e9e0*/  LDGSTS.E [R206+0x55600], [R6.64], !P3 ;  /* 0x5560000006ce7fae */ /* 0x0003e4000d921848 */
[----:B-1----:R-:W-:-:S05]  /*1e9f0*/  IMAD.WIDE R4, R0, 0x4, R242 ;  /* 0x0000000400047825 */ /* 0x002fca00078e02f2 */
[----:B------:R3:W-:Y:S04]  /*1ea00*/  STL.64 [R1+0xb58], R4 ;  /* 0x000b580401007387 */ /* 0x0007e80000100a00 */
[----:B------:R-:W3:Y:S01]  /*1ea10*/  LDL.LU.64 R244, [R1+0x1350] ;  /* 0x0013500001f47983 */ /* 0x000ee20000300a00 */
[----:B------:R-:W-:-:S03]  /*1ea20*/  IMAD.WIDE R18, R0, 0x4, R246 ;  /* 0x0000000400127825 */ /* 0x000fc600078e02f6 */
[----:B------:R-:W3:Y:S01]  /*1ea30*/  LDL.LU.64 R142, [R1+0x1348] ;  /* 0x00134800018e7983 */ /* 0x000ee20000300a00 */
[----:B--2---:R-:W-:-:S03]  /*1ea40*/  IMAD.WIDE R16, R0, 0x4, R234 ;  /* 0x0000000400107825 */ /* 0x004fc600078e02ea */
[----:B------:R-:W2:Y:S01]  /*1ea50*/  LDL.LU.64 R242, [R1+0x1340] ;  /* 0x0013400001f27983 */ /* 0x000ea20000300a00 */
[----:B------:R-:W-:-:S03]  /*1ea60*/  IMAD.WIDE R14, R0, 0x4, R236 ;  /* 0x00000004000e7825 */ /* 0x000fc600078e02ec */
[----:B------:R-:W2:Y:S04]  /*1ea70*/  LDL.LU.64 R246, [R1+0x1338] ;  /* 0x0013380001f67983 */ /* 0x000ea80000300a00 */
[----:B------:R1:W-:Y:S01]  /*1ea80*/  STL.64 [R1+0xc98], R18 ;  /* 0x000c981201007387 */ /* 0x0003e20000100a00 */
[----:B------:R-:W-:-:S03]  /*1ea90*/  IMAD.WIDE R12, R0, 0x4, R240 ;  /* 0x00000004000c7825 */ /* 0x000fc600078e02f0 */
[----:B------:R-:W2:Y:S04]  /*1eaa0*/  LDL.LU.64 R234, [R1+0x1330] ;  /* 0x0013300001ea7983 */ /* 0x000ea80000300a00 */
[----:B------:R1:W-:Y:S04]  /*1eab0*/  STL.64 [R1+0xca0], R16 ;  /* 0x000ca01001007387 */ /* 0x0003e80000100a00 */
[----:B------:R-:W2:Y:S04]  /*1eac0*/  LDL.LU.64 R236, [R1+0x1328] ;  /* 0x0013280001ec7983 */ /* 0x000ea80000300a00 */
[----:B------:R2:W-:Y:S04]  /*1ead0*/  STL.64 [R1+0xca8], R14 ;  /* 0x000ca80e01007387 */ /* 0x0005e80000100a00 */
[----:B------:R-:W2:Y:S04]  /*1eae0*/  LDL.LU.64 R240, [R1+0x1320] ;  /* 0x0013200001f07983 */ /* 0x000ea80000300a00 */
[----:B------:R1:W-:Y:S01]  /*1eaf0*/  STL.64 [R1+0xcb0], R12 ;  /* 0x000cb00c01007387 */ /* 0x0003e20000100a00 */
[----:B------:R-:W-:Y:S01]  /*1eb00*/  IADD3 R2, R252, -0xaf, RZ ;  /* 0xffffff51fc027810 */ /* 0x000fe20007ffe0ff */
[----:B----4-:R-:W-:-:S02]  /*1eb10*/  IMAD.WIDE R10, R0, 0x4, R138 ;  /* 0x00000004000a7825 */ /* 0x010fc400078e028a */
[----:B------:R3:W-:Y:S02]  /*1eb20*/  LDGSTS.E [R206+0x55700], [R4.64], !P3 ;  /* 0x5570000004ce7fae */ /* 0x0007e4000d921848 */
[----:B------:R-:W-:Y:S02]  /*1eb30*/  IMAD.WIDE R6, R0, 0x4, R248 ;  /* 0x0000000400067825 */ /* 0x000fe400078e02f8 */
[----:B------:R-:W4:Y:S01]  /*1eb40*/  LDL.LU.64 R248, [R1+0x1318] ;  /* 0x0013180001f87983 */ /* 0x000f220000300a00 */
[----:B------:R-:W-:Y:S01]  /*1eb50*/  ISETP.GE.U32.AND P4, PT, R2, 0x7ffffed2, PT ;  /* 0x7ffffed20200780c */ /* 0x000fe20003f86070 */
[C---:B------:R-:W-:Y:S02]  /*1eb60*/  IMAD.WIDE R8, R0.reuse, 0x4, R120 ;  /* 0x0000000400087825 */ /* 0x040fe400078e0278 */
[----:B------:R1:W-:Y:S04]  /*1eb70*/  STL.64 [R1+0xcb8], R10 ;  /* 0x000cb80a01007387 */ /* 0x0003e80000100a00 */
[----:B------:R1:W-:Y:S04]  /*1eb80*/  STL.64 [R1+0xcc0], R8 ;  /* 0x000cc00801007387 */ /* 0x0003e80000100a00 */
[----:B------:R1:W-:Y:S04]  /*1eb90*/  STL.64 [R1+0xcc8], R6 ;  /* 0x000cc80601007387 */ /* 0x0003e80000100a00 */
[----:B------:R1:W-:Y:S04]  /*1eba0*/  LDGSTS.E [R206+0x57000], [R18.64], !P4 ;  /* 0x5700000012ce7fae */ /* 0x0003e8000e121848 */
[----:B------:R1:W-:Y:S04]  /*1ebb0*/  LDGSTS.E [R206+0x57100], [R16.64], !P4 ;  /* 0x5710000010ce7fae */ /* 0x0003e8000e121848 */
[----:B------:R2:W-:Y:S04]  /*1ebc0*/  LDGSTS.E [R206+0x57200], [R14.64], !P4 ;  /* 0x572000000ece7fae */ /* 0x0005e8000e121848 */
[----:B------:R1:W-:Y:S04]  /*1ebd0*/  LDGSTS.E [R206+0x57300], [R12.64], !P4 ;  /* 0x573000000cce7fae */ /* 0x0003e8000e121848 */
[----:B------:R1:W-:Y:S04]  /*1ebe0*/  LDGSTS.E [R206+0x57400], [R10.64], !P4 ;  /* 0x574000000ace7fae */ /* 0x0003e8000e121848 */
[----:B------:R1:W-:Y:S04]  /*1ebf0*/  LDGSTS.E [R206+0x57500], [R8.64], !P4 ;  /* 0x5750000008ce7fae */ /* 0x0003e8000e121848 */
[----:B------:R1:W-:Y:S01]  /*1ec00*/  LDGSTS.E [R206+0x57600], [R6.64], !P4 ;  /* 0x5760000006ce7fae */ /* 0x0003e2000e121848 */
[----:B---3--:R-:W-:-:S05]  /*1ec10*/  IMAD.WIDE R4, R0, 0x4, R238 ;  /* 0x0000000400047825 */ /* 0x008fca00078e02ee */
[----:B------:R4:W-:Y:S04]  /*1ec20*/  STL.64 [R1+0xcd0], R4 ;  /* 0x000cd00401007387 */ /* 0x0009e80000100a00 */
[----:B------:R-:W3:Y:S04]  /*1ec30*/  LDL.LU.64 R140, [R1+0x1310] ;  /* 0x00131000018c7983 */ /* 0x000ee80000300a00 */
[----:B------:R-:W3:Y:S04]  /*1ec40*/  LDL.LU.64 R238, [R1+0x1308] ;  /* 0x0013080001ee7983 */ /* 0x000ee80000300a00 */
[----:B------:R-:W3:Y:S04]  /*1ec50*/  LDL.LU.64 R138, [R1+0x1300] ;  /* 0x00130000018a7983 */ /* 0x000ee80000300a00 */
[----:B------:R-:W3:Y:S04]  /*1ec60*/  LDL.LU.64 R120, [R1+0x12f8] ;  /* 0x0012f80001787983 */ /* 0x000ee80000300a00 */
[----:B------:R4:W-:Y:S01]  /*1ec70*/  LDGSTS.E [R206+0x57700], [R4.64], !P4 ;  /* 0x5770000004ce7fae */ /* 0x0009e2000e121848 */
[----:B-1----:R-:W-:-:S03]  /*1ec80*/  IMAD.WIDE R18, R0, 0x4, R244 ;  /* 0x0000000400127825 */ /* 0x002fc600078e02f4 */
[----:B------:R-:W3:Y:S01]  /*1ec90*/  LDL.LU.64 R244, [R1+0x12f0] ;  /* 0x0012f00001f47983 */ /* 0x000ee20000300a00 */
[----:B------:R-:W-:-:S03]  /*1eca0*/  IMAD.WIDE R16, R0, 0x4, R142 ;  /* 0x0000000400107825 */ /* 0x000fc600078e028e */
[----:B------:R3:W-:Y:S01]  /*1ecb0*/  STL.64 [R1+0xd18], R18 ;  /* 0x000d181201007387 */ /* 0x0007e20000100a00 */
[----:B--2---:R-:W-:-:S03]  /*1ecc0*/  IMAD.WIDE R14, R0, 0x4, R242 ;  /* 0x00000004000e7825 */ /* 0x004fc600078e02f2 */
[----:B------:R-:W2:Y:S01]  /*1ecd0*/  LDL.LU.64 R242, [R1+0x12e8] ;  /* 0x0012e80001f27983 */ /* 0x000ea20000300a00 */
[----:B------:R-:W-:-:S03]  /*1ece0*/  IMAD.WIDE R12, R0, 0x4, R246 ;  /* 0x00000004000c7825 */ /* 0x000fc600078e02f6 */
[----:B------:R1:W-:Y:S04]  /*1ecf0*/  STL.64 [R1+0xd20], R16 ;  /* 0x000d201001007387 */ /* 0x0003e80000100a00 */
[----:B------:R1:W-:Y:S01]  /*1ed00*/  STL.64 [R1+0xd28], R14 ;  /* 0x000d280e01007387 */ /* 0x0003e20000100a00 */
[----:B------:R-:W-:-:S03]  /*1ed10*/  IMAD.WIDE R10, R0, 0x4, R234 ;  /* 0x00000004000a7825 */ /* 0x000fc600078e02ea */
[----:B------:R1:W-:Y:S01]  /*1ed20*/  STL.64 [R1+0xd30], R12 ;  /* 0x000d300c01007387 */ /* 0x0003e20000100a00 */
[----:B------:R-:W-:-:S04]  /*1ed30*/  IMAD.WIDE R8, R0, 0x4, R236 ;  /* 0x0000000400087825 */ /* 0x000fc800078e02ec */
[C---:B------:R-:W-:Y:S02]  /*1ed40*/  IMAD.WIDE R6, R0.reuse, 0x4, R240 ;  /* 0x0000000400067825 */ /* 0x040fe400078e02f0 */
[----:B------:R-:W2:Y:S04]  /*1ed50*/  LDL.LU.64 R240, [R1+0x12e0] ;  /* 0x0012e00001f07983 */ /* 0x000ea80000300a00 */
[----:B------:R1:W-:Y:S04]  /*1ed60*/  STL.64 [R1+0xd38], R10 ;  /* 0x000d380a01007387 */ /* 0x0003e80000100a00 */
[----:B------:R2:W-:Y:S01]  /*1ed70*/  STL.64 [R1+0xd40], R8 ;  /* 0x000d400801007387 */ /* 0x0005e20000100a00 */
[----:B----4-:R-:W-:-:S03]  /*1ed80*/  IMAD.WIDE R4, R0, 0x4, R248 ;  /* 0x0000000400047825 */ /* 0x010fc600078e02f8 */
[----:B------:R-:W4:Y:S01]  /*1ed90*/  LDL.LU.64 R248, [R1+0x12d8] ;  /* 0x0012d80001f87983 */ /* 0x000f220000300a00 */
[----:B------:R-:W-:-:S04]  /*1eda0*/  IADD3 R2, R252, -0xb3, RZ ;  /* 0xffffff4dfc027810 */ /* 0x000fc80007ffe0ff */
[----:B------:R-:W-:Y:S01]  /*1edb0*/  ISETP.GE.U32.AND P2, PT, R2, 0x7ffffece, PT ;  /* 0x7ffffece0200780c */ /* 0x000fe20003f46070 */
[----:B------:R1:W-:Y:S04]  /*1edc0*/  STL.64 [R1+0xd48], R6 ;  /* 0x000d480601007387 */ /* 0x0003e80000100a00 */
[----:B------:R4:W-:Y:S04]  /*1edd0*/  STL.64 [R1+0xd50], R4 ;  /* 0x000d500401007387 */ /* 0x0009e80000100a00 */
[----:B------:R-:W4:Y:S04]  /*1ede0*/  LDL.LU.64 R246, [R1+0x12d0] ;  /* 0x0012d00001f67983 */ /* 0x000f280000300a00 */
[----:B------:R3:W-:Y:S04]  /*1edf0*/  LDGSTS.E [R206+0x59000], [R18.64], !P2 ;  /* 0x5900000012ce7fae */ /* 0x0007e8000d121848 */
[----:B------:R1:W-:Y:S04]  /*1ee00*/  LDGSTS.E [R206+0x59100], [R16.64], !P2 ;  /* 0x5910000010ce7fae */ /* 0x0003e8000d121848 */
[----:B------:R1:W-:Y:S04]  /*1ee10*/  LDGSTS.E [R206+0x59200], [R14.64], !P2 ;  /* 0x592000000ece7fae */ /* 0x0003e8000d121848 */
[----:B------:R-:W4:Y:S04]  /*1ee20*/  LDL.LU.64 R234, [R1+0x12c8] ;  /* 0x0012c80001ea7983 */ /* 0x000f280000300a00 */
[----:B------:R1:W-:Y:S04]  /*1ee30*/  LDGSTS.E [R206+0x59300], [R12.64], !P2 ;  /* 0x593000000cce7fae */ /* 0x0003e8000d121848 */
[----:B------:R-:W4:Y:S04]  /*1ee40*/  LDL.LU.64 R236, [R1+0x12c0] ;  /* 0x0012c00001ec7983 */ /* 0x000f280000300a00 */
        /* <DEDUP_REMOVED lines=8> */
[----:B------:R1:W-:Y:S02]  /*1eed0*/  STL.64 [R1+0xd98], R18 ;  /* 0x000d981201007387 */ /* 0x0003e40000100a00 */
[C---:B------:R-:W-:Y:S02]  /*1eee0*/  IMAD.WIDE R12, R0.reuse, 0x4, R120 ;  /* 0x00000004000c7825 */ /* 0x040fe400078e0278 */
[----:B------:R1:W-:Y:S04]  /*1eef0*/  STL.64 [R1+0xda0], R16 ;  /* 0x000da01001007387 */ /* 0x0003e80000100a00 */
[----:B------:R-:W3:Y:S01]  /*1ef00*/  LDL.LU.64 R138, [R1+0x12b0] ;  /* 0x0012b000018a7983 */ /* 0x000ee20000300a00 */
[----:B------:R-:W-:-:S03]  /*1ef10*/  IMAD.WIDE R10, R0, 0x4, R244 ;  /* 0x00000004000a7825 */ /* 0x000fc600078e02f4 */
[----:B------:R1:W-:Y:S04]  /*1ef20*/  STL.64 [R1+0xda8], R14 ;  /* 0x000da80e01007387 */ /* 0x0003e80000100a00 */
[----:B------:R3:W-:Y:S01]  /*1ef30*/  STL.64 [R1+0xdb0], R12 ;  /* 0x000db00c01007387 */ /* 0x0007e20000100a00 */
[----:B--2---:R-:W-:-:S03]  /*1ef40*/  IMAD.WIDE R8, R0, 0x4, R242 ;  /* 0x0000000400087825 */ /* 0x004fc600078e02f2 */
[----:B------:R-:W2:Y:S04]  /*1ef50*/  LDL.LU.64 R120, [R1+0x12a8] ;  /* 0x0012a80001787983 */ /* 0x000ea80000300a00 */
[----:B------:R1:W-:Y:S04]  /*1ef60*/  STL.64 [R1+0xdb8], R10 ;  /* 0x000db80a01007387 */ /* 0x0003e80000100a00 */
[----:B------:R-:W2:Y:S04]  /*1ef70*/  LDL.LU.64 R242, [R1+0x12a0] ;  /* 0x0012a00001f27983 */ /* 0x000ea80000300a00 */
[----:B------:R2:W-:Y:S01]  /*1ef80*/  STL.64 [R1+0xdc0], R8 ;  /* 0x000dc00801007387 */ /* 0x0005e20000100a00 */
[----:B------:R-:W-:-:S03]  /*1ef90*/  IMAD.WIDE R6, R0, 0x4, R240 ;  /* 0x0000000400067825 */ /* 0x000fc600078e02f0 */
[----:B------:R-:W2:Y:S04]  /*1efa0*/  LDL.LU.64 R240, [R1+0x1298] ;  /* 0x0012980001f07983 */ /* 0x000ea80000300a00 */
[----:B------:R1:W-:Y:S01]  /*1efb0*/  STL.64 [R1+0xdc8], R6 ;  /* 0x000dc80601007387 */ /* 0x0003e20000100a00 */
[----:B----4-:R-:W-:-:S05]  /*1efc0*/  IMAD.WIDE R4, R0, 0x4, R248 ;  /* 0x0000000400047825 */ /* 0x010fca00078e02f8 */
[----:B------:R4:W-:Y:S04]  /*1efd0*/  STL.64 [R1+0xdd0], R4 ;  /* 0x000dd00401007387 */ /* 0x0009e80000100a00 */
[----:B------:R-:W2:Y:S04]  /*1efe0*/  LDL.LU.64 R244, [R1+0x1290] ;  /* 0x0012900001f47983 */ /* 0x000ea80000300a00 */
[----:B------:R-:W2:Y:S04]  /*1eff0*/  LDL.LU.64 R142, [R1+0x1288] ;  /* 0x00128800018e7983 */ /* 0x000ea80000300a00 */
[----:B------:R-:W2:Y:S01]  /*1f000*/  LDL.LU.64 R248, [R1+0x1280] ;  /* 0x0012800001f87983 */ /* 0x000ea20000300a00 */
[----:B------:R-:W-:-:S04]  /*1f010*/  IADD3 R2, R252, -0xb7, RZ ;  /* 0xffffff49fc027810 */ /* 0x000fc80007ffe0ff */
[----:B------:R-:W-:Y:S02]  /*1f020*/  ISETP.GE.U32.AND P5, PT, R2, 0x7ffffeca, PT ;  /* 0x7ffffeca0200780c */ /* 0x000fe40003fa6070 */
[----:B------:R-:W-:-:S11]  /*1f030*/  IADD3 R2, R252, -0xbb, RZ ;  /* 0xffffff45fc027810 */ /* 0x000fd60007ffe0ff */
[----:B------:R1:W-:Y:S04]  /*1f040*/  LDGSTS.E [R206+0x5b000], [R18.64], !P5 ;  /* 0x5b00000012ce7fae */ /* 0x0003e8000e921848 */
[----:B------:R4:W-:Y:S04]  /*1f050*/  LDGSTS.E [R206+0x5b100], [R16.64], !P5 ;  /* 0x5b10000010ce7fae */ /* 0x0009e8000e921848 */
[----:B------:R4:W-:Y:S01]  /*1f060*/  LDGSTS.E [R206+0x5b200], [R14.64], !P5 ;  /* 0x5b2000000ece7fae */ /* 0x0009e2000e921848 */
[----:B-1----:R-:W-:-:S03]  /*1f070*/  IMAD.WIDE R18, R0, 0x4, R246 ;  /* 0x0000000400127825 */ /* 0x002fc600078e02f6 */
[----:B------:R3:W-:Y:S01]  /*1f080*/  LDGSTS.E [R206+0x5b300], [R12.64], !P5 ;  /* 0x5b3000000cce7fae */ /* 0x0007e2000e921848 */
[----:B----4-:R-:W-:-:S03]  /*1f090*/  IMAD.WIDE R16, R0, 0x4, R234 ;  /* 0x0000000400107825 */ /* 0x010fc600078e02ea */
[----:B------:R-:W4:Y:S01]  /*1f0a0*/  LDL.LU.64 R246, [R1+0x1278] ;  /* 0x0012780001f67983 */ /* 0x000f220000300a00 */
[----:B------:R-:W-:-:S03]  /*1f0b0*/  IMAD.WIDE R14, R0, 0x4, R236 ;  /* 0x00000004000e7825 */ /* 0x000fc600078e02ec */
[----:B------:R1:W-:Y:S04]  /*1f0c0*/  STL.64 [R1+0xe18], R18 ;  /* 0x000e181201007387 */ /* 0x0003e80000100a00 */
[----:B------:R-:W4:Y:S01]  /*1f0d0*/  LDL.LU.64 R234, [R1+0x1270] ;  /* 0x0012700001ea7983 */ /* 0x000f220000300a00 */
[----:B------:R-:W-:-:S03]  /*1f0e0*/  ISETP.GE.U32.AND P6, PT, R2, 0x7ffffec6, PT ;  /* 0x7ffffec60200780c */ /* 0x000fc60003fc6070 */
[----:B------:R-:W-:Y:S04]  /*1f0f0*/  STL.64 [R1+0xe20], R16 ;  /* 0x000e201001007387 */ /* 0x000fe80000100a00 */
[----:B------:R-:W4:Y:S04]  /*1f100*/  LDL.LU.64 R236, [R1+0x1268] ;  /* 0x0012680001ec7983 */ /* 0x000f280000300a00 */
[----:B------:R1:W-:Y:S04]  /*1f110*/  LDGSTS.E [R206+0x5b400], [R10.64], !P5 ;  /* 0x5b4000000ace7fae */ /* 0x0003e8000e921848 */
[----:B------:R1:W-:Y:S04]  /*1f120*/  STL.64 [R1+0xe28], R14 ;  /* 0x000e280e01007387 */ /* 0x0003e80000100a00 */
        /* <DEDUP_REMOVED lines=8> */
[----:B------:R4:W-:Y:S01]  /*1f1b0*/  STL.64 [R1+0xe30], R12 ;  /* 0x000e300c01007387 */ /* 0x0009e20000100a00 */
[----:B------:R-:W-:-:S03]  /*1f1c0*/  IADD3 R2, R252, -0xbf, RZ ;  /* 0xffffff41fc027810 */ /* 0x000fc60007ffe0ff */
[----:B------:R4:W-:Y:S01]  /*1f1d0*/  LDGSTS.E [R206+0x5d300], [R12.64], !P6 ;  /* 0x5d3000000cce7fae */ /* 0x0009e2000f121848 */
[----:B-1----:R-:W-:-:S04]  /*1f1e0*/  IMAD.WIDE R10, R0, 0x4, R138 ;  /* 0x00000004000a7825 */ /* 0x002fc800078e028a */
[----:B--2---:R-:W-:-:S04]  /*1f1f0*/  IMAD.WIDE R8, R0, 0x4, R120 ;  /* 0x0000000400087825 */ /* 0x004fc800078e0278 */
[----:B------:R-:W-:-:S04]  /*1f200*/  IMAD.WIDE R6, R0, 0x4, R242 ;  /* 0x0000000400067825 */ /* 0x000fc800078e02f2 */
[C---:B------:R-:W-:Y:S01]  /*1f210*/  IMAD.WIDE R4, R0.reuse, 0x4, R240 ;  /* 0x0000000400047825 */ /* 0x040fe200078e02f0 */
[----:B------:R-:W2:Y:S04]  /*1f220*/  LDL.LU.64 R242, [R1+0x1258] ;  /* 0x0012580001f27983 */ /* 0x000ea80000300a00 */
[----:B------:R1:W-:Y:S04]  /*1f230*/  STL.64 [R1+0xe38], R10 ;  /* 0x000e380a01007387 */ /* 0x0003e80000100a00 */
[----:B------:R1:W-:Y:S04]  /*1f240*/  STL.64 [R1+0xe40], R8 ;  /* 0x000e400801007387 */ /* 0x0003e80000100a00 */
[----:B------:R3:W-:Y:S04]  /*1f250*/  STL.64 [R1+0xe48], R6 ;  /* 0x000e480601007387 */ /* 0x0007e80000100a00 */
[----:B------:R2:W-:Y:S04]  /*1f260*/  STL.64 [R1+0xe50], R4 ;  /* 0x000e500401007387 */ /* 0x0005e80000100a00 */
[----:B------:R-:W2:Y:S04]  /*1f270*/  LDL.LU.64 R140, [R1+0x1250] ;  /* 0x00125000018c7983 */ /* 0x000ea80000300a00 */
[----:B------:R-:W2:Y:S01]  /*1f280*/  LDL.LU.64 R240, [R1+0x1248] ;  /* 0x0012480001f07983 */ /* 0x000ea20000300a00 */
[----:B------:R-:W-:-:S03]  /*1f290*/  IMAD.WIDE R18, R0, 0x4, R244 ;  /* 0x0000000400127825 */ /* 0x000fc600078e02f4 */
[----:B------:R-:W2:Y:S04]  /*1f2a0*/  LDL.LU.64 R138, [R1+0x1240] ;  /* 0x00124000018a7983 */ /* 0x000ea80000300a00 */
[----:B------:R-:W2:Y:S04]  /*1f2b0*/  LDL.LU.64 R120, [R1+0x1238] ;  /* 0x0012380001787983 */ /* 0x000ea80000300a00 */
[----:B------:R-:W2:Y:S01]  /*1f2c0*/  LDL.LU.64 R244, [R1+0x1230] ;  /* 0x0012300001f47983 */ /* 0x000ea20000300a00 */
[----:B------:R-:W-:-:S03]  /*1f2d0*/  IMAD.WIDE R14, R0, 0x4, R248 ;  /* 0x00000004000e7825 */ /* 0x000fc600078e02f8 */
[----:B------:R1:W-:Y:S04]  /*1f2e0*/  STL.64 [R1+0x1290], R18 ;  /* 0x0012901201007387 */ /* 0x0003e80000100a00 */
[----:B------:R-:W2:Y:S01]  /*1f2f0*/  LDL.LU.64 R248, [R1+0x1228] ;  /* 0x0012280001f87983 */ /* 0x000ea20000300a00 */
[----:B------:R-:W-:Y:S01]  /*1f300*/  IMAD.WIDE R16, R0, 0x4, R142 ;  /* 0x0000000400107825 */ /* 0x000fe200078e028e */
[----:B------:R-:W-:Y:S02]  /*1f310*/  ISETP.GE.U32.AND P0, PT, R2, 0x7ffffec2, PT ;  /* 0x7ffffec20200780c */ /* 0x000fe40003f06070 */
[----:B------:R1:W-:Y:S04]  /*1f320*/  LDGSTS.E [R206+0x5d400], [R10.64], !P6 ;  /* 0x5d4000000ace7fae */ /* 0x0003e8000f121848 */
[----:B------:R1:W-:Y:S04]  /*1f330*/  LDGSTS.E [R206+0x5d500], [R8.64], !P6 ;  /* 0x5d50000008ce7fae */ /* 0x0003e8000f121848 */
[----:B------:R1:W-:Y:S04]  /*1f340*/  STL.64 [R1+0x1288], R16 ;  /* 0x0012881001007387 */ /* 0x0003e80000100a00 */
[----:B------:R3:W-:Y:S01]  /*1f350*/  LDGSTS.E [R206+0x5d600], [R6.64], !P6 ;  /* 0x5d60000006ce7fae */ /* 0x0007e2000f121848 */
[----:B----4-:R-:W-:-:S03]  /*1f360*/  IMAD.WIDE R12, R0, 0x4, R246 ;  /* 0x00000004000c7825 */ /* 0x010fc600078e02f6 */
[----:B------:R4:W-:Y:S01]  /*1f370*/  STL.64 [R1+0x1280], R14 ;  /* 0x0012800e01007387 */ /* 0x0009e20000100a00 */
[----:B-1----:R-:W-:-:S03]  /*1f380*/  IMAD.WIDE R10, R0, 0x4, R234 ;  /* 0x00000004000a7825 */ /* 0x002fc600078e02ea */
[----:B------:R1:W-:Y:S04]  /*1f390*/  STL.64 [R1+0x1278], R12 ;  /* 0x0012780c01007387 */ /* 0x0003e80000100a00 */
[----:B------:R2:W-:Y:S01]  /*1f3a0*/  LDGSTS.E [R206+0x5d700], [R4.64], !P6 ;  /* 0x5d70000004ce7fae */ /* 0x0005e2000f121848 */
[----:B------:R-:W-:-:S03]  /*1f3b0*/  IMAD.WIDE R8, R0, 0x4, R236 ;  /* 0x0000000400087825 */ /* 0x000fc600078e02ec */
        /* <DEDUP_REMOVED lines=9> */
[----:B------:R1:W-:Y:S01]  /*1f450*/  STL.64 [R1+0x1268], R8 ;  /* 0x0012680801007387 */ /* 0x0003e20000100a00 */
[----:B------:R-:W-:-:S03]  /*1f460*/  IADD3 R2, R252, -0xc3, RZ ;  /* 0xffffff3dfc027810 */ /* 0x000fc60007ffe0ff */
[----:B------:R3:W-:Y:S01]  /*1f470*/  LDGSTS.E [R206+0x5f600], [R6.64], !P0 ;  /* 0x5f60000006ce7fae */ /* 0x0007e2000c121848 */
[----:B--2---:R-:W-:-:S03]  /*1f480*/  IMAD.WIDE R4, R0, 0x4, R242 ;  /* 0x0000000400047825 */ /* 0x004fc600078e02f2 */
[----:B------:R-:W2:Y:S04]  /*1f490*/  LDL.LU.64 R242, [R1+0x1218] ;  /* 0x0012180001f27983 */ /* 0x000ea80000300a00 */
[----:B------:R3:W-:Y:S04]  /*1f4a0*/  STL.64 [R1+0x1260], R6 ;  /* 0x0012600601007387 */ /* 0x0007e80000100a00 */
[----:B------:R2:W-:Y:S04]  /*1f4b0*/  STL.64 [R1+0x1258], R4 ;  /* 0x0012580401007387 */ /* 0x0005e80000100a00 */
[----:B------:R-:W2:Y:S04]  /*1f4c0*/  LDL.LU.64 R246, [R1+0x1210] ;  /* 0x0012100001f67983 */ /* 0x000ea80000300a00 */
[----:B------:R-:W2:Y:S01]  /*1f4d0*/  LDL.LU.64 R234, [R1+0x1208] ;  /* 0x0012080001ea7983 */ /* 0x000ea20000300a00 */
[----:B-1----:R-:W-:-:S03]  /*1f4e0*/  IMAD.WIDE R18, R0, 0x4, R140 ;  /* 0x0000000400127825 */ /* 0x002fc600078e028c */
[----:B------:R-:W2:Y:S01]  /*1f4f0*/  LDL.LU.64 R236, [R1+0x1200] ;  /* 0x0012000001ec7983 */ /* 0x000ea20000300a00 */
[----:B------:R-:W-:-:S03]  /*1f500*/  IMAD.WIDE R16, R0, 0x4, R240 ;  /* 0x0000000400107825 */ /* 0x000fc600078e02f0 */
[----:B------:R-:W2:Y:S01]  /*1f510*/  LDL.LU.64 R240, [R1+0x11f8] ;  /* 0x0011f80001f07983 */ /* 0x000ea20000300a00 */
[----:B----4-:R-:W-:-:S03]  /*1f520*/  IMAD.WIDE R14, R0, 0x4, R138 ;  /* 0x00000004000e7825 */ /* 0x010fc600078e028a */
[----:B------:R1:W-:Y:S01]  /*1f530*/  STL.64 [R1+0x1250], R18 ;  /* 0x0012501201007387 */ /* 0x0003e20000100a00 */
[----:B------:R-:W-:-:S03]  /*1f540*/  IMAD.WIDE R12, R0, 0x4, R120 ;  /* 0x00000004000c7825 */ /* 0x000fc600078e0278 */
[----:B------:R4:W-:Y:S01]  /*1f550*/  STL.64 [R1+0x1248], R16 ;  /* 0x0012481001007387 */ /* 0x0009e20000100a00 */
[----:B------:R-:W-:-:S03]  /*1f560*/  IMAD.WIDE R10, R0, 0x4, R244 ;  /* 0x00000004000a7825 */ /* 0x000fc600078e02f4 */
[----:B------:R-:W2:Y:S04]  /*1f570*/  LDL.LU.64 R138, [R1+0x11f0] ;  /* 0x0011f000018a7983 */ /* 0x000ea80000300a00 */
[----:B------:R1:W-:Y:S01]  /*1f580*/  STL.64 [R1+0x1240], R14 ;  /* 0x0012400e01007387 */ /* 0x0003e20000100a00 */
[----:B------:R-:W-:-:S03]  /*1f590*/  IMAD.WIDE R8, R0, 0x4, R248 ;  /* 0x0000000400087825 */ /* 0x000fc600078e02f8 */
[----:B------:R1:W-:Y:S04]  /*1f5a0*/  STL.64 [R1+0x1238], R12 ;  /* 0x0012380c01007387 */ /* 0x0003e80000100a00 */
[----:B------:R-:W2:Y:S04]  /*1f5b0*/  LDL.LU.64 R120, [R1+0x11e8] ;  /* 0x0011e80001787983 */ /* 0x000ea80000300a00 */
[----:B------:R1:W-:Y:S04]  /*1f5c0*/  STL.64 [R1+0x1230], R10 ;  /* 0x0012300a01007387 */ /* 0x0003e80000100a00 */
[----:B------:R-:W2:Y:S01]  /*1f5d0*/  LDL.LU.64 R248, [R1+0x11e0] ;  /* 0x0011e00001f87983 */ /* 0x000ea20000300a00 */
[----:B------:R-:W-:-:S03]  /*1f5e0*/  ISETP.GE.U32.AND P1, PT, R2, 0x7ffffebe, PT ;  /* 0x7ffffebe0200780c */ /* 0x000fc60003f26070 */
[----:B------:R-:W-:Y:S04]  /*1f5f0*/  STL.64 [R1+0x1228], R8 ;  /* 0x0012280801007387 */ /* 0x000fe80000100a00 */
[----:B------:R-:W2:Y:S04]  /*1f600*/  LDL.LU.64 R244, [R1+0x11d8] ;  /* 0x0011d80001f47983 */ /* 0x000ea80000300a00 */
        /* <DEDUP_REMOVED lines=10> */
[----:B--2---:R-:W-:-:S05]  /*1f6b0*/  IMAD.WIDE R4, R0, 0x4, R242 ;  /* 0x0000000400047825 */ /* 0x004fca00078e02f2 */
[----:B------:R3:W-:Y:S04]  /*1f6c0*/  STL.64 [R1+0x1218], R4 ;  /* 0x0012180401007387 */ /* 0x0007e80000100a00 */
[----:B------:R-:W2:Y:S01]  /*1f6d0*/  LDL.LU.64 R238, [R1+0x11d0] ;  /* 0x0011d00001ee7983 */ /* 0x000ea20000300a00 */
[----:B-1----:R-:W-:-:S03]  /*1f6e0*/  IMAD.WIDE R18, R0, 0x4, R246 ;  /* 0x0000000400127825 */ /* 0x002fc600078e02f6 */
[----:B------:R-:W2:Y:S01]  /*1f6f0*/  LDL.LU.64 R142, [R1+0x11c8] ;  /* 0x0011c800018e7983 */ /* 0x000ea20000300a00 */
[----:B----4-:R-:W-:-:S03]  /*1f700*/  IMAD.WIDE R16, R0, 0x4, R234 ;  /* 0x0000000400107825 */ /* 0x010fc600078e02ea */
[----:B------:R-:W4:Y:S01]  /*1f710*/  LDL.LU.64 R242, [R1+0x11c0] ;  /* 0x0011c00001f27983 */ /* 0x000f220000300a00 */
[----:B------:R-:W-:-:S03]  /*1f720*/  IMAD.WIDE R14, R0, 0x4, R236 ;  /* 0x00000004000e7825 */ /* 0x000fc600078e02ec */
[----:B------:R-:W4:Y:S04]  /*1f730*/  LDL.LU.64 R246, [R1+0x11b8] ;  /* 0x0011b80001f67983 */ /* 0x000f280000300a00 */
[----:B------:R2:W-:Y:S01]  /*1f740*/  STL.64 [R1+0x1210], R18 ;  /* 0x0012101201007387 */ /* 0x0005e20000100a00 */
[----:B------:R-:W-:-:S03]  /*1f750*/  IMAD.WIDE R12, R0, 0x4, R240 ;  /* 0x00000004000c7825 */ /* 0x000fc600078e02f0 */
[----:B------:R-:W4:Y:S04]  /*1f760*/  LDL.LU.64 R234, [R1+0x11b0] ;  /* 0x0011b00001ea7983 */ /* 0x000f280000300a00 */
[----:B------:R1:W-:Y:S04]  /*1f770*/  STL.64 [R1+0x1208], R16 ;  /* 0x0012081001007387 */ /* 0x0003e80000100a00 */
[----:B------:R-:W4:Y:S04]  /*1f780*/  LDL.LU.64 R236, [R1+0x11a8] ;  /* 0x0011a80001ec7983 */ /* 0x000f280000300a00 */
[----:B------:R4:W-:Y:S04]  /*1f790*/  STL.64 [R1+0x1200], R14 ;  /* 0x0012000e01007387 */ /* 0x0009e80000100a00 */
[----:B------:R-:W4:Y:S04]  /*1f7a0*/  LDL.LU.64 R240, [R1+0x11a0] ;  /* 0x0011a00001f07983 */ /* 0x000f280000300a00 */
[----:B------:R1:W-:Y:S01]  /*1f7b0*/  STL.64 [R1+0x11f8], R12 ;  /* 0x0011f80c01007387 */ /* 0x0003e20000100a00 */
[----:B------:R-:W-:Y:S01]  /*1f7c0*/  IADD3 R2, R252, -0xc7, RZ ;  /* 0xffffff39fc027810 */ /* 0x000fe20007ffe0ff */
[----:B------:R-:W-:-:S02]  /*1f7d0*/  IMAD.WIDE R10, R0, 0x4, R138 ;  /* 0x00000004000a7825 */ /* 0x000fc400078e028a */
[----:B------:R1:W-:Y:S02]  /*1f7e0*/  LDGSTS.E [R206+0x61700], [R4.64], !P1 ;  /* 0x6170000004ce7fae */ /* 0x0003e4000c921848 */
[----:B---3--:R-:W-:Y:S02]  /*1f7f0*/  IMAD.WIDE R6, R0, 0x4, R248 ;  /* 0x0000000400067825 */ /* 0x008fe400078e02f8 */
[----:B------:R-:W3:Y:S01]  /*1f800*/  LDL.LU.64 R248, [R1+0x1198] ;  /* 0x0011980001f87983 */ /* 0x000ee20000300a00 */
[----:B------:R-:W-:Y:S01]  /*1f810*/  ISETP.GE.U32.AND P3, PT, R2, 0x7ffffeba, PT ;  /* 0x7ffffeba0200780c */ /* 0x000fe20003f66070 */
[C---:B------:R-:W-:Y:S02]  /*1f820*/  IMAD.WIDE R8, R0.reuse, 0x4, R120 ;  /* 0x0000000400087825 */ /* 0x040fe400078e0278 */
[----:B------:R2:W-:Y:S02]  /*1f830*/  STL.64 [R1+0x11f0], R10 ;  /* 0x0011f00a01007387 */ /* 0x0005e40000100a00 */
[----:B-1----:R-:W-:-:S02]  /*1f840*/  IMAD.WIDE R4, R0, 0x4, R244 ;  /* 0x0000000400047825 */ /* 0x002fc400078e02f4 */
[----:B------:R1:W-:Y:S04]  /*1f850*/  STL.64 [R1+0x11e8], R8 ;  /* 0x0011e80801007387 */ /* 0x0003e80000100a00 */
[----:B------:R-:W-:Y:S04]  /*1f860*/  STL.64 [R1+0x11e0], R6 ;  /* 0x0011e00601007387 */ /* 0x000fe80000100a00 */
[----:B------:R3:W-:Y:S04]  /*1f870*/  STL.64 [R1+0x11d8], R4 ;  /* 0x0011d80401007387 */ /* 0x0007e80000100a00 */
[----:B------:R-:W3:Y:S04]  /*1f880*/  LDL.LU.64 R140, [R1+0x1190] ;  /* 0x00119000018c7983 */ /* 0x000ee80000300a00 */
[----:B------:R-:W3:Y:S04]  /*1f890*/  LDL.LU.64 R244, [R1+0x1188] ;  /* 0x0011880001f47983 */ /* 0x000ee80000300a00 */
[----:B------:R2:W-:Y:S04]  /*1f8a0*/  LDGSTS.E [R206+0x63000], [R18.64], !P3 ;  /* 0x6300000012ce7fae */ /* 0x0005e8000d921848 */
[----:B------:R-:W3:Y:S04]  /*1f8b0*/  LDL.LU.64 R138, [R1+0x1180] ;  /* 0x00118000018a7983 */ /* 0x000ee80000300a00 */
[----:B------:R1:W-:Y:S04]  /*1f8c0*/  LDGSTS.E [R206+0x63100], [R16.64], !P3 ;  /* 0x6310000010ce7fae */ /* 0x0003e8000d921848 */
[----:B------:R-:W3:Y:S04]  /*1f8d0*/  LDL.LU.64 R120, [R1+0x1178] ;  /* 0x0011780001787983 */ /* 0x000ee80000300a00 */
[----:B------:R4:W-:Y:S04]  /*1f8e0*/  LDGSTS.E [R206+0x63200], [R14.64], !P3 ;  /* 0x632000000ece7fae */ /* 0x0009e8000d921848 */
[----:B------:R1:W-:Y:S04]  /*1f8f0*/  LDGSTS.E [R206+0x63300], [R12.64], !P3 ;  /* 0x633000000cce7fae */ /* 0x0003e8000d921848 */
[----:B------:R1:W-:Y:S04]  /*1f900*/  LDGSTS.E [R206+0x63400], [R10.64], !P3 ;  /* 0x634000000ace7fae */ /* 0x0003e8000d921848 */
[----:B------:R1:W-:Y:S04]  /*1f910*/  LDGSTS.E [R206+0x63500], [R8.64], !P3 ;  /* 0x6350000008ce7fae */ /* 0x0003e8000d921848 */
[----:B------:R1:W-:Y:S04]  /*1f920*/  LDGSTS.E [R206+0x63600], [R6.64], !P3 ;  /* 0x6360000006ce7fae */ /* 0x0003e8000d921848 */
[----:B------:R3:W-:Y:S01]  /*1f930*/  LDGSTS.E [R206+0x63700], [R4.64], !P3 ;  /* 0x6370000004ce7fae */ /* 0x0007e2000d921848 */
[----:B--2---:R-:W-:-:S03]  /*1f940*/  IMAD.WIDE R18, R0, 0x4, R238 ;  /* 0x0000000400127825 */ /* 0x004fc600078e02ee */
[----:B------:R-:W2:Y:S01]  /*1f950*/  LDL.LU.64 R238, [R1+0x1170] ;  /* 0x0011700001ee7983 */ /* 0x000ea20000300a00 */
[----:B-1----:R-:W-:-:S03]  /*1f960*/  IMAD.WIDE R16, R0, 0x4, R142 ;  /* 0x0000000400107825 */ /* 0x002fc600078e028e */
[----:B------:R1:W-:Y:S01]  /*1f970*/  STL.64 [R1+0x11d0], R18 ;  /* 0x0011d01201007387 */ /* 0x0003e20000100a00 */
[----:B----4-:R-:W-:-:S03]  /*1f980*/  IMAD.WIDE R14, R0, 0x4, R242 ;  /* 0x00000004000e7825 */ /* 0x010fc600078e02f2 */
[----:B------:R-:W4:Y:S01]  /*1f990*/  LDL.LU.64 R242, [R1+0x1168] ;  /* 0x0011680001f27983 */ /* 0x000f220000300a00 */
[----:B------:R-:W-:-:S03]  /*1f9a0*/  IMAD.WIDE R12, R0, 0x4, R246 ;  /* 0x00000004000c7825 */ /* 0x000fc600078e02f6 */
[----:B------:R1:W-:Y:S04]  /*1f9b0*/  STL.64 [R1+0x11c8], R16 ;  /* 0x0011c81001007387 */ /* 0x0003e80000100a00 */
[----:B------:R1:W-:Y:S01]  /*1f9c0*/  STL.64 [R1+0x11c0], R14 ;  /* 0x0011c00e01007387 */ /* 0x0003e20000100a00 */
[----:B------:R-:W-:-:S03]  /*1f9d0*/  IMAD.WIDE R10, R0, 0x4, R234 ;  /* 0x00000004000a7825 */ /* 0x000fc600078e02ea */
[----:B------:R1:W-:Y:S04]  /*1f9e0*/  STL.64 [R1+0x11b8], R12 ;  /* 0x0011b80c01007387 */ /* 0x0003e80000100a00 */
[----:B------:R-:W4:Y:S01]  /*1f9f0*/  LDL.LU.64 R246, [R1+0x1160] ;  /* 0x0011600001f67983 */ /* 0x000f220000300a00 */
[----:B------:R-:W-:-:S03]  /*1fa00*/  IMAD.WIDE R8, R0, 0x4, R236 ;  /* 0x0000000400087825 */ /* 0x000fc600078e02ec */
[----:B------:R2:W-:Y:S04]  /*1fa10*/  STL.64 [R1+0x11b0], R10 ;  /* 0x0011b00a01007387 */ /* 0x0005e80000100a00 */
[----:B------:R4:W-:Y:S01]  /*1fa20*/  STL.64 [R1+0x11a8], R8 ;  /* 0x0011a80801007387 */ /* 0x0009e20000100a00 */
[----:B---3--:R-:W-:-:S03]  /*1fa30*/  IMAD.WIDE R4, R0, 0x4, R248 ;  /* 0x0000000400047825 */ /* 0x008fc600078e02f8 */
[----:B------:R-:W3:Y:S01]  /*1fa40*/  LDL.LU.64 R248, [R1+0x1158] ;  /* 0x0011580001f87983 */ /* 0x000ee20000300a00 */
[----:B------:R-:W-:-:S04]  /*1fa50*/  IADD3 R2, R252, -0xcb, RZ ;  /* 0xffffff35fc027810 */ /* 0x000fc80007ffe0ff */
[----:B------:R-:W-:Y:S01]  /*1fa60*/  ISETP.GE.U32.AND P4, PT, R2, 0x7ffffeb6, PT ;  /* 0x7ffffeb60200780c */ /* 0x000fe20003f86070 */
[----:B------:R-:W-:-:S05]  /*1fa70*/  IMAD.WIDE R6, R0, 0x4, R240 ;  /* 0x0000000400067825 */ /* 0x000fca00078e02f0 */
[----:B------:R-:W-:Y:S04]  /*1fa80*/  STL.64 [R1+0x11a0], R6 ;  /* 0x0011a00601007387 */ /* 0x000fe80000100a00 */
[----:B------:R3:W-:Y:S04]  /*1fa90*/  STL.64 [R1+0x1198], R4 ;  /* 0x0011980401007387 */ /* 0x0007e80000100a00 */
[----:B------:R-:W3:Y:S04]  /*1faa0*/  LDL.LU.64 R240, [R1+0x1150] ;  /* 0x0011500001f07983 */ /* 0x000ee80000300a00 */
[----:B------:R1:W-:Y:S04]  /*1fab0*/  LDGSTS.E [R206+0x65000], [R18.64], !P4 ;  /* 0x6500000012ce7fae */ /* 0x0003e8000e121848 */
[----:B------:R1:W-:Y:S04]  /*1fac0*/  LDGSTS.E [R206+0x65100], [R16.64], !P4 ;  /* 0x6510000010ce7fae */ /* 0x0003e8000e121848 */
[----:B------:R-:W3:Y:S01]  /*1fad0*/  LDL.LU.64 R234, [R1+0x1148] ;  /* 0x0011480001ea7983 */ /* 0x000ee20000300a00 */
[----:B-1----:R-:W-:-:S03]  /*1fae0*/  IMAD.WIDE R18, R0, 0x4, R140 ;  /* 0x0000000400127825 */ /* 0x002fc600078e028c */
[----:B------:R1:W-:Y:S01]  /*1faf0*/  LDGSTS.E [R206+0x65200], [R14.64], !P4 ;  /* 0x652000000ece7fae */ /* 0x0003e2000e121848 */
[----:B------:R-:W-:-:S03]  /*1fb00*/  IMAD.WIDE R16, R0, 0x4, R244 ;  /* 0x0000000400107825 */ /* 0x000fc600078e02f4 */
[----:B------:R-:W3:Y:S04]  /*1fb10*/  LDL.LU.64 R236, [R1+0x1140] ;  /* 0x0011400001ec7983 */ /* 0x000ee80000300a00 */
[----:B------:R1:W-:Y:S02]  /*1fb20*/  LDGSTS.E [R206+0x65300], [R12.64], !P4 ;  /* 0x653000000cce7fae */ /* 0x0003e4000e121848 */
[C---:B-1----:R-:W-:Y:S02]  /*1fb30*/  IMAD.WIDE R14, R0.reuse, 0x4, R138 ;  /* 0x00000004000e7825 */ /* 0x042fe400078e028a */
[----:B------:R-:W3:Y:S04]  /*1fb40*/  LDL.LU.64 R244, [R1+0x1138] ;  /* 0x0011380001f47983 */ /* 0x000ee80000300a00 */
[----:B------:R2:W-:Y:S01]  /*1fb50*/  LDGSTS.E [R206+0x65400], [R10.64], !P4 ;  /* 0x654000000ace7fae */ /* 0x0005e2000e121848 */
[----:B------:R-:W-:-:S03]  /*1fb60*/  IMAD.WIDE R12, R0, 0x4, R120 ;  /* 0x00000004000c7825 */ /* 0x000fc600078e0278 */
[----:B------:R1:W-:Y:S04]  /*1fb70*/  STL.64 [R1+0x1190], R18 ;  /* 0x0011901201007387 */ /* 0x0003e80000100a00 */
[----:B------:R1:W-:Y:S04]  /*1fb80*/  STL.64 [R1+0x1188], R16 ;  /* 0x0011881001007387 */ /* 0x0003e80000100a00 */
[----:B------:R-:W3:Y:S04]  /*1fb90*/  LDL.LU.64 R140, [R1+0x1130] ;  /* 0x00113000018c7983 */ /* 0x000ee80000300a00 */
[----:B------:R1:W-:Y:S04]  /*1fba0*/  STL.64 [R1+0x1180], R14 ;  /* 0x0011800e01007387 */ /* 0x0003e80000100a00 */
[----:B------:R1:W-:Y:S04]  /*1fbb0*/  STL.64 [R1+0x1178], R12 ;  /* 0x0011780c01007387 */ /* 0x0003e80000100a00 */
[----:B------:R4:W-:Y:S04]  /*1fbc0*/  LDGSTS.E [R206+0x65500], [R8.64], !P4 ;  /* 0x6550000008ce7fae */ /* 0x0009e8000e121848 */
[----:B------:R1:W-:Y:S04]  /*1fbd0*/  LDGSTS.E [R206+0x65600], [R6.64], !P4 ;  /* 0x6560000006ce7fae */ /* 0x0003e8000e121848 */
[----:B------:R3:W-:Y:S01]  /*1fbe0*/  LDGSTS.E [R206+0x65700], [R4.64], !P4 ;  /* 0x6570000004ce7fae */ /* 0x0007e2000e121848 */
[----:B--2---:R-:W-:-:S03]  /*1fbf0*/  IMAD.WIDE R10, R0, 0x4, R238 ;  /* 0x00000004000a7825 */ /* 0x004fc600078e02ee */
[----:B------:R-:W2:Y:S04]  /*1fc00*/  LDL.LU.64 R238, [R1+0x1128] ;  /* 0x0011280001ee7983 */ /* 0x000ea80000300a00 */
[----:B------:R1:W-:Y:S01]  /*1fc10*/  STL.64 [R1+0x1170], R10 ;  /* 0x0011700a01007387 */ /* 0x0003e20000100a00 */
[----:B----4-:R-:W-:-:S03]  /*1fc20*/  IMAD.WIDE R8, R0, 0x4, R242 ;  /* 0x0000000400087825 */ /* 0x010fc600078e02f2 */
[----:B------:R-:W4:Y:S04]  /*1fc30*/  LDL.LU.64 R242, [R1+0x1120] ;  /* 0x0011200001f27983 */ /* 0x000f280000300a00 */
[----:B------:R2:W-:Y:S01]  /*1fc40*/  STL.64 [R1+0x1168], R8 ;  /* 0x0011680801007387 */ /* 0x0005e20000100a00 */
[----:B---3--:R-:W-:-:S03]  /*1fc50*/  IMAD.WIDE R4, R0, 0x4, R248 ;  /* 0x0000000400047825 */ /* 0x008fc600078e02f8 */
[----:B------:R-:W3:Y:S01]  /*1fc60*/  LDL.LU.64 R248, [R1+0x1118] ;  /* 0x0011180001f87983 */ /* 0x000ee20000300a00 */
[----:B------:R-:W-:-:S04]  /*1fc70*/  IADD3 R2, R252, -0xcf, RZ ;  /* 0xffffff31fc027810 */ /* 0x000fc80007ffe0ff */
[----:B------:R-:W-:Y:S01]  /*1fc80*/  ISETP.GE.U32.AND P2, PT, R2, 0x7ffffeb2, PT ;  /* 0x7ffffeb20200780c */ /* 0x000fe20003f46070 */
[----:B-1----:R-:W-:-:S05]  /*1fc90*/  IMAD.WIDE R6, R0, 0x4, R246 ;  /* 0x0000000400067825 */ /* 0x002fca00078e02f6 */
[----:B------:R4:W-:Y:S04]  /*1fca0*/  STL.64 [R1+0x1160], R6 ;  /* 0x0011600601007387 */ /* 0x0009e80000100a00 */
[----:B------:R3:W-:Y:S04]  /*1fcb0*/  STL.64 [R1+0x1158], R4 ;  /* 0x0011580401007387 */ /* 0x0007e80000100a00 */
[----:B------:R1:W-:Y:S04]  /*1fcc0*/  LDGSTS.E [R206+0x67000], [R18.64], !P2 ;  /* 0x6700000012ce7fae */ /* 0x0003e8000d121848 */
[----:B------:R-:W3:Y:S04]  /*1fcd0*/  LDL.LU.64 R120, [R1+0x1110] ;  /* 0x0011100001787983 */ /* 0x000ee80000300a00 */
[----:B------:R1:W-:Y:S02]  /*1fce0*/  LDGSTS.E [R206+0x67100], [R16.64], !P2 ;  /* 0x6710000010ce7fae */ /* 0x0003e4000d121848 */
[----:B-1----:R-:W-:-:S02]  /*1fcf0*/  IMAD.WIDE R18, R0, 0x4, R240 ;  /* 0x0000000400127825 */ /* 0x002fc400078e02f0 */
[----:B------:R1:W-:Y:S04]  /*1fd00*/  LDGSTS.E [R206+0x67200], [R14.64], !P2 ;  /* 0x672000000ece7fae */ /* 0x0003e8000d121848 */
[----:B------:R-:W3:Y:S01]  /*1fd10*/  LDL.LU.64 R246, [R1+0x1108] ;  /* 0x0011080001f67983 */ /* 0x000ee20000300a00 */
[----:B------:R-:W-:-:S03]  /*1fd20*/  IMAD.WIDE R16, R0, 0x4, R234 ;  /* 0x0000000400107825 */ /* 0x000fc600078e02ea */
[----:B------:R-:W3:Y:S01]  /*1fd30*/  LDL.LU.64 R240, [R1+0x1100] ;  /* 0x0011000001f07983 */ /* 0x000ee20000300a00 */
[----:B-1----:R-:W-:-:S03]  /*1fd40*/  IMAD.WIDE R14, R0, 0x4, R236 ;  /* 0x00000004000e7825 */ /* 0x002fc600078e02ec */
[----:B------:R1:W-:Y:S04]  /*1fd50*/  STL.64 [R1+0x1150], R18 ;  /* 0x0011501201007387 */ /* 0x0003e80000100a00 */
[----:B------:R-:W3:Y:S04]  /*1fd60*/  LDL.LU.64 R138, [R1+0x10f8] ;  /* 0x0010f800018a7983 */ /* 0x000ee80000300a00 */
[----:B------:R-:W3:Y:S04]  /*1fd70*/  LDL.LU.64 R234, [R1+0x10f0] ;  /* 0x0010f00001ea7983 */ /* 0x000ee80000300a00 */
[----:B------:R1:W-:Y:S04]  /*1fd80*/  LDGSTS.E [R206+0x67300], [R12.64], !P2 ;  /* 0x673000000cce7fae */ /* 0x0003e8000d121848 */
[----:B------:R2:W-:Y:S04]  /*1fd90*/  STL.64 [R1+0x1148], R16 ;  /* 0x0011481001007387 */ /* 0x0005e80000100a00 */
[----:B------:R2:W-:Y:S01]  /*1fda0*/  STL.64 [R1+0x1140], R14 ;  /* 0x0011400e01007387 */ /* 0x0005e20000100a00 */
[----:B-1----:R-:W-:-:S03]  /*1fdb0*/  IMAD.WIDE R12, R0, 0x4, R244 ;  /* 0x00000004000c7825 */ /* 0x002fc600078e02f4 */
[----:B------:R-:W3:Y:S04]  /*1fdc0*/  LDL.LU.64 R236, [R1+0x10e8] ;  /* 0x0010e80001ec7983 */ /* 0x000ee80000300a00 */
[----:B------:R1:W-:Y:S04]  /*1fdd0*/  LDGSTS.E [R206+0x67400], [R10.64], !P2 ;  /* 0x674000000ace7fae */ /* 0x0003e8000d121848 */
[----:B------:R2:W-:Y:S04]  /*1fde0*/  LDGSTS.E [R206+0x67500], [R8.64], !P2 ;  /* 0x6750000008ce7fae */ /* 0x0005e8000d121848 */
[----:B------:R4:W-:Y:S04]  /*1fdf0*/  LDGSTS.E [R206+0x67600], [R6.64], !P2 ;  /* 0x6760000006ce7fae */ /* 0x0009e8000d121848 */
[----:B------:R-:W3:Y:S01]  /*1fe00*/  LDL.LU.64 R244, [R1+0x10e0] ;  /* 0x0010e00001f47983 */ /* 0x000ee20000300a00 */
[----:B-1----:R-:W-:-:S03]  /*1fe10*/  IMAD.WIDE R10, R0, 0x4, R140 ;  /* 0x00000004000a7825 */ /* 0x002fc600078e028c */
[----:B------:R1:W-:Y:S04]  /*1fe20*/  STL.64 [R1+0x1138], R12 ;  /* 0x0011380c01007387 */ /* 0x0003e80000100a00 */
[----:B------:R3:W-:Y:S01]  /*1fe30*/  LDGSTS.E [R206+0x67700], [R4.64], !P2 ;  /* 0x6770000004ce7fae */ /* 0x0007e2000d121848 */
[----:B--2---:R-:W-:-:S04]  /*1fe40*/  IMAD.WIDE R8, R0, 0x4, R238 ;  /* 0x0000000400087825 */ /* 0x004fc800078e02ee */
[C---:B----4-:R-:W-:Y:S02]  /*1fe50*/  IMAD.WIDE R6, R0.reuse, 0x4, R242 ;  /* 0x0000000400067825 */ /* 0x050fe400078e02f2 */
[----:B------:R-:W2:Y:S04]  /*1fe60*/  LDL.LU.64 R242, [R1+0x10d8] ;  /* 0x0010d80001f27983 */ /* 0x000ea80000300a00 */
[----:B------:R4:W-:Y:S04]  /*1fe70*/  STL.64 [R1+0x1130], R10 ;  /* 0x0011300a01007387 */ /* 0x0009e80000100a00 */
[----:B------:R1:W-:Y:S04]  /*1fe80*/  STL.64 [R1+0x1128], R8 ;  /* 0x0011280801007387 */ /* 0x0003e80000100a00 */
[----:B------:R1:W-:Y:S01]  /*1fe90*/  STL.64 [R1+0x1120], R6 ;  /* 0x0011200601007387 */ /* 0x0003e20000100a00 */
[----:B---3--:R-:W-:-:S05]  /*1fea0*/  IMAD.WIDE R4, R0, 0x4, R248 ;  /* 0x0000000400047825 */ /* 0x008fca00078e02f8 */
[----:B------:R2:W-:Y:S04]  /*1feb0*/  STL.64 [R1+0x1118], R4 ;  /* 0x0011180401007387 */ /* 0x0005e80000100a00 */
[----:B------:R-:W3:Y:S04]  /*1fec0*/  LDL.LU.64 R238, [R1+0x10d0] ;  /* 0x0010d00001ee7983 */ /* 0x000ee80000300a00 */
[----:B------:R-:W3:Y:S04]  /*1fed0*/  LDL.LU.64 R140, [R1+0x10c8] ;  /* 0x0010c800018c7983 */ /* 0x000ee80000300a00 */
[----:B------:R-:W3:Y:S01]  /*1fee0*/  LDL.LU.64 R248, [R1+0x10c0] ;  /* 0x0010c00001f87983 */ /* 0x000ee20000300a00 */
        /* <DEDUP_REMOVED lines=9> */
[----:B------:R-:W2:Y:S01]  /*1ff80*/  LDL.LU.64 R120, [R1+0x10b8] ;  /* 0x0010b80001787983 */ /* 0x000ea20000300a00 */
[----:B------:R-:W-:-:S03]  /*1ff90*/  IMAD.WIDE R14, R0, 0x4, R240 ;  /* 0x00000004000e7825 */ /* 0x000fc600078e02f0 */
[----:B------:R-:W2:Y:S04]  /*1ffa0*/  LDL.LU.64 R246, [R1+0x10b0] ;  /* 0x0010b00001f67983 */ /* 0x000ea80000300a00 */
[----:B------:R3:W-:Y:S01]  /*1ffb0*/  STL.64 [R1+0x1110], R18 ;  /* 0x0011101201007387 */ /* 0x0007e20000100a00 */
[----:B-1----:R-:W-:-:S03]  /*1ffc0*/  IMAD.WIDE R12, R0, 0x4, R138 ;  /* 0x00000004000c7825 */ /* 0x002fc600078e028a */
[----:B------:R-:W2:Y:S01]  /*1ffd0*/  LDL.LU.64 R240, [R1+0x10a8] ;  /* 0x0010a80001f07983 */ /* 0x000ea20000300a00 */
[----:B------:R-:W-:-:S03]  /*1ffe0*/  ISETP.GE.U32.AND P6, PT, R2, 0x7ffffeaa, PT ;  /* 0x7ffffeaa0200780c */ /* 0x000fc60003fc6070 */
[----:B------:R1:W-:Y:S04]  /*1fff0*/  LDGSTS.E [R206+0x69400], [R10.64], !P5 ;  /* 0x694000000ace7fae */ /* 0x0003e8000e921848 */
[----:B------:R1:W-:Y:S04]  /*20000*/  LDGSTS.E [R206+0x69500], [R8.64], !P5 ;  /* 0x6950000008ce7fae */ /* 0x0003e8000e921848 */
[----:B------:R-:W-:Y:S01]  /*20010*/  STL.64 [R1+0x1108], R16 ;  /* 0x0011081001007387 */ /* 0x000fe20000100a00 */
[----:B-1----:R-:W-:-:S03]  /*20020*/  IMAD.WIDE R10, R0, 0x4, R234 ;  /* 0x00000004000a7825 */ /* 0x002fc600078e02ea */
[----:B------:R1:W-:Y:S01]  /*20030*/  STL.64 [R1+0x1100], R14 ;  /* 0x0011000e01007387 */ /* 0x0003e20000100a00 */
[----:B------:R-:W-:-:S03]  /*20040*/  IMAD.WIDE R8, R0, 0x4, R236 ;  /* 0x0000000400087825 */ /* 0x000fc600078e02ec */
[----:B------:R2:W-:Y:S04]  /*20050*/  STL.64 [R1+0x10f8], R12 ;  /* 0x0010f80c01007387 */ /* 0x0005e80000100a00 */
[----:B------:R-:W2:Y:S04]  /*20060*/  LDL.LU.64 R234, [R1+0x10a0] ;  /* 0x0010a00001ea7983 */ /* 0x000ea80000300a00 */
[----:B------:R1:W-:Y:S04]  /*20070*/  LDGSTS.E [R206+0x69600], [R6.64], !P5 ;  /* 0x6960000006ce7fae */ /* 0x0003e8000e921848 */
[----:B------:R2:W-:Y:S04]  /*20080*/  LDGSTS.E [R206+0x69700], [R4.64], !P5 ;  /* 0x6970000004ce7fae */ /* 0x0005e8000e921848 */
[----:B------:R2:W-:Y:S04]  /*20090*/  STL.64 [R1+0x10f0], R10 ;  /* 0x0010f00a01007387 */ /* 0x0005e80000100a00 */
[----:B------:R2:W-:Y:S01]  /*200a0*/  STL.64 [R1+0x10e8], R8 ;  /* 0x0010e80801007387 */ /* 0x0005e20000100a00 */
[----:B-1----:R-:W-:-:S03]  /*200b0*/  IMAD.WIDE R6, R0, 0x4, R244 ;  /* 0x0000000400067825 */ /* 0x002fc600078e02f4 */
[----:B------:R3:W-:Y:S04]  /*200c0*/  LDGSTS.E [R206+0x6b000], [R18.64], !P6 ;  /* 0x6b00000012ce7fae */ /* 0x0007e8000f121848 */
[----:B------:R1:W-:Y:S04]  /*200d0*/  LDGSTS.E [R206+0x6b100], [R16.64], !P6 ;  /* 0x6b10000010ce7fae */ /* 0x0003e8000f121848 */
[----:B------:R1:W-:Y:S01]  /*200e0*/  LDGSTS.E [R206+0x6b200], [R14.64], !P6 ;  /* 0x6b2000000ece7fae */ /* 0x0003e2000f121848 */
[----:B------:R-:W-:-:S03]  /*200f0*/  IADD3 R2, R252, -0xdb, RZ ;  /* 0xffffff25fc027810 */ /* 0x000fc60007ffe0ff */
[----:B------:R2:W-:Y:S04]  /*20100*/  LDGSTS.E [R206+0x6b300], [R12.64], !P6 ;  /* 0x6b3000000cce7fae */ /* 0x0005e8000f121848 */
[----:B------:R1:W-:Y:S01]  /*20110*/  LDGSTS.E [R206+0x6b400], [R10.64], !P6 ;  /* 0x6b4000000ace7fae */ /* 0x0003e2000f121848 */
[----:B--2---:R-:W-:-:S03]  /*20120*/  IMAD.WIDE R4, R0, 0x4, R242 ;  /* 0x0000000400047825 */ /* 0x004fc600078e02f2 */
[----:B------:R2:W-:Y:S04]  /*20130*/  LDGSTS.E [R206+0x6b500], [R8.64], !P6 ;  /* 0x6b50000008ce7fae */ /* 0x0005e8000f121848 */
[----:B------:R-:W4:Y:S04]  /*20140*/  LDL.LU.64 R242, [R1+0x1098] ;  /* 0x0010980001f27983 */ /* 0x000f280000300a00 */
[----:B------:R1:W-:Y:S04]  /*20150*/  STL.64 [R1+0x10e0], R6 ;  /* 0x0010e00601007387 */ /* 0x0003e80000100a00 */
[----:B------:R4:W-:Y:S04]  /*20160*/  STL.64 [R1+0x10d8], R4 ;  /* 0x0010d80401007387 */ /* 0x0009e80000100a00 */
[----:B------:R-:W4:Y:S04]  /*20170*/  LDL.LU.64 R236, [R1+0x1090] ;  /* 0x0010900001ec7983 */ /* 0x000f280000300a00 */
[----:B------:R-:W4:Y:S04]  /*20180*/  LDL.LU.64 R244, [R1+0x1088] ;  /* 0x0010880001f47983 */ /* 0x000f280000300a00 */
[----:B------:R-:W4:Y:S01]  /*20190*/  LDL.LU.64 R138, [R1+0x1080] ;  /* 0x00108000018a7983 */ /* 0x000f220000300a00 */
[----:B---3--:R-:W-:-:S04]  /*201a0*/  IMAD.WIDE R18, R0, 0x4, R238 ;  /* 0x0000000400127825 */ /* 0x008fc800078e02ee */
[C---:B-1----:R-:W-:Y:S01]  /*201b0*/  IMAD.WIDE R14, R0.reuse, 0x4, R248 ;  /* 0x00000004000e7825 */ /* 0x042fe200078e02f8 */
[----:B------:R-:W4:Y:S04]  /*201c0*/  LDL.LU.64 R238, [R1+0x1078] ;  /* 0x0010780001ee7983 */ /* 0x000f280000300a00 */
[----:B------:R1:W-:Y:S04]  /*201d0*/  STL.64 [R1+0x10d0], R18 ;  /* 0x0010d01201007387 */ /* 0x0003e80000100a00 */
[----:B------:R-:W4:Y:S01]  /*201e0*/  LDL.LU.64 R248, [R1+0x1070] ;  /* 0x0010700001f87983 */ /* 0x000f220000300a00 */
[----:B------:R-:W-:Y:S01]  /*201f0*/  IMAD.WIDE R16, R0, 0x4, R140 ;  /* 0x0000000400107825 */ /* 0x000fe200078e028c */
[----:B------:R-:W-:-:S02]  /*20200*/  ISETP.GE.U32.AND P0, PT, R2, 0x7ffffea6, PT ;  /* 0x7ffffea60200780c */ /* 0x000fc40003f06070 */
[----:B------:R1:W-:Y:S04]  /*20210*/  LDGSTS.E [R206+0x6b600], [R6.64], !P6 ;  /* 0x6b60000006ce7fae */ /* 0x0003e8000f121848 */
[----:B------:R1:W-:Y:S04]  /*20220*/  STL.64 [R1+0x10c8], R16 ;  /* 0x0010c81001007387 */ /* 0x0003e80000100a00 */
[----:B------:R1:W-:Y:S04]  /*20230*/  STL.64 [R1+0x10c0], R14 ;  /* 0x0010c00e01007387 */ /* 0x0003e80000100a00 */
[----:B------:R4:W-:Y:S04]  /*20240*/  LDGSTS.E [R206+0x6b700], [R4.64], !P6 ;  /* 0x6b70000004ce7fae */ /* 0x0009e8000f121848 */
[----:B------:R1:W-:Y:S04]  /*20250*/  LDGSTS.E [R206+0x6d000], [R18.64], !P0 ;  /* 0x6d00000012ce7fae */ /* 0x0003e8000c121848 */
[----:B------:R1:W-:Y:S01]  /*20260*/  LDGSTS.E [R206+0x6d100], [R16.64], !P0 ;  /* 0x6d10000010ce7fae */ /* 0x0003e2000c121848 */
[----:B--2---:R-:W-:-:S03]  /*20270*/  IMAD.WIDE R12, R0, 0x4, R120 ;  /* 0x00000004000c7825 */ /* 0x004fc600078e0278 */
[----:B------:R2:W-:Y:S01]  /*20280*/  LDGSTS.E [R206+0x6d200], [R14.64], !P0 ;  /* 0x6d2000000ece7fae */ /* 0x0005e2000c121848 */
[----:B------:R-:W-:-:S03]  /*20290*/  IMAD.WIDE R10, R0, 0x4, R246 ;  /* 0x00000004000a7825 */ /* 0x000fc600078e02f6 */
[----:B------:R-:W4:Y:S04]  /*202a0*/  LDL.LU.64 R246, [R1+0x1068] ;  /* 0x0010680001f67983 */ /* 0x000f280000300a00 */
[----:B------:R4:W-:Y:S01]  /*202b0*/  STL.64 [R1+0x10b8], R12 ;  /* 0x0010b80c01007387 */ /* 0x0009e20000100a00 */
[----:B------:R-:W-:-:S03]  /*202c0*/  IMAD.WIDE R8, R0, 0x4, R240 ;  /* 0x0000000400087825 */ /* 0x000fc600078e02f0 */
[----:B------:R-:W4:Y:S04]  /*202d0*/  LDL.LU.64 R240, [R1+0x1060] ;  /* 0x0010600001f07983 */ /* 0x000f280000300a00 */
[----:B------:R1:W-:Y:S04]  /*202e0*/  STL.64 [R1+0x10b0], R10 ;  /* 0x0010b00a01007387 */ /* 0x0003e80000100a00 */
[----:B------:R1:W-:Y:S04]  /*202f0*/  STL.64 [R1+0x10a8], R8 ;  /* 0x0010a80801007387 */ /* 0x0003e80000100a00 */
[----:B------:R4:W-:Y:S04]  /*20300*/  LDGSTS.E [R206+0x6d300], [R12.64], !P0 ;  /* 0x6d3000000cce7fae */ /* 0x0009e8000c121848 */
[----:B------:R2:W-:Y:S01]  /*20310*/  LDGSTS.E [R206+0x6d400], [R10.64], !P0 ;  /* 0x6d4000000ace7fae */ /* 0x0005e2000c121848 */
[----:B------:R-:W-:-:S03]  /*20320*/  IADD3 R2, R252, -0xdf, RZ ;  /* 0xffffff21fc027810 */ /* 0x000fc60007ffe0ff */
[----:B------:R2:W-:Y:S01]  /*20330*/  LDGSTS.E [R206+0x6d500], [R8.64], !P0 ;  /* 0x6d50000008ce7fae */ /* 0x0005e2000c121848 */
[----:B-1----:R-:W-:-:S03]  /*20340*/  IMAD.WIDE R6, R0, 0x4, R234 ;  /* 0x0000000400067825 */ /* 0x002fc600078e02ea */
[----:B------:R-:W4:Y:S04]  /*20350*/  LDL.LU.64 R234, [R1+0x1058] ;  /* 0x0010580001ea7983 */ /* 0x000f280000300a00 */
[----:B------:R1:W-:Y:S01]  /*20360*/  STL.64 [R1+0x10a0], R6 ;  /* 0x0010a00601007387 */ /* 0x0003e20000100a00 */
[----:B----4-:R-:W-:-:S04]  /*20370*/  IMAD.WIDE R4, R0, 0x4, R242 ;  /* 0x0000000400047825 */ /* 0x010fc800078e02f2 */
[C---:B------:R-:W-:Y:S01]  /*20380*/  IMAD.WIDE R18, R0.reuse, 0x4, R236 ;  /* 0x0000000400127825 */ /* 0x040fe200078e02ec */
[----:B------:R4:W-:Y:S04]  /*20390*/  STL.64 [R1+0x1098], R4 ;  /* 0x0010980401007387 */ /* 0x0009e80000100a00 */
[----:B------:R-:W3:Y:S01]  /*203a0*/  LDL.LU.64 R140, [R1+0x1050] ;  /* 0x00105000018c7983 */ /* 0x000ee20000300a00 */
[----:B------:R-:W-:-:S03]  /*203b0*/  IMAD.WIDE R16, R0, 0x4, R244 ;  /* 0x0000000400107825 */ /* 0x000fc600078e02f4 */
[----:B------:R-:W3:Y:S01]  /*203c0*/  LDL.LU.64 R242, [R1+0x1048] ;  /* 0x0010480001f27983 */ /* 0x000ee20000300a00 */
[----:B--2---:R-:W-:-:S03]  /*203d0*/  IMAD.WIDE R14, R0, 0x4, R138 ;  /* 0x00000004000e7825 */ /* 0x004fc600078e028a */
[----:B------:R-:W2:Y:S04]  /*203e0*/  LDL.LU.64 R120, [R1+0x1040] ;  /* 0x0010400001787983 */ /* 0x000ea80000300a00 */
[----:B------:R-:W2:Y:S04]  /*203f0*/  LDL.LU.64 R236, [R1+0x1038] ;  /* 0x0010380001ec7983 */ /* 0x000ea80000300a00 */
[----:B------:R-:W2:Y:S04]  /*20400*/  LDL.LU.64 R244, [R1+0x1030] ;  /* 0x0010300001f47983 */ /* 0x000ea80000300a00 */
[----:B------:R3:W-:Y:S04]  /*20410*/  STL.64 [R1+0x1310], R18 ;  /* 0x0013101201007387 */ /* 0x0007e80000100a00 */
[----:B------:R1:W-:Y:S01]  /*20420*/  STL.64 [R1+0x1308], R16 ;  /* 0x0013081001007387 */ /* 0x0003e20000100a00 */
[----:B----4-:R-:W-:-:S04]  /*20430*/  IMAD.WIDE R12, R0, 0x4, R238 ;  /* 0x00000004000c7825 */ /* 0x010fc800078e02ee */
[----:B------:R-:W-:Y:S01]  /*20440*/  IMAD.WIDE R10, R0, 0x4, R248 ;  /* 0x00000004000a7825 */ /* 0x000fe200078e02f8 */
[----:B------:R-:W4:Y:S04]  /*20450*/  LDL.LU.64 R238, [R1+0x1028] ;  /* 0x0010280001ee7983 */ /* 0x000f280000300a00 */
[----:B------:R2:W-:Y:S04]  /*20460*/  STL.64 [R1+0x1300], R14 ;  /* 0x0013000e01007387 */ /* 0x0005e80000100a00 */
[----:B------:R-:W4:Y:S01]  /*20470*/  LDL.LU.64 R248, [R1+0x1020] ;  /* 0x0010200001f87983 */ /* 0x000f220000300a00 */
[----:B------:R-:W-:-:S03]  /*20480*/  ISETP.GE.U32.AND P1, PT, R2, 0x7ffffea2, PT ;  /* 0x7ffffea20200780c */ /* 0x000fc60003f26070 */
[----:B------:R1:W-:Y:S04]  /*20490*/  LDGSTS.E [R206+0x6d600], [R6.64], !P0 ;  /* 0x6d60000006ce7fae */ /* 0x0003e8000c121848 */
[----:B------:R1:W-:Y:S04]  /*204a0*/  STL.64 [R1+0x12f8], R12 ;  /* 0x0012f80c01007387 */ /* 0x0003e80000100a00 */
[----:B------:R1:W-:Y:S04]  /*204b0*/  STL.64 [R1+0x12f0], R10 ;  /* 0x0012f00a01007387 */ /* 0x0003e80000100a00 */
[----:B------:R1:W-:Y:S04]  /*204c0*/  LDGSTS.E [R206+0x6d700], [R4.64], !P0 ;  /* 0x6d70000004ce7fae */ /* 0x0003e8000c121848 */
[----:B------:R3:W-:Y:S01]  /*204d0*/  LDGSTS.E [R206+0x6f000], [R18.64], !P1 ;  /* 0x6f00000012ce7fae */ /* 0x0007e2000c921848 */
[----:B------:R-:W-:-:S03]  /*204e0*/  IMAD.WIDE R8, R0, 0x4, R246 ;  /* 0x0000000400087825 */ /* 0x000fc600078e02f6 */
[----:B------:R3:W-:Y:S04]  /*204f0*/  LDGSTS.E [R206+0x6f100], [R16.64], !P1 ;  /* 0x6f10000010ce7fae */ /* 0x0007e8000c921848 */
[----:B------:R2:W-:Y:S01]  /*20500*/  LDGSTS.E [R206+0x6f200], [R14.64], !P1 ;  /* 0x6f2000000ece7fae */ /* 0x0005e2000c921848 */
[----:B-1----:R-:W-:-:S03]  /*20510*/  IMAD.WIDE R6, R0, 0x4, R240 ;  /* 0x0000000400067825 */ /* 0x002fc600078e02f0 */
[----:B------:R1:W-:Y:S04]  /*20520*/  LDGSTS.E [R206+0x6f300], [R12.64], !P1 ;  /* 0x6f3000000cce7fae */ /* 0x0003e8000c921848 */
[----:B------:R-:W4:Y:S04]  /*20530*/  LDL.LU.64 R240, [R1+0x1018] ;  /* 0x0010180001f07983 */ /* 0x000f280000300a00 */
[----:B------:R-:W-:Y:S04]  /*20540*/  STL.64 [R1+0x12e8], R8 ;  /* 0x0012e80801007387 */ /* 0x000fe80000100a00 */
[----:B------:R4:W-:Y:S04]  /*20550*/  STL.64 [R1+0x12e0], R6 ;  /* 0x0012e00601007387 */ /* 0x0009e80000100a00 */
[----:B------:R1:W-:Y:S04]  /*20560*/  LDGSTS.E [R206+0x6f400], [R10.64], !P1 ;  /* 0x6f4000000ace7fae */ /* 0x0003e8000c921848 */
[----:B------:R1:W-:Y:S01]  /*20570*/  LDGSTS.E [R206+0x6f500], [R8.64], !P1 ;  /* 0x6f50000008ce7fae */ /* 0x0003e2000c921848 */
[----:B------:R-:W-:-:S03]  /*20580*/  IMAD.WIDE R4, R0, 0x4, R234 ;  /* 0x0000000400047825 */ /* 0x000fc600078e02ea */
[----:B------:R4:W-:Y:S04]  /*20590*/  LDGSTS.E [R206+0x6f600], [R6.64], !P1 ;  /* 0x6f60000006ce7fae */ /* 0x0009e8000c921848 */
[----:B------:R1:W-:Y:S04]  /*205a0*/  STL.64 [R1+0x1298], R4 ;  /* 0x0012980401007387 */ /* 0x0003e80000100a00 */
[----:B------:R-:W4:Y:S04]  /*205b0*/  LDL.LU.64 R142, [R1+0x1010] ;  /* 0x00101000018e7983 */ /* 0x000f280000300a00 */
[----:B------:R-:W4:Y:S04]  /*205c0*/  LDL.LU.64 R138, [R1+0x1008] ;  /* 0x00100800018a7983 */ /* 0x000f280000300a00 */
[----:B------:R-:W4:Y:S04]  /*205d0*/  LDL.LU.64 R246, [R1+0x1000] ;  /* 0x0010000001f67983 */ /* 0x000f280000300a00 */
[----:B------:R-:W4:Y:S01]  /*205e0*/  LDL.LU.64 R234, [R1+0xff8] ;  /* 0x000ff80001ea7983 */ /* 0x000f220000300a00 */
[----:B------:R-:W-:-:S03]  /*205f0*/  IADD3 R2, R252, -0xe3, RZ ;  /* 0xffffff1dfc027810 */ /* 0x000fc60007ffe0ff */
[----:B------:R1:W-:Y:S01]  /*20600*/  LDGSTS.E [R206+0x6f700], [R4.64], !P1 ;  /* 0x6f70000004ce7fae */ /* 0x0003e2000c921848 */
[----:B---3--:R-:W-:-:S04]  /*20610*/  IMAD.WIDE R18, R0, 0x4, R140 ;  /* 0x0000000400127825 */ /* 0x008fc800078e028c */
[C---:B------:R-:W-:Y:S02]  /*20620*/  IMAD.WIDE R16, R0.reuse, 0x4, R242 ;  /* 0x0000000400107825 */ /* 0x040fe400078e02f2 */
[----:B------:R-:W3:Y:S02]  /*20630*/  LDL.LU.64 R242, [R1+0xff0] ;  /* 0x000ff00001f27983 */ /* 0x000ee40000300a00 */
[C---:B--2---:R-:W-:Y:S02]  /*20640*/  IMAD.WIDE R14, R0.reuse, 0x4, R120 ;  /* 0x00000004000e7825 */ /* 0x044fe400078e0278 */
[----:B------:R2:W-:Y:S02]  /*20650*/  STL.64 [R1+0x1350], R18 ;  /* 0x0013501201007387 */ /* 0x0005e40000100a00 */
[C---:B-1----:R-:W-:Y:S02]  /*20660*/  IMAD.WIDE R12, R0.reuse, 0x4, R236 ;  /* 0x00000004000c7825 */ /* 0x042fe400078e02ec */
[----:B------:R1:W-:Y:S02]  /*20670*/  STL.64 [R1+0x1348], R16 ;  /* 0x0013481001007387 */ /* 0x0003e40000100a00 */
[----:B------:R-:W-:-:S02]  /*20680*/  IMAD.WIDE R10, R0, 0x4, R244 ;  /* 0x00000004000a7825 */ /* 0x000fc400078e02f4 */
[----:B------:R-:W3:Y:S04]  /*20690*/  LDL.LU.64 R236, [R1+0xfe8] ;  /* 0x000fe80001ec7983 */ /* 0x000ee80000300a00 */
[----:B------:R1:W-:Y:S04]  /*206a0*/  STL.64 [R1+0x1340], R14 ;  /* 0x0013400e01007387 */ /* 0x0003e80000100a00 */
[----:B------:R1:W-:Y:S04]  /*206b0*/  STL.64 [R1+0x1338], R12 ;  /* 0x0013380c01007387 */ /* 0x0003e80000100a00 */
[----:B------:R3:W-:Y:S01]  /*206c0*/  STL.64 [R1+0x1330], R10 ;  /* 0x0013300a01007387 */ /* 0x0007e20000100a00 */
[----:B----4-:R-:W-:-:S03]  /*206d0*/  IMAD.WIDE R6, R0, 0x4, R248 ;  /* 0x0000000400067825 */ /* 0x010fc600078e02f8 */
[----:B------:R-:W4:Y:S01]  /*206e0*/  LDL.LU.64 R248, [R1+0xfe0] ;  /* 0x000fe00001f87983 */ /* 0x000f220000300a00 */
[----:B------:R-:W-:Y:S01]  /*206f0*/  ISETP.GE.U32.AND P3, PT, R2, 0x7ffffe9e, PT ;  /* 0x7ffffe9e0200780c */ /* 0x000fe20003f66070 */
[----:B------:R-:W-:-:S05]  /*20700*/  IMAD.WIDE R8, R0, 0x4, R238 ;  /* 0x0000000400087825 */ /* 0x000fca00078e02ee */
[----:B------:R-:W-:Y:S04]  /*20710*/  STL.64 [R1+0x1328], R8 ;  /* 0x0013280801007387 */ /* 0x000fe80000100a00 */
[----:B------:R4:W-:Y:S04]  /*20720*/  STL.64 [R1+0x1320], R6 ;  /* 0x0013200601007387 */ /* 0x0009e80000100a00 */
[----:B------:R2:W-:Y:S04]  /*20730*/  LDGSTS.E [R206+0x71000], [R18.64], !P3 ;  /* 0x7100000012ce7fae */ /* 0x0005e8000d921848 */
[----:B------:R1:W-:Y:S04]  /*20740*/  LDGSTS.E [R206+0x71100], [R16.64], !P3 ;  /* 0x7110000010ce7fae */ /* 0x0003e8000d921848 */
[----:B------:R1:W-:Y:S04]  /*20750*/  LDGSTS.E [R206+0x71200], [R14.64], !P3 ;  /* 0x712000000ece7fae */ /* 0x0003e8000d921848 */
[----:B------:R1:W-:Y:S04]  /*20760*/  LDGSTS.E [R206+0x71300], [R12.64], !P3 ;  /* 0x713000000cce7fae */ /* 0x0003e8000d921848 */
[----:B------:R3:W-:Y:S01]  /*20770*/  LDGSTS.E [R206+0x71400], [R10.64], !P3 ;  /* 0x714000000ace7fae */ /* 0x0007e2000d921848 */
[----:B------:R-:W-:-:S03]  /*20780*/  IMAD.WIDE R4, R0, 0x4, R240 ;  /* 0x0000000400047825 */ /* 0x000fc600078e02f0 */
[----:B------:R1:W-:Y:S04]  /*20790*/  LDGSTS.E [R206+0x71500], [R8.64], !P3 ;  /* 0x7150000008ce7fae */ /* 0x0003e8000d921848 */
[----:B------:R-:W4:Y:S04]  /*207a0*/  LDL.LU.64 R240, [R1+0xfd8] ;  /* 0x000fd80001f07983 */ /* 0x000f280000300a00 */
[----:B------:R1:W-:Y:S04]  /*207b0*/  STL.64 [R1+0x1318], R4 ;  /* 0x0013180401007387 */ /* 0x0003e80000100a00 */
[----:B------:R-:W4:Y:S04]  /*207c0*/  LDL.LU.64 R140, [R1+0xfd0] ;  /* 0x000fd000018c7983 */ /* 0x000f280000300a00 */
[----:B------:R-:W4:Y:S04]  /*207d0*/  LDL.LU.64 R120, [R1+0xfc8] ;  /* 0x000fc80001787983 */ /* 0x000f280000300a00 */
[----:B------:R-:W4:Y:S04]  /*207e0*/  LDL.LU.64 R244, [R1+0xfc0] ;  /* 0x000fc00001f47983 */ /* 0x000f280000300a00 */
[----:B------:R-:W4:Y:S01]  /*207f0*/  LDL.LU.64 R238, [R1+0xfb8] ;  /* 0x000fb80001ee7983 */ /* 0x000f220000300a00 */
[----:B--2---:R-:W-:-:S03]  /*20800*/  IMAD.WIDE R18, R0, 0x4, R142 ;  /* 0x0000000400127825 */ /* 0x004fc600078e028e */
[----:B------:R4:W-:Y:S01]  /*20810*/  LDGSTS.E [R206+0x71600], [R6.64], !P3 ;  /* 0x7160000006ce7fae */ /* 0x0009e2000d921848 */
[----:B-1----:R-:W-:-:S03]  /*20820*/  IMAD.WIDE R16, R0, 0x4, R138 ;  /* 0x0000000400107825 */ /* 0x002fc600078e028a */
[----:B------:R1:W-:Y:S01]  /*20830*/  STL.64 [R1+0x3130], R18 ;  /* 0x0031301201007387 */ /* 0x0003e20000100a00 */
[----:B------:R-:W-:Y:S01]  /*20840*/  IMAD.WIDE R14, R0, 0x4, R246 ;  /* 0x00000004000e7825 */ /* 0x000fe200078e02f6 */
[----:B------:R-:W-:Y:S02]  /*20850*/  IADD3 R2, R252, -0xe7, RZ ;  /* 0xffffff19fc027810 */ /* 0x000fe40007ffe0ff */
[----:B------:R-:W4:Y:S01]  /*20860*/  LDL.LU.64 R246, [R1+0xfb0] ;  /* 0x000fb00001f67983 */ /* 0x000f220000300a00 */
[----:B------:R-:W-:-:S03]  /*20870*/  IMAD.WIDE R12, R0, 0x4, R234 ;  /* 0x00000004000c7825 */ /* 0x000fc600078e02ea */
[----:B------:R1:W-:Y:S04]  /*20880*/  STL.64 [R1+0x3128], R16 ;  /* 0x0031281001007387 */ /* 0x0003e80000100a00 */
[----:B------:R1:W-:Y:S01]  /*20890*/  STL.64 [R1+0x3120], R14 ;  /* 0x0031200e01007387 */ /* 0x0003e20000100a00 */
[----:B---3--:R-:W-:-:S03]  /*208a0*/  IMAD.WIDE R10, R0, 0x4, R242 ;  /* 0x00000004000a7825 */ /* 0x008fc600078e02f2 */
[----:B------:R3:W-:Y:S04]  /*208b0*/  LDGSTS.E [R206+0x71700], [R4.64], !P3 ;  /* 0x7170000004ce7fae */ /* 0x0007e8000d921848 */
[----:B------:R-:W2:Y:S04]  /*208c0*/  LDL.LU.64 R242, [R1+0xfa8] ;  /* 0x000fa80001f27983 */ /* 0x000ea80000300a00 */
[----:B------:R1:W-:Y:S04]  /*208d0*/  STL.64 [R1+0x3118], R12 ;  /* 0x0031180c01007387 */ /* 0x0003e80000100a00 */
[----:B------:R-:W2:Y:S04]  /*208e0*/  LDL.LU.64 R234, [R1+0xfa0] ;  /* 0x000fa00001ea7983 */ /* 0x000ea80000300a00 */
[----:B------:R1:W-:Y:S01]  /*208f0*/  STL.64 [R1+0x3110], R10 ;  /* 0x0031100a01007387 */ /* 0x0003e20000100a00 */
[----:B----4-:R-:W-:-:S03]  /*20900*/  IMAD.WIDE R6, R0, 0x4, R248 ;  /* 0x0000000400067825 */ /* 0x010fc600078e02f8 */
[----:B------:R-:W4:Y:S01]  /*20910*/  LDL.LU.64 R248, [R1+0xf98] ;  /* 0x000f980001f87983 */ /* 0x000f220000300a00 */
[----:B------:R-:W-:Y:S01]  /*20920*/  ISETP.GE.U32.AND P4, PT, R2, 0x7ffffe9a, PT ;  /* 0x7ffffe9a0200780c */ /* 0x000fe20003f86070 */
[----:B------:R-:W-:-:S05]  /*20930*/  IMAD.WIDE R8, R0, 0x4, R236 ;  /* 0x0000000400087825 */ /* 0x000fca00078e02ec */
[----:B------:R2:W-:Y:S04]  /*20940*/  STL.64 [R1+0x3108], R8 ;  /* 0x0031080801007387 */ /* 0x0005e80000100a00 */
[----:B------:R-:W-:Y:S04]  /*20950*/  STL.64 [R1+0x3100], R6 ;  /* 0x0031000601007387 */ /* 0x000fe80000100a00 */
[----:B------:R1:W-:Y:S04]  /*20960*/  LDGSTS.E [R206+0x73000], [R18.64], !P4 ;  /* 0x7300000012ce7fae */ /* 0x0003e8000e121848 */
[----:B------:R1:W-:Y:S04]  /*20970*/  LDGSTS.E [R206+0x73100], [R16.64], !P4 ;  /* 0x7310000010ce7fae */ /* 0x0003e8000e121848 */
[----:B------:R1:W-:Y:S04]  /*20980*/  LDGSTS.E [R206+0x73200], [R14.64], !P4 ;  /* 0x732000000ece7fae */ /* 0x0003e8000e121848 */
[----:B------:R1:W-:Y:S04]  /*20990*/  LDGSTS.E [R206+0x73300], [R12.64], !P4 ;  /* 0x733000000cce7fae */ /* 0x0003e8000e121848 */
[----:B------:R1:W-:Y:S04]  /*209a0*/  LDGSTS.E [R206+0x73400], [R10.64], !P4 ;  /* 0x734000000ace7fae */ /* 0x0003e8000e121848 */
[----:B------:R2:W-:Y:S01]  /*209b0*/  LDGSTS.E [R206+0x73500], [R8.64], !P4 ;  /* 0x7350000008ce7fae */ /* 0x0005e2000e121848 */
[----:B---3--:R-:W-:-:S03]  /*209c0*/  IMAD.WIDE R4, R0, 0x4, R240 ;  /* 0x0000000400047825 */ /* 0x008fc600078e02f0 */
[----:B------:R3:W-:Y:S04]  /*209d0*/  LDGSTS.E [R206+0x73600], [R6.64], !P4 ;  /* 0x7360000006ce7fae */ /* 0x0007e8000e121848 */
[----:B------:R4:W-:Y:S01]  /*209e0*/  STL.64 [R1+0x30f8], R4 ;  /* 0x0030f80401007387 */ /* 0x0009e20000100a00 */
[----:B-1----:R-:W-:-:S03]  /*209f0*/  IMAD.WIDE R18, R0, 0x4, R140 ;  /* 0x0000000400127825 */ /* 0x002fc600078e028c */
[----:B------:R-:W3:Y:S01]  /*20a00*/  LDL.LU.64 R138, [R1+0xf90] ;  /* 0x000f9000018a7983 */ /* 0x000ee20000300a00 */
[----:B------:R-:W-:-:S03]  /*20a10*/  IMAD.WIDE R16, R0, 0x4, R120 ;  /* 0x0000000400107825 */ /* 0x000fc600078e0278 */
[----:B------:R-:W3:Y:S01]  /*20a20*/  LDL.LU.64 R236, [R1+0xf88] ;  /* 0x000f880001ec7983 */ /* 0x000ee20000300a00 */
[----:B------:R-:W-:-:S03]  /*20a30*/  IMAD.WIDE R14, R0, 0x4, R244 ;  /* 0x00000004000e7825 */ /* 0x000fc600078e02f4 */
[----:B------:R-:W3:Y:S01]  /*20a40*/  LDL.LU.64 R240, [R1+0xf80] ;  /* 0x000f800001f07983 */ /* 0x000ee20000300a00 */
[----:B------:R-:W-:-:S03]  /*20a50*/  IMAD.WIDE R12, R0, 0x4, R238 ;  /* 0x00000004000c7825 */ /* 0x000fc600078e02ee */
[----:B------:R-:W3:Y:S04]  /*20a60*/  LDL.LU.64 R120, [R1+0xf78] ;  /* 0x000f780001787983 */ /* 0x000ee80000300a00 */
[----:B------:R1:W-:Y:S04]  /*20a70*/  STL.64 [R1+0x3170], R18 ;  /* 0x0031701201007387 */ /* 0x0003e80000100a00 */
[----:B------:R1:W-:Y:S04]  /*20a80*/  STL.64 [R1+0x3168], R16 ;  /* 0x0031681001007387 */ /* 0x0003e80000100a00 */
[----:B------:R-:W3:Y:S01]  /*20a90*/  LDL.LU.64 R244, [R1+0xf70] ;  /* 0x000f700001f47983 */ /* 0x000ee20000300a00 */
[----:B------:R-:W-:-:S03]  /*20aa0*/  IMAD.WIDE R10, R0, 0x4, R246 ;  /* 0x00000004000a7825 */ /* 0x000fc600078e02f6 */
[----:B------:R1:W-:Y:S04]  /*20ab0*/  STL.64 [R1+0x3160], R14 ;  /* 0x0031600e01007387 */ /* 0x0003e80000100a00 */
[----:B------:R-:W3:Y:S04]  /*20ac0*/  LDL.LU.64 R238, [R1+0xf68] ;  /* 0x000f680001ee7983 */ /* 0x000ee80000300a00 */
[----:B------:R1:W-:Y:S04]  /*20ad0*/  STL.64 [R1+0x3158], R12 ;  /* 0x0031580c01007387 */ /* 0x0003e80000100a00 */
[----:B------:R4:W-:Y:S01]  /*20ae0*/  LDGSTS.E [R206+0x73700], [R4.64], !P4 ;  /* 0x7370000004ce7fae */ /* 0x0009e2000e121848 */
[----:B--2---:R-:W-:-:S03]  /*20af0*/  IMAD.WIDE R8, R0, 0x4, R242 ;  /* 0x0000000400087825 */ /* 0x004fc600078e02f2 */
[----:B------:R-:W2:Y:S04]  /*20b00*/  LDL.LU.64 R242, [R1+0xf60] ;  /* 0x000f600001f27983 */ /* 0x000ea80000300a00 */
[----:B------:R1:W-:Y:S04]  /*20b10*/  STL.64 [R1+0x3150], R10 ;  /* 0x0031500a01007387 */ /* 0x0003e80000100a00 */
[----:B------:R1:W-:Y:S01]  /*20b20*/  STL.64 [R1+0x3148], R8 ;  /* 0x0031480801007387 */ /* 0x0003e20000100a00 */
[----:B----4-:R-:W-:-:S03]  /*20b30*/  IMAD.WIDE R4, R0, 0x4, R248 ;  /* 0x0000000400047825 */ /* 0x010fc600078e02f8 */
[----:B------:R-:W4:Y:S01]  /*20b40*/  LDL.LU.64 R248, [R1+0xf58] ;  /* 0x000f580001f87983 */ /* 0x000f220000300a00 */
[----:B------:R-:W-:-:S04]  /*20b50*/  IADD3 R2, R252, -0xeb, RZ ;  /* 0xffffff15fc027810 */ /* 0x000fc80007ffe0ff */
[----:B------:R-:W-:Y:S01]  /*20b60*/  ISETP.GE.U32.AND P2, PT, R2, 0x7ffffe96, PT ;  /* 0x7ffffe960200780c */ /* 0x000fe20003f46070 */
[----:B---3--:R-:W-:-:S05]  /*20b70*/  IMAD.WIDE R6, R0, 0x4, R234 ;  /* 0x0000000400067825 */ /* 0x008fca00078e02ea */
[----:B------:R2:W-:Y:S04]  /*20b80*/  STL.64 [R1+0x3140], R6 ;  /* 0x0031400601007387 */ /* 0x0005e80000100a00 */
[----:B------:R4:W-:Y:S04]  /*20b90*/  STL.64 [R1+0x3138], R4 ;  /* 0x0031380401007387 */ /* 0x0009e80000100a00 */
[----:B------:R1:W-:Y:S04]  /*20ba0*/  LDGSTS.E [R206+0x75000], [R18.64], !P2 ;  /* 0x7500000012ce7fae */ /* 0x0003e8000d121848 */
[----:B------:R3:W-:Y:S04]  /*20bb0*/  LDGSTS.E [R206+0x75100], [R16.64], !P2 ;  /* 0x7510000010ce7fae */ /* 0x0007e8000d121848 */
[----:B------:R-:W4:Y:S04]  /*20bc0*/  LDL.LU.64 R246, [R1+0xf50] ;  /* 0x000f500001f67983 */ /* 0x000f280000300a00 */
[----:B------:R-:W4:Y:S04]  /*20bd0*/  LDL.LU.64 R234, [R1+0xf48] ;  /* 0x000f480001ea7983 */ /* 0x000f280000300a00 */
[----:B------:R3:W-:Y:S04]  /*20be0*/  LDGSTS.E [R206+0x75200], [R14.64], !P2 ;  /* 0x752000000ece7fae */ /* 0x0007e8000d121848 */
[----:B------:R-:W4:Y:S04]  /*20bf0*/  LDL.LU.64 R142, [R1+0xf40] ;  /* 0x000f4000018e7983 */ /* 0x000f280000300a00 */
[----:B------:R-:W4:Y:S01]  /*20c00*/  LDL.LU.64 R140, [R1+0xf38] ;  /* 0x000f3800018c7983 */ /* 0x000f220000300a00 */
[----:B-1----:R-:W-:-:S03]  /*20c10*/  IMAD.WIDE R18, R0, 0x4, R138 ;  /* 0x0000000400127825 */ /* 0x002fc600078e028a */
[----:B------:R1:W-:Y:S01]  /*20c20*/  LDGSTS.E [R206+0x75300], [R12.64], !P2 ;  /* 0x753000000cce7fae */ /* 0x0003e2000d121848 */
[----:B---3--:R-:W-:-:S03]  /*20c30*/  IMAD.WIDE R16, R0, 0x4, R236 ;  /* 0x0000000400107825 */ /* 0x008fc600078e02ec */
[----:B------:R3:W-:Y:S01]  /*20c40*/  STL.64 [R1+0x31b0], R18 ;  /* 0x0031b01201007387 */ /* 0x0007e20000100a00 */
[----:B------:R-:W-:-:S03]  /*20c50*/  IMAD.WIDE R14, R0, 0x4, R240 ;  /* 0x00000004000e7825 */ /* 0x000fc600078e02f0 */
[----:B------:R1:W-:Y:S04]  /*20c60*/  LDGSTS.E [R206+0x75400], [R10.64], !P2 ;  /* 0x754000000ace7fae */ /* 0x0003e8000d121848 */
[----:B------:R2:W-:Y:S01]  /*20c70*/  STL.64 [R1+0x31a8], R16 ;  /* 0x0031a81001007387 */ /* 0x0005e20000100a00 */
[----:B-1----:R-:W-:-:S03]  /*20c80*/  IMAD.WIDE R12, R0, 0x4, R120 ;  /* 0x00000004000c7825 */ /* 0x002fc600078e0278 */
[----:B------:R-:W3:Y:S04]  /*20c90*/  LDL.LU.64 R236, [R1+0xf30] ;  /* 0x000f300001ec7983 */ /* 0x000ee80000300a00 */
[----:B------:R-:W3:Y:S01]  /*20ca0*/  LDL.LU.64 R240, [R1+0xf28] ;  /* 0x000f280001f07983 */ /* 0x000ee20000300a00 */
[----:B------:R-:W-:-:S03]  /*20cb0*/  IMAD.WIDE R10, R0, 0x4, R244 ;  /* 0x00000004000a7825 */ /* 0x000fc600078e02f4 */
[----:B------:R1:W-:Y:S04]  /*20cc0*/  STL.64 [R1+0x31a0], R14 ;  /* 0x0031a00e01007387 */ /* 0x0003e80000100a00 */
[----:B------:R1:W-:Y:S04]  /*20cd0*/  LDGSTS.E [R206+0x75500], [R8.64], !P2 ;  /* 0x7550000008ce7fae */ /* 0x0003e8000d121848 */
[----:B------:R-:W3:Y:S04]  /*20ce0*/  LDL.LU.64 R244, [R1+0xf20] ;  /* 0x000f200001f47983 */ /* 0x000ee80000300a00 */
[----:B------:R2:W-:Y:S04]  /*20cf0*/  LDGSTS.E [R206+0x75600], [R6.64], !P2 ;  /* 0x7560000006ce7fae */ /* 0x0005e8000d121848 */
[----:B------:R2:W-:Y:S04]  /*20d00*/  STL.64 [R1+0x3198], R12 ;  /* 0x0031980c01007387 */ /* 0x0005e80000100a00 */
[----:B------:R2:W-:Y:S01]  /*20d10*/  STL.64 [R1+0x3190], R10 ;  /* 0x0031900a01007387 */ /* 0x0005e20000100a00 */
[----:B-1----:R-:W-:-:S03]  /*20d20*/  IMAD.WIDE R8, R0, 0x4, R238 ;  /* 0x0000000400087825 */ /* 0x002fc600078e02ee */
[----:B------:R4:W-:Y:S01]  /*20d30*/  LDGSTS.E [R206+0x75700], [R4.64], !P2 ;  /* 0x7570000004ce7fae */ /* 0x0009e2000d121848 */
[----:B--2---:R-:W-:-:S03]  /*20d40*/  IMAD.WIDE R6, R0, 0x4, R242 ;  /* 0x0000000400067825 */ /* 0x004fc600078e02f2 */
[----:B------:R-:W2:Y:S04]  /*20d50*/  LDL.LU.64 R242, [R1+0xf18] ;  /* 0x000f180001f27983 */ /* 0x000ea80000300a00 */
[----:B------:R1:W-:Y:S04]  /*20d60*/  STL.64 [R1+0x3188], R8 ;  /* 0x0031880801007387 */ /* 0x0003e80000100a00 */
[----:B------:R1:W-:Y:S01]  /*20d70*/  STL.64 [R1+0x3180], R6 ;  /* 0x0031800601007387 */ /* 0x0003e20000100a00 */
[----:B----4-:R-:W-:-:S05]  /*20d80*/  IMAD.WIDE R4, R0, 0x4, R248 ;  /* 0x0000000400047825 */ /* 0x010fca00078e02f8 */
[----:B------:R2:W-:Y:S04]  /*20d90*/  STL.64 [R1+0x3178], R4 ;  /* 0x0031780401007387 */ /* 0x0005e80000100a00 */
[----:B------:R-:W4:Y:S04]  /*20da0*/  LDL.LU.64 R238, [R1+0xf10] ;  /* 0x000f100001ee7983 */ /* 0x000f280000300a00 */
[----:B------:R-:W4:Y:S04]  /*20db0*/  LDL.LU.64 R138, [R1+0xf08] ;  /* 0x000f0800018a7983 */ /* 0x000f280000300a00 */
[----:B------:R-:W4:Y:S04]  /*20dc0*/  LDL.LU.64 R120, [R1+0xf00] ;  /* 0x000f000001787983 */ /* 0x000f280000300a00 */
[----:B------:R-:W4:Y:S01]  /*20dd0*/  LDL.LU.64 R248, [R1+0xef8] ;  /* 0x000ef80001f87983 */ /* 0x000f220000300a00 */
[----:B------:R-:W-:-:S04]  /*20de0*/  IADD3 R2, R252, -0xef, RZ ;  /* 0xffffff11fc027810 */ /* 0x000fc80007ffe0ff */
[----:B------:R-:W-:Y:S02]  /*20df0*/  ISETP.GE.U32.AND P5, PT, R2, 0x7ffffe92, PT ;  /* 0x7ffffe920200780c */ /* 0x000fe40003fa6070 */
[----:B------:R-:W-:-:S11]  /*20e00*/  IADD3 R2, R252, -0xf3, RZ ;  /* 0xffffff0dfc027810 */ /* 0x000fd60007ffe0ff */
[----:B------:R3:W-:Y:S04]  /*20e10*/  LDGSTS.E [R206+0x77000], [R18.64], !P5 ;  /* 0x7700000012ce7fae */ /* 0x0007e8000e921848 */
[----:B------:R1:W-:Y:S04]  /*20e20*/  LDGSTS.E [R206+0x77100], [R16.64], !P5 ;  /* 0x7710000010ce7fae */ /* 0x0003e8000e921848 */
[----:B------:R3:W-:Y:S02]  /*20e30*/  LDGSTS.E [R206+0x77200], [R14.64], !P5 ;  /* 0x772000000ece7fae */ /* 0x0007e4000e921848 */
[----:B---3--:R-:W-:-:S02]  /*20e40*/  IMAD.WIDE R18, R0, 0x4, R246 ;  /* 0x0000000400127825 */ /* 0x008fc400078e02f6 */
[----:B------:R3:W-:Y:S02]  /*20e50*/  LDGSTS.E [R206+0x77300], [R12.64], !P5 ;  /* 0x773000000cce7fae */ /* 0x0007e4000e921848 */
[C---:B-1----:R-:W-:Y:S02]  /*20e60*/  IMAD.WIDE R16, R0.reuse, 0x4, R234 ;  /* 0x0000000400107825 */ /* 0x042fe400078e02ea */
[----:B------:R-:W4:Y:S02]  /*20e70*/  LDL.LU.64 R246, [R1+0xef0] ;  /* 0x000ef00001f67983 */ /* 0x000f240000300a00 */
[C---:B------:R-:W-:Y:S02]  /*20e80*/  IMAD.WIDE R14, R0.reuse, 0x4, R142 ;  /* 0x00000004000e7825 */ /* 0x040fe400078e028e */
[----:B------:R1:W-:Y:S04]  /*20e90*/  LDGSTS.E [R206+0x77400], [R10.64], !P5 ;  /* 0x774000000ace7fae */ /* 0x0003e8000e921848 */
[----:B------:R-:W4:Y:S01]  /*20ea0*/  LDL.LU.64 R234, [R1+0xee8] ;  /* 0x000ee80001ea7983 */ /* 0x000f220000300a00 */
[----:B---3--:R-:W-:-:S03]  /*20eb0*/  IMAD.WIDE R12, R0, 0x4, R140 ;  /* 0x00000004000c7825 */ /* 0x008fc600078e028c */
[----:B------:R3:W-:Y:S01]  /*20ec0*/  LDGSTS.E [R206+0x77500], [R8.64], !P5 ;  /* 0x7750000008ce7fae */ /* 0x0007e2000e921848 */
[----:B------:R-:W-:-:S03]  /*20ed0*/  ISETP.GE.U32.AND P6, PT, R2, 0x7ffffe8e, PT ;  /* 0x7ffffe8e0200780c */ /* 0x000fc60003fc6070 */
[----:B------:R4:W-:Y:S01]  /*20ee0*/  STL.64 [R1+0x32b0], R18 ;  /* 0x0032b01201007387 */ /* 0x0009e20000100a00 */
[----:B-1----:R-:W-:-:S03]  /*20ef0*/  IMAD.WIDE R10, R0, 0x4, R236 ;  /* 0x00000004000a7825 */ /* 0x002fc600078e02ec */
[----:B------:R-:W-:Y:S01]  /*20f00*/  STL.64 [R1+0x32a8], R16 ;  /* 0x0032a81001007387 */ /* 0x000fe20000100a00 */
[----:B---3--:R-:W-:-:S03]  /*20f10*/  IMAD.WIDE R8, R0, 0x4, R240 ;  /* 0x0000000400087825 */ /* 0x008fc600078e02f0 */
[----:B------:R-:W-:Y:S04]  /*20f20*/  STL.64 [R1+0x32a0], R14 ;  /* 0x0032a00e01007387 */ /* 0x000fe80000100a00 */
[----:B------:R-:W3:Y:S04]  /*20f30*/  LDL.LU.64 R240, [R1+0xee0] ;  /* 0x000ee00001f07983 */ /* 0x000ee80000300a00 */
[----:B------:R1:W-:Y:S04]  /*20f40*/  LDGSTS.E [R206+0x77600], [R6.64], !P5 ;  /* 0x7760000006ce7fae */ /* 0x0003e8000e921848 */
[----:B------:R2:W-:Y:S04]  /*20f50*/  STL.64 [R1+0x3298], R12 ;  /* 0x0032980c01007387 */ /* 0x0005e80000100a00 */
[----:B------:R2:W-:Y:S04]  /*20f60*/  LDGSTS.E [R206+0x77700], [R4.64], !P5 ;  /* 0x7770000004ce7fae */ /* 0x0005e8000e921848 */
[----:B------:R2:W-:Y:S01]  /*20f70*/  STL.64 [R1+0x3290], R10 ;  /* 0x0032900a01007387 */ /* 0x0005e20000100a00 */
[----:B-1----:R-:W-:-:S03]  /*20f80*/  IMAD.WIDE R6, R0, 0x4, R244 ;  /* 0x0000000400067825 */ /* 0x002fc600078e02f4 */
[----:B------:R1:W-:Y:S04]  /*20f90*/  STL.64 [R1+0x3288], R8 ;  /* 0x0032880801007387 */ /* 0x0003e80000100a00 */
[----:B------:R4:W-:Y:S04]  /*20fa0*/  LDGSTS.E [R206+0x79000], [R18.64], !P6 ;  /* 0x7900000012ce7fae */ /* 0x0009e8000f121848 */
[----:B------:R1:W-:Y:S04]  /*20fb0*/  LDGSTS.E [R206+0x79100], [R16.64], !P6 ;  /* 0x7910000010ce7fae */ /* 0x0003e8000f121848 */
[----:B------:R1:W-:Y:S04]  /*20fc0*/  LDGSTS.E [R206+0x79200], [R14.64], !P6 ;  /* 0x792000000ece7fae */ /* 0x0003e8000f121848 */
[----:B------:R1:W-:Y:S01]  /*20fd0*/  LDGSTS.E [R206+0x79300], [R12.64], !P6 ;  /* 0x793000000cce7fae */ /* 0x0003e2000f121848 */
[----:B------:R-:W-:-:S03]  /*20fe0*/  IADD3 R2, R252, -0xf7, RZ ;  /* 0xffffff09fc027810 */ /* 0x000fc60007ffe0ff */
[----:B------:R1:W-:Y:S01]  /*20ff0*/  LDGSTS.E [R206+0x79400], [R10.64], !P6 ;  /* 0x794000000ace7fae */ /* 0x0003e2000f121848 */
[----:B--2---:R-:W-:-:S04]  /*21000*/  IMAD.WIDE R4, R0, 0x4, R242 ;  /* 0x0000000400047825 */ /* 0x004fc800078e02f2 */
[C---:B----4-:R-:W-:Y:S01]  /*21010*/  IMAD.WIDE R18, R0.reuse, 0x4, R238 ;  /* 0x0000000400127825 */ /* 0x050fe200078e02ee */
[----:B------:R-:W2:Y:S04]  /*21020*/  LDL.LU.64 R242, [R1+0xed8] ;  /* 0x000ed80001f27983 */ /* 0x000ea80000300a00 */
[----:B------:R3:W-:Y:S04]  /*21030*/  STL.64 [R1+0x3280], R6 ;  /* 0x0032800601007387 */ /* 0x0007e80000100a00 */
[----:B------:R2:W-:Y:S04]  /*21040*/  STL.64 [R1+0x3278], R4 ;  /* 0x0032780401007387 */ /* 0x0005e80000100a00 */
[----:B------:R-:W4:Y:S04]  /*21050*/  LDL.LU.64 R236, [R1+0xed0] ;  /* 0x000ed00001ec7983 */ /* 0x000f280000300a00 */
[----:B------:R-:W4:Y:S04]  /*21060*/  LDL.LU.64 R244, [R1+0xec8] ;  /* 0x000ec80001f47983 */ /* 0x000f280000300a00 */
[----:B------:R-:W4:Y:S01]  /*21070*/  LDL.LU.64 R238, [R1+0xec0] ;  /* 0x000ec00001ee7983 */ /* 0x000f220000300a00 */
[----:B-1----:R-:W-:-:S03]  /*21080*/  IMAD.WIDE R12, R0, 0x4, R248 ;  /* 0x00000004000c7825 */ /* 0x002fc600078e02f8 */
[----:B------:R4:W-:Y:S04]  /*21090*/  STL.64 [R1+0x3270], R18 ;  /* 0x0032701201007387 */ /* 0x0009e80000100a00 */
[----:B------:R-:W4:Y:S01]  /*210a0*/  LDL.LU.64 R248, [R1+0xeb8] ;  /* 0x000eb80001f87983 */ /* 0x000f220000300a00 */
[----:B------:R-:W-:Y:S01]  /*210b0*/  IMAD.WIDE R16, R0, 0x4, R138 ;  /* 0x0000000400107825 */ /* 0x000fe200078e028a */
[----:B------:R-:W-:Y:S02]  /*210c0*/  ISETP.GE.U32.AND P0, PT, R2, 0x7ffffe8a, PT ;  /* 0x7ffffe8a0200780c */ /* 0x000fe40003f06070 */
[----:B------:R1:W-:Y:S01]  /*210d0*/  LDGSTS.E [R206+0x79500], [R8.64], !P6 ;  /* 0x7950000008ce7fae */ /* 0x0003e2000f121848 */
[----:B------:R-:W-:-:S03]  /*210e0*/  IMAD.WIDE R14, R0, 0x4, R120 ;  /* 0x00000004000e7825 */ /* 0x000fc600078e0278 */
[----:B------:R1:W-:Y:S04]  /*210f0*/  STL.64 [R1+0x3268], R16 ;  /* 0x0032681001007387 */ /* 0x0003e80000100a00 */
[----:B------:R1:W-:Y:S04]  /*21100*/  STL.64 [R1+0x3260], R14 ;  /* 0x0032600e01007387 */ /* 0x0003e80000100a00 */
[----:B------:R2:W-:Y:S01]  /*21110*/  STL.64 [R1+0x3258], R12 ;  /* 0x0032580c01007387 */ /* 0x0005e20000100a00 */
[----:B------:R-:W-:-:S03]  /*21120*/  IMAD.WIDE R10, R0, 0x4, R246 ;  /* 0x00000004000a7825 */ /* 0x000fc600078e02f6 */
[----:B------:R-:W4:Y:S04]  /*21130*/  LDL.LU.64 R142, [R1+0xeb0] ;  /* 0x000eb000018e7983 */ /* 0x000f280000300a00 */
[----:B------:R3:W-:Y:S01]  /*21140*/  LDGSTS.E [R206+0x79600], [R6.64], !P6 ;  /* 0x7960000006ce7fae */ /* 0x0007e2000f121848 */
[----:B-1----:R-:W-:-:S03]  /*21150*/  IMAD.WIDE R8, R0, 0x4, R234 ;  /* 0x0000000400087825 */ /* 0x002fc600078e02ea */
[----:B------:R-:W4:Y:S04]  /*21160*/  LDL.LU.64 R120, [R1+0xea8] ;  /* 0x000ea80001787983 */ /* 0x000f280000300a00 */
[----:B------:R2:W-:Y:S04]  /*21170*/  LDGSTS.E [R206+0x79700], [R4.64], !P6 ;  /* 0x7970000004ce7fae */ /* 0x0005e8000f121848 */
[----:B------:R1:W-:Y:S04]  /*21180*/  STL.64 [R1+0x3250], R10 ;  /* 0x0032500a01007387 */ /* 0x0003e80000100a00 */
[----:B------:R1:W-:Y:S04]  /*21190*/  STL.64 [R1+0x3248], R8 ;  /* 0x0032480801007387 */ /* 0x0003e80000100a00 */
[----:B------:R-:W4:Y:S01]  /*211a0*/  LDL.LU.64 R246, [R1+0xea0] ;  /* 0x000ea00001f67983 */ /* 0x000f220000300a00 */
[----:B---3--:R-:W-:-:S03]  /*211b0*/  IMAD.WIDE R6, R0, 0x4, R240 ;  /* 0x0000000400067825 */ /* 0x008fc600078e02f0 */
[----:B------:R4:W-:Y:S04]  /*211c0*/  LDGSTS.E [R206+0x7b000], [R18.64], !P0 ;  /* 0x7b00000012ce7fae */ /* 0x0009e8000c121848 */
[----:B------:R-:W3:Y:S04]  /*211d0*/  LDL.LU.64 R240, [R1+0xe98] ;  /* 0x000e980001f07983 */ /* 0x000ee80000300a00 */
[----:B------:R1:W-:Y:S04]  /*211e0*/  STL.64 [R1+0x3240], R6 ;  /* 0x0032400601007387 */ /* 0x0003e80000100a00 */
[----:B------:R1:W-:Y:S04]  /*211f0*/  LDGSTS.E [R206+0x7b100], [R16.64], !P0 ;  /* 0x7b10000010ce7fae */ /* 0x0003e8000c121848 */
[----:B------:R1:W-:Y:S04]  /*21200*/  LDGSTS.E [R206+0x7b200], [R14.64], !P0 ;  /* 0x7b2000000ece7fae */ /* 0x0003e8000c121848 */
[----:B------:R1:W-:Y:S01]  /*21210*/  LDGSTS.E [R206+0x7b300], [R12.64], !P0 ;  /* 0x7b3000000cce7fae */ /* 0x0003e2000c121848 */
[----:B------:R-:W-:-:S03]  /*21220*/  IADD3 R2, R252, -0xfb, RZ ;  /* 0xffffff05fc027810 */ /* 0x000fc60007ffe0ff */
[----:B------:R1:W-:Y:S01]  /*21230*/  LDGSTS.E [R206+0x7b400], [R10.64], !P0 ;  /* 0x7b4000000ace7fae */ /* 0x0003e2000c121848 */
[----:B--2---:R-:W-:-:S04]  /*21240*/  IMAD.WIDE R4, R0, 0x4, R242 ;  /* 0x0000000400047825 */ /* 0x004fc800078e02f2 */
[C---:B----4-:R-:W-:Y:S01]  /*21250*/  IMAD.WIDE R18, R0.reuse, 0x4, R236 ;  /* 0x0000000400127825 */ /* 0x050fe200078e02ec */
[----:B------:R3:W-:Y:S03]  /*21260*/  STL.64 [R1+0x3238], R4 ;  /* 0x0032380401007387 */ /* 0x0007e60000100a00 */
[C---:B-1----:R-:W-:Y:S01]  /*21270*/  IMAD.WIDE R16, R0.reuse, 0x4, R244 ;  /* 0x0000000400107825 */ /* 0x042fe200078e02f4 */
[----:B------:R-:W2:Y:S04]  /*21280*/  LDL.LU.64 R140, [R1+0xe90] ;  /* 0x000e9000018c7983 */ /* 0x000ea80000300a00 */
[----:B------:R-:W4:Y:S01]  /*21290*/  LDL.LU.64 R234, [R1+0xe88] ;  /* 0x000e880001ea7983 */ /* 0x000f220000300a00 */
[----:B------:R-:W-:-:S03]  /*212a0*/  IMAD.WIDE R14, R0, 0x4, R238 ;  /* 0x00000004000e7825 */ /* 0x000fc600078e02ee */
[----:B------:R-:W4:Y:S04]  /*212b0*/  LDL.LU.64 R242, [R1+0xe80] ;  /* 0x000e800001f27983 */ /* 0x000f280000300a00 */
[----:B------:R-:W4:Y:S04]  /*212c0*/  LDL.LU.64 R138, [R1+0xe78] ;  /* 0x000e7800018a7983 */ /* 0x000f280000300a00 */
[----:B------:R-:W4:Y:S04]  /*212d0*/  LDL.LU.64 R236, [R1+0xe70] ;  /* 0x000e700001ec7983 */ /* 0x000f280000300a00 */
[----:B------:R2:W-:Y:S04]  /*212e0*/  STL.64 [R1+0x3230], R18 ;  /* 0x0032301201007387 */ /* 0x0005e80000100a00 */
[----:B------:R4:W-:Y:S01]  /*212f0*/  STL.64 [R1+0x3228], R16 ;  /* 0x0032281001007387 */ /* 0x0009e20000100a00 */
[----:B------:R-:W-:-:S03]  /*21300*/  IMAD.WIDE R12, R0, 0x4, R248 ;  /* 0x00000004000c7825 */ /* 0x000fc600078e02f8 */
[----:B------:R-:W4:Y:S04]  /*21310*/  LDL.LU.64 R244, [R1+0xe68] ;  /* 0x000e680001f47983 */ /* 0x000f280000300a00 */
[----:B------:R-:W4:Y:S04]  /*21320*/  LDL.LU.64 R238, [R1+0xe60] ;  /* 0x000e600001ee7983 */ /* 0x000f280000300a00 */
[----:B------:R1:W-:Y:S04]  /*21330*/  STL.64 [R1+0x3220], R14 ;  /* 0x0032200e01007387 */ /* 0x0003e80000100a00 */
[----:B------:R-:W4:Y:S01]  /*21340*/  LDL.LU.64 R248, [R1+0xe58] ;  /* 0x000e580001f87983 */ /* 0x000f220000300a00 */
[----:B------:R-:W-:Y:S01]  /*21350*/  ISETP.GE.U32.AND P1, PT, R2, 0x7ffffe86, PT ;  /* 0x7ffffe860200780c */ /* 0x000fe20003f26070 */
[----:B------:R-:W-:-:S02]  /*21360*/  IMAD.WIDE R10, R0, 0x4, R142 ;  /* 0x00000004000a7825 */ /* 0x000fc400078e028e */
[----:B------:R1:W-:Y:S04]  /*21370*/  LDGSTS.E [R206+0x7b500], [R8.64], !P0 ;  /* 0x7b50000008ce7fae */ /* 0x0003e8000c121848 */
[----:B------:R3:W-:Y:S04]  /*21380*/  LDGSTS.E [R206+0x7b600], [R6.64], !P0 ;  /* 0x7b60000006ce7fae */ /* 0x0007e8000c121848 */
[----:B------:R3:W-:Y:S01]  /*21390*/  LDGSTS.E [R206+0x7b700], [R4.64], !P0 ;  /* 0x7b70000004ce7fae */ /* 0x0007e2000c121848 */
[----:B-1----:R-:W-:-:S03]  /*213a0*/  IMAD.WIDE R8, R0, 0x4, R120 ;  /* 0x0000000400087825 */ /* 0x002fc600078e0278 */
[----:B------:R1:W-:Y:S01]  /*213b0*/  STL.64 [R1+0x3218], R12 ;  /* 0x0032180c01007387 */ /* 0x0003e20000100a00 */
[----:B---3--:R-:W-:-:S03]  /*213c0*/  IMAD.WIDE R6, R0, 0x4, R246 ;  /* 0x0000000400067825 */ /* 0x008fc600078e02f6 */
[----:B------:R3:W-:Y:S01]  /*213d0*/  STL.64 [R1+0x3210], R10 ;  /* 0x0032100a01007387 */ /* 0x0007e20000100a00 */
[----:B------:R-:W-:-:S03]  /*213e0*/  IMAD.WIDE R4, R0, 0x4, R240 ;  /* 0x0000000400047825 */ /* 0x000fc600078e02f0 */
[----:B------:R1:W-:Y:S04]  /*213f0*/  STL.64 [R1+0x3208], R8 ;  /* 0x0032080801007387 */ /* 0x0003e80000100a00 */
[----:B------:R2:W-:Y:S04]  /*21400*/  LDGSTS.E [R206+0x7d000], [R18.64], !P1 ;  /* 0x7d00000012ce7fae */ /* 0x0005e8000c921848 */
[----:B------:R1:W-:Y:S04]  /*21410*/  STL.64 [R1+0x3200], R6 ;  /* 0x0032000601007387 */ /* 0x0003e80000100a00 */
[----:B------:R1:W-:Y:S04]  /*21420*/  STL.64 [R1+0x31f8], R4 ;  /* 0x0031f80401007387 */ /* 0x0003e80000100a00 */
[----:B------:R4:W-:Y:S04]  /*21430*/  LDGSTS.E [R206+0x7d100], [R16.64], !P1 ;  /* 0x7d10000010ce7fae */ /* 0x0009e8000c921848 */
[----:B------:R-:W4:Y:S04]  /*21440*/  LDL.LU.64 R120, [R1+0x1458] ;  /* 0x0014580001787983 */ /* 0x000f280000300a00 */
        /* <DEDUP_REMOVED lines=8> */
[----:B--2---:R-:W-:-:S04]  /*214d0*/  IMAD.WIDE R18, R0, 0x4, R140 ;  /* 0x0000000400127825 */ /* 0x004fc800078e028c */
[C---:B----4-:R-:W-:Y:S02]  /*214e0*/  IMAD.WIDE R16, R0.reuse, 0x4, R234 ;  /* 0x0000000400107825 */ /* 0x050fe400078e02ea */
[----:B------:R-:W2:Y:S02]  /*214f0*/  LDL.LU.64 R234, [R1+0x1470] ;  /* 0x0014700001ea7983 */ /* 0x000ea40000300a00 */
[C---:B-1----:R-:W-:Y:S02]  /*21500*/  IMAD.WIDE R14, R0.reuse, 0x4, R242 ;  /* 0x00000004000e7825 */ /* 0x042fe400078e02f2 */
[----:B------:R1:W-:Y:S02]  /*21510*/  STL.64 [R1+0x31f0], R18 ;  /* 0x0031f01201007387 */ /* 0x0003e40000100a00 */
[C---:B------:R-:W-:Y:S02]  /*21520*/  IMAD.WIDE R12, R0.reuse, 0x4, R138 ;  /* 0x00000004000c7825 */ /* 0x040fe400078e028a */
[----:B------:R-:W4:Y:S02]  /*21530*/  LDL.LU.64 R242, [R1+0x1478] ;  /* 0x0014780001f27983 */ /* 0x000f240000300a00 */
[----:B---3--:R-:W-:-:S02]  /*21540*/  IMAD.WIDE R10, R0, 0x4, R236 ;  /* 0x00000004000a7825 */ /* 0x008fc400078e02ec */
[----:B------:R3:W-:Y:S04]  /*21550*/  STL.64 [R1+0x31e8], R16 ;  /* 0x0031e81001007387 */ /* 0x0007e80000100a00 */
[----:B------:R1:W-:Y:S01]  /*21560*/  STL.64 [R1+0x31e0], R14 ;  /* 0x0031e00e01007387 */ /* 0x0003e20000100a00 */
[----:B------:R-:W-:-:S03]  /*21570*/  IMAD.WIDE R8, R0, 0x4, R244 ;  /* 0x0000000400087825 */ /* 0x000fc600078e02f4 */
[----:B------:R2:W-:Y:S01]  /*21580*/  STL.64 [R1+0x31d8], R12 ;  /* 0x0031d80c01007387 */ /* 0x0005e20000100a00 */
[----:B------:R-:W-:-:S03]  /*21590*/  IMAD.WIDE R6, R0, 0x4, R238 ;  /* 0x0000000400067825 */ /* 0x000fc600078e02ee */
[----:B------:R4:W-:Y:S04]  /*215a0*/  STL.64 [R1+0x31d0], R10 ;  /* 0x0031d00a01007387 */ /* 0x0009e80000100a00 */
[----:B------:R1:W-:Y:S01]  /*215b0*/  STL.64 [R1+0x31c8], R8 ;  /* 0x0031c80801007387 */ /* 0x0003e20000100a00 */
[----:B------:R-:W-:-:S03]  /*215c0*/  IMAD.WIDE R4, R0, 0x4, R248 ;  /* 0x0000000400047825 */ /* 0x000fc600078e02f8 */
[----:B------:R-:W4:Y:S04]  /*215d0*/  LDL.LU.64 R236, [R1+0x1480] ;  /* 0x0014800001ec7983 */ /* 0x000f280000300a00 */
[----:B------:R1:W-:Y:S04]  /*215e0*/  STL.64 [R1+0x31c0], R6 ;  /* 0x0031c00601007387 */ /* 0x0003e80000100a00 */
[----:B------:R-:W4:Y:S04]  /*215f0*/  LDL.LU.64 R248, [R1+0x1488] ;  /* 0x0014880001f87983 */ /* 0x000f280000300a00 */
[----:B------:R1:W-:Y:S04]  /*21600*/  STL.64 [R1+0x31b8], R4 ;  /* 0x0031b80401007387 */ /* 0x0003e80000100a00 */
[----:B------:R-:W4:Y:S04]  /*21610*/  LDL.LU.64 R244, [R1+0x1490] ;  /* 0x0014900001f47983 */ /* 0x000f280000300a00 */
[----:B------:R-:W4:Y:S04]  /*21620*/  LDL.LU.64 R142, [R1+0x1498] ;  /* 0x00149800018e7983 */ /* 0x000f280000300a00 */
[----:B------:R-:W4:Y:S04]  /*21630*/  LDL.LU.64 R140, [R1+0x14a0] ;  /* 0x0014a000018c7983 */ /* 0x000f280000300a00 */
[----:B------:R-:W4:Y:S04]  /*21640*/  LDL.LU.64 R138, [R1+0x14a8] ;  /* 0x0014a800018a7983 */ /* 0x000f280000300a00 */
[----:B------:R-:W4:Y:S01]  /*21650*/  LDL.LU.64 R238, [R1+0x14b0] ;  /* 0x0014b00001ee7983 */ /* 0x000f220000300a00 */
[----:B------:R-:W-:-:S04]  /*21660*/  IADD3 R2, R252, -0xff, RZ ;  /* 0xffffff01fc027810 */ /* 0x000fc80007ffe0ff */
[----:B------:R-:W-:Y:S01]  /*21670*/  ISETP.GE.U32.AND P3, PT, R2, 0x7ffffe82, PT ;  /* 0x7ffffe820200780c */ /* 0x000fe20003f66070 */
[----:B------:R-:W-:Y:S01]  /*21680*/  STL.64 [R1+0x3d48], R206 ;  /* 0x003d48ce01007387 */ /* 0x000fe20000100a00 */
[----:B------:R-:W-:-:S04]  /*21690*/  IADD3 R2, R252, -0x84, RZ ;  /* 0xffffff7cfc027810 */ /* 0x000fc80007ffe0ff */
[----:B------:R-:W-:-:S07]  /*216a0*/  ISETP.GE.U32.AND P4, PT, R2, 0x7ffffefd, PT ;  /* 0x7ffffefd0200780c */ /* 0x000fce0003f86070 */
[----:B------:R1:W-:Y:S04]  /*216b0*/  LDGSTS.E [R206+0x7f000], [R18.64], !P3 ;  /* 0x7f00000012ce7fae */ /* 0x0003e8000d921848 */
[----:B------:R3:W-:Y:S04]  /*216c0*/  LDGSTS.E [R206+0x7f100], [R16.64], !P3 ;  /* 0x7f10000010ce7fae */ /* 0x0007e8000d921848 */
[----:B------:R3:W-:Y:S01]  /*216d0*/  LDGSTS.E [R206+0x7f200], [R14.64], !P3 ;  /* 0x7f2000000ece7fae */ /* 0x0007e2000d921848 */
[----:B-1----:R-:W-:-:S03]  /*216e0*/  IMAD.WIDE R18, R0, 0x4, R120 ;  /* 0x0000000400127825 */ /* 0x002fc600078e0278 */
[----:B------:R2:W-:Y:S01]  /*216f0*/  LDGSTS.E [R206+0x7f300], [R12.64], !P3 ;  /* 0x7f3000000cce7fae */ /* 0x0005e2000d921848 */
[----:B---3--:R-:W-:-:S03]  /*21700*/  IMAD.WIDE R16, R0, 0x4, R246 ;  /* 0x0000000400107825 */ /* 0x008fc600078e02f6 */
[----:B------:R4:W-:Y:S01]  /*21710*/  LDGSTS.E [R206+0x7f400], [R10.64], !P3 ;  /* 0x7f4000000ace7fae */ /* 0x0009e2000d921848 */
[----:B------:R-:W-:-:S03]  /*21720*/  IMAD.WIDE R14, R0, 0x4, R240 ;  /* 0x00000004000e7825 */ /* 0x000fc600078e02f0 */
[----:B------:R1:W-:Y:S04]  /*21730*/  LDGSTS.E [R206+0x7f500], [R8.64], !P3 ;  /* 0x7f50000008ce7fae */ /* 0x0003e8000d921848 */
[----:B------:R-:W3:Y:S04]  /*21740*/  LDL.LU.64 R240, [R1+0x14b8] ;  /* 0x0014b80001f07983 */ /* 0x000ee80000300a00 */
[----:B------:R1:W-:Y:S04]  /*21750*/  STL.64 [R1+0x250], R18 ;  /* 0x0002501201007387 */ /* 0x0003e80000100a00 */
[----:B------:R-:W-:Y:S04]  /*21760*/  STL.64 [R1+0x248], R16 ;  /* 0x0002481001007387 */ /* 0x000fe80000100a00 */
[----:B------:R-:W-:Y:S04]  /*21770*/  STL.64 [R1+0x240], R14 ;  /* 0x0002400e01007387 */ /* 0x000fe80000100a00 */
[----:B------:R1:W-:Y:S04]  /*21780*/  LDGSTS.E [R206+0x7f600], [R6.64], !P3 ;  /* 0x7f60000006ce7fae */ /* 0x0003e8000d921848 */
[----:B------:R-:W3:Y:S04]  /*21790*/  LDL.LU.64 R120, [R1+0x14c0] ;  /* 0x0014c00001787983 */ /* 0x000ee80000300a00 */
[----:B------:R1:W-:Y:S01]  /*217a0*/  LDGSTS.E [R206+0x7f700], [R4.64], !P3 ;  /* 0x7f70000004ce7fae */ /* 0x0003e2000d921848 */
[----:B------:R-:W-:-:S05]  /*217b0*/  LOP3.LUT R230, R231, 0x60, RZ, 0x3c, !PT ;  /* 0x00000060e7e67812 */ /* 0x000fca00078e3cff */
[----:B------:R1:W-:Y:S04]  /*217c0*/  LDGSTS.E [R230+0x41800], [R18.64], !P4 ;  /* 0x4180000012e67fae */ /* 0x0003e8000e121848 */
[----:B------:R1:W-:Y:S04]  /*217d0*/  LDGSTS.E [R230+0x41900], [R16.64], !P4 ;  /* 0x4190000010e67fae */ /* 0x0003e8000e121848 */
[----:B------:R1:W-:Y:S01]  /*217e0*/  LDGSTS.E [R230+0x41a00], [R14.64], !P4 ;  /* 0x41a000000ee67fae */ /* 0x0003e2000e121848 */
[----:B--2---:R-:W-:-:S05]  /*217f0*/  IMAD.WIDE R12, R0, 0x4, R234 ;  /* 0x00000004000c7825 */ /* 0x004fca00078e02ea */
[----:B------:R2:W-:Y:S01]  /*21800*/  LDGSTS.E [R230+0x41b00], [R12.64], !P4 ;  /* 0x41b000000ce67fae */ /* 0x0005e2000e121848 */
[----:B----4-:R-:W-:-:S03]  /*21810*/  IMAD.WIDE R10, R0, 0x4, R242 ;  /* 0x00000004000a7825 */ /* 0x010fc600078e02f2 */
[----:B------:R-:W4:Y:S04]  /*21820*/  LDL.LU.64 R242, [R1+0x14c8] ;  /* 0x0014c80001f27983 */ /* 0x000f280000300a00 */
[----:B------:R2:W-:Y:S04]  /*21830*/  STL.64 [R1+0x238], R12 ;  /* 0x0002380c01007387 */ /* 0x0005e80000100a00 */
[----:B------:R3:W-:Y:S01]  /*21840*/  STL.64 [R1+0x230], R10 ;  /* 0x0002300a01007387 */ /* 0x0007e20000100a00 */
[----:B------:R-:W-:-:S03]  /*21850*/  IADD3 R2, R252, -0x88, RZ ;  /* 0xffffff78fc027810 */ /* 0x000fc60007ffe0ff */
[----:B------:R3:W-:Y:S01]  /*21860*/  LDGSTS.E [R230+0x41c00], [R10.64], !P4 ;  /* 0x41c000000ae67fae */ /* 0x0007e2000e121848 */
[----:B-1----:R-:W-:-:S04]  /*21870*/  IMAD.WIDE R8, R0, 0x4, R236 ;  /* 0x0000000400087825 */ /* 0x002fc800078e02ec */
[----:B------:R-:W-:-:S04]  /*21880*/  IMAD.WIDE R6, R0, 0x4, R248 ;  /* 0x0000000400067825 */ /* 0x000fc800078e02f8 */
[C---:B------:R-:W-:Y:S01]  /*21890*/  IMAD.WIDE R4, R0.reuse, 0x4, R244 ;  /* 0x0000000400047825 */ /* 0x040fe200078e02f4 */
[----:B------:R-:W4:Y:S04]  /*218a0*/  LDL.LU.64 R248, [R1+0x14d0] ;  /* 0x0014d00001f87983 */ /* 0x000f280000300a00 */
[----:B------:R1:W-:Y:S04]  /*218b0*/  STL.64 [R1+0x228], R8 ;  /* 0x0002280801007387 */ /* 0x0003e80000100a00 */
[----:B------:R4:W-:Y:S04]  /*218c0*/  STL.64 [R1+0x220], R6 ;  /* 0x0002200601007387 */ /* 0x0009e80000100a00 */
[----:B------:R1:W-:Y:S04]  /*218d0*/  STL.64 [R1+0x218], R4 ;  /* 0x0002180401007387 */ /* 0x0003e80000100a00 */
[----:B------:R-:W4:Y:S01]  /*218e0*/  LDL.LU.64 R236, [R1+0x14d8] ;  /* 0x0014d80001ec7983 */ /* 0x000f220000300a00 */
[----:B------:R-:W-:-:S03]  /*218f0*/  IMAD.WIDE R18, R0, 0x4, R142 ;  /* 0x0000000400127825 */ /* 0x000fc600078e028e */
[----:B------:R-:W4:Y:S04]  /*21900*/  LDL.LU.64 R246, [R1+0x14e0] ;  /* 0x0014e00001f67983 */ /* 0x000f280000300a00 */
[----:B------:R-:W4:Y:S01]  /*21910*/  LDL.LU.64 R234, [R1+0x14e8] ;  /* 0x0014e80001ea7983 */ /* 0x000f220000300a00 */
[----:B--2---:R-:W-:-:S03]  /*21920*/  IMAD.WIDE R12, R0, 0x4, R238 ;  /* 0x00000004000c7825 */ /* 0x004fc600078e02ee */
[----:B------:R-:W2:Y:S04]  /*21930*/  LDL.LU.64 R244, [R1+0x14f0] ;  /* 0x0014f00001f47983 */ /* 0x000ea80000300a00 */
[----:B------:R1:W-:Y:S04]  /*21940*/  STL.64 [R1+0x1d0], R18 ;  /* 0x0001d01201007387 */ /* 0x0003e80000100a00 */
[----:B------:R-:W2:Y:S01]  /*21950*/  LDL.LU.64 R238, [R1+0x14f8] ;  /* 0x0014f80001ee7983 */ /* 0x000ea20000300a00 */
[----:B------:R-:W-:Y:S01]  /*21960*/  ISETP.GE.U32.AND P2, PT, R2, 0x7ffffef9, PT ;  /* 0x7ffffef90200780c */ /* 0x000fe20003f46070 */
[----:B------:R-:W-:-:S02]  /*21970*/  IMAD.WIDE R16, R0, 0x4, R140 ;  /* 0x0000000400107825 */ /* 0x000fc400078e028c */
[----:B------:R1:W-:Y:S02]  /*21980*/  LDGSTS.E [R230+0x41d00], [R8.64], !P4 ;  /* 0x41d0000008e67fae */ /* 0x0003e4000e121848 */
[C---:B------:R-:W-:Y:S02]  /*21990*/  IMAD.WIDE R14, R0.reuse, 0x4, R138 ;  /* 0x00000004000e7825 */ /* 0x040fe400078e028a */
[----:B------:R1:W-:Y:S04]  /*219a0*/  STL.64 [R1+0x1c8], R16 ;  /* 0x0001c81001007387 */ /* 0x0003e80000100a00 */
[----:B------:R4:W-:Y:S04]  /*219b0*/  LDGSTS.E [R230+0x41e00], [R6.64], !P4 ;  /* 0x41e0000006e67fae */ /* 0x0009e8000e121848 */
[----:B------:R1:W-:Y:S04]  /*219c0*/  STL.64 [R1+0x1c0], R14 ;  /* 0x0001c00e01007387 */ /* 0x0003e80000100a00 */
[----:B------:R1:W-:Y:S01]  /*219d0*/  LDGSTS.E [R230+0x41f00], [R4.64], !P4 ;  /* 0x41f0000004e67fae */ /* 0x0003e2000e121848 */
[----:B---3--:R-:W-:-:S03]  /*219e0*/  IMAD.WIDE R10, R0, 0x4, R240 ;  /* 0x00000004000a7825 */ /* 0x008fc600078e02f0 */
[----:B------:R-:W3:Y:S04]  /*219f0*/  LDL.LU.64 R240, [R1+0x1500] ;  /* 0x0015000001f07983 */ /* 0x000ee80000300a00 */
[----:B------:R2:W-:Y:S04]  /*21a00*/  STL.64 [R1+0x1b8], R12 ;  /* 0x0001b80c01007387 */ /* 0x0005e80000100a00 */
[----:B------:R2:W-:Y:S04]  /*21a10*/  STL.64 [R1+0x1b0], R10 ;  /* 0x0001b00a01007387 */ /* 0x0005e80000100a00 */
[----:B------:R4:W-:Y:S04]  /*21a20*/  LDGSTS.E [R230+0x43800], [R18.64], !P2 ;  /* 0x4380000012e67fae */ /* 0x0009e8000d121848 */
[----:B------:R4:W-:Y:S01]  /*21a30*/  LDGSTS.E [R230+0x43900], [R16.64], !P2 ;  /* 0x4390000010e67fae */ /* 0x0009e2000d121848 */
[----:B-1----:R-:W-:-:S03]  /*21a40*/  IMAD.WIDE R8, R0, 0x4, R120 ;  /* 0x0000000400087825 */ /* 0x002fc600078e0278 */
[----:B------:R1:W-:Y:S04]  /*21a50*/  LDGSTS.E [R230+0x43a00], [R14.64], !P2 ;  /* 0x43a000000ee67fae */ /* 0x0003e8000d121848 */
[----:B------:R2:W-:Y:S04]  /*21a60*/  LDGSTS.E [R230+0x43b00], [R12.64], !P2 ;  /* 0x43b000000ce67fae */ /* 0x0005e8000d121848 */
[----:B------:R1:W-:Y:S01]  /*21a70*/  LDGSTS.E [R230+0x43c00], [R10.64], !P2 ;  /* 0x43c000000ae67fae */ /* 0x0003e2000d121848 */
[----:B------:R-:W-:-:S03]  /*21a80*/  IADD3 R2, R252, -0x8c, RZ ;  /* 0xffffff74fc027810 */ /* 0x000fc60007ffe0ff */
[----:B------:R3:W-:Y:S01]  /*21a90*/  LDGSTS.E [R230+0x43d00], [R8.64], !P2 ;  /* 0x43d0000008e67fae */ /* 0x0007e2000d121848 */
[----:B----4-:R-:W-:-:S03]  /*21aa0*/  IMAD.WIDE R6, R0, 0x4, R242 ;  /* 0x0000000400067825 */ /* 0x010fc600078e02f2 */
[----:B------:R-:W4:Y:S04]  /*21ab0*/  LDL.LU.64 R242, [R1+0x1508] ;  /* 0x0015080001f27983 */ /* 0x000f280000300a00 */
[----:B------:R3:W-:Y:S04]  /*21ac0*/  STL.64 [R1+0x1a8], R8 ;  /* 0x0001a80801007387 */ /* 0x0007e80000100a00 */
[----:B------:R4:W-:Y:S01]  /*21ad0*/  STL.64 [R1+0x1a0], R6 ;  /* 0x0001a00601007387 */ /* 0x0009e20000100a00 */
[----:B------:R-:W-:-:S04]  /*21ae0*/  IMAD.WIDE R4, R0, 0x4, R248 ;  /* 0x0000000400047825 */ /* 0x000fc800078e02f8 */
[C---:B------:R-:W-:Y:S01]  /*21af0*/  IMAD.WIDE R18, R0.reuse, 0x4, R236 ;  /* 0x0000000400127825 */ /* 0x040fe200078e02ec */
[----:B------:R-:W4:Y:S03]  /*21b00*/  LDL.LU.64 R248, [R1+0x1510] ;  /* 0x0015100001f87983 */ /* 0x000f260000300a00 */
[C---:B------:R-:W-:Y:S01]  /*21b10*/  IMAD.WIDE R16, R0.reuse, 0x4, R246 ;  /* 0x0000000400107825 */ /* 0x040fe200078e02f6 */
[----:B------:R2:W-:Y:S03]  /*21b20*/  STL.64 [R1+0x198], R4 ;  /* 0x0001980401007387 */ /* 0x0005e60000100a00 */
[C---:B-1----:R-:W-:Y:S01]  /*21b30*/  IMAD.WIDE R14, R0.reuse, 0x4, R234 ;  /* 0x00000004000e7825 */ /* 0x042fe200078e02ea */
[----:B------:R-:W4:Y:S04]  /*21b40*/  LDL.LU.64 R236, [R1+0x1518] ;  /* 0x0015180001ec7983 */ /* 0x000f280000300a00 */
[----:B------:R1:W-:Y:S01]  /*21b50*/  STL.64 [R1+0x150], R18 ;  /* 0x0001501201007387 */ /* 0x0003e20000100a00 */
[----:B--2---:R-:W-:-:S03]  /*21b60*/  IMAD.WIDE R12, R0, 0x4, R244 ;  /* 0x00000004000c7825 */ /* 0x004fc600078e02f4 */
[----:B------:R-:W2:Y:S04]  /*21b70*/  LDL.LU.64 R148, [R1+0x1520] ;  /* 0x0015200001947983 */ /* 0x000ea80000300a00 */
[----:B------:R2:W-:Y:S01]  /*21b80*/  STL.64 [R1+0x148], R16 ;  /* 0x0001481001007387 */ /* 0x0005e20000100a00 */
[----:B------:R-:W-:-:S03]  /*21b90*/  IMAD.WIDE R10, R0, 0x4, R238 ;  /* 0x00000004000a7825 */ /* 0x000fc600078e02ee */
[----:B------:R-:W2:Y:S04]  /*21ba0*/  LDL.LU.64 R146, [R1+0x1528] ;  /* 0x0015280001927983 */ /* 0x000ea80000300a00 */
[----:B------:R1:W-:Y:S04]  /*21bb0*/  STL.64 [R1+0x140], R14 ;  /* 0x0001400e01007387 */ /* 0x0003e80000100a00 */
[----:B------:R-:W2:Y:S04]  /*21bc0*/  LDL.LU.64 R144, [R1+0x1530] ;  /* 0x0015300001907983 */ /* 0x000ea80000300a00 */
[----:B------:R-:W2:Y:S04]  /*21bd0*/  LDL.LU.64 R142, [R1+0x1538] ;  /* 0x00153800018e7983 */ /* 0x000ea80000300a00 */
[----:B------:R1:W-:Y:S04]  /*21be0*/  STL.64 [R1+0x138], R12 ;  /* 0x0001380c01007387 */ /* 0x0003e80000100a00 */
[----:B------:R-:W2:Y:S04]  /*21bf0*/  LDL.LU.64 R140, [R1+0x1540] ;  /* 0x00154000018c7983 */ /* 0x000ea80000300a00 */
[----:B------:R-:W2:Y:S04]  /*21c00*/  LDL.LU.64 R138, [R1+0x1548] ;  /* 0x00154800018a7983 */ /* 0x000ea80000300a00 */
[----:B------:R1:W-:Y:S04]  /*21c10*/  STL.64 [R1+0x130], R10 ;  /* 0x0001300a01007387 */ /* 0x0003e80000100a00 */
[----:B------:R-:W2:Y:S01]  /*21c20*/  LDL.LU.64 R120, [R1+0x1550] ;  /* 0x0015500001787983 */ /* 0x000ea20000300a00 */
[----:B------:R-:W-:Y:S01]  /*21c30*/  ISETP.GE.U32.AND P5, PT, R2, 0x7ffffef5, PT ;  /* 0x7ffffef50200780c */ /* 0x000fe20003fa6070 */
[----:B---3--:R-:W-:-:S02]  /*21c40*/  IMAD.WIDE R8, R0, 0x4, R240 ;  /* 0x0000000400087825 */ /* 0x008fc400078e02f0 */
[----:B------:R4:W-:Y:S04]  /*21c50*/  LDGSTS.E [R230+0x43e00], [R6.64], !P2 ;  /* 0x43e0000006e67fae */ /* 0x0009e8000d121848 */
        /* <DEDUP_REMOVED lines=11> */
[----:B---3--:R-:W-:-:S05]  /*21d10*/  IMAD.WIDE R4, R0, 0x4, R248 ;  /* 0x0000000400047825 */ /* 0x008fca00078e02f8 */
[----:B------:R2:W-:Y:S04]  /*21d20*/  STL.64 [R1+0x118], R4 ;  /* 0x0001180401007387 */ /* 0x0005e80000100a00 */
[----:B------:R-:W3:Y:S01]  /*21d30*/  LDL.LU.64 R248, [R1+0x1558] ;  /* 0x0015580001f87983 */ /* 0x000ee20000300a00 */
[----:B-1----:R-:W-:-:S03]  /*21d40*/  IMAD.WIDE R18, R0, 0x4, R236 ;  /* 0x0000000400127825 */ /* 0x002fc600078e02ec */
[----:B------:R-:W3:Y:S04]  /*21d50*/  LDL.LU.64 R246, [R1+0x1560] ;  /* 0x0015600001f67983 */ /* 0x000ee80000300a00 */
[----:B------:R-:W3:Y:S01]  /*21d60*/  LDL.LU.64 R244, [R1+0x1568] ;  /* 0x0015680001f47983 */ /* 0x000ee20000300a00 */
[----:B--2---:R-:W-:-:S03]  /*21d70*/  IMAD.WIDE R16, R0, 0x4, R148 ;  /* 0x0000000400107825 */ /* 0x004fc600078e0294 */
[----:B------:R-:W2:Y:S01]  /*21d80*/  LDL.LU.64 R242, [R1+0x1570] ;  /* 0x0015700001f27983 */ /* 0x000ea20000300a00 */
[----:B------:R-:W-:-:S03]  /*21d90*/  IMAD.WIDE R14, R0, 0x4, R146 ;  /* 0x00000004000e7825 */ /* 0x000fc600078e0292 */
[----:B------:R-:W2:Y:S04]  /*21da0*/  LDL.LU.64 R240, [R1+0x1578] ;  /* 0x0015780001f07983 */ /* 0x000ea80000300a00 */
[----:B------:R-:W2:Y:S01]  /*21db0*/  LDL.LU.64 R238, [R1+0x1580] ;  /* 0x0015800001ee7983 */ /* 0x000ea20000300a00 */
[----:B------:R-:W-:-:S03]  /*21dc0*/  IMAD.WIDE R12, R0, 0x4, R144 ;  /* 0x00000004000c7825 */ /* 0x000fc600078e0290 */
[----:B------:R-:W2:Y:S01]  /*21dd0*/  LDL.LU.64 R236, [R1+0x1588] ;  /* 0x0015880001ec7983 */ /* 0x000ea20000300a00 */
[----:B------:R-:W-:-:S03]  /*21de0*/  IMAD.WIDE R10, R0, 0x4, R142 ;  /* 0x00000004000a7825 */ /* 0x000fc600078e028e */
[----:B------:R-:W2:Y:S04]  /*21df0*/  LDL.LU.64 R234, [R1+0x1590] ;  /* 0x0015900001ea7983 */ /* 0x000ea80000300a00 */
[----:B------:R1:W-:Y:S01]  /*21e00*/  STL.64 [R1+0xd0], R18 ;  /* 0x0000d01201007387 */ /* 0x0003e20000100a00 */
[----:B------:R-:W-:-:S03]  /*21e10*/  IMAD.WIDE R8, R0, 0x4, R140 ;  /* 0x0000000400087825 */ /* 0x000fc600078e028c */
[----:B------:R1:W-:Y:S01]  /*21e20*/  LDGSTS.E [R230+0x45f00], [R4.64], !P5 ;  /* 0x45f0000004e67fae */ /* 0x0003e2000e921848 */
[----:B----4-:R-:W-:-:S03]  /*21e30*/  IMAD.WIDE R6, R0, 0x4, R138 ;  /* 0x0000000400067825 */ /* 0x010fc600078e028a */
[----:B------:R4:W-:Y:S04]  /*21e40*/  STL.64 [R1+0xc8], R16 ;  /* 0x0000c81001007387 */ /* 0x0009e80000100a00 */
[----:B------:R-:W-:Y:S01]  /*21e50*/  STL.64 [R1+0xc0], R14 ;  /* 0x0000c00e01007387 */ /* 0x000fe20000100a00 */
[----:B-1----:R-:W-:-:S03]  /*21e60*/  IMAD.WIDE R4, R0, 0x4, R120 ;  /* 0x0000000400047825 */ /* 0x002fc600078e0278 */
[----:B------:R1:W-:Y:S04]  /*21e70*/  STL.64 [R1+0xb8], R12 ;  /* 0x0000b80c01007387 */ /* 0x0003e80000100a00 */
[----:B------:R1:W-:Y:S04]  /*21e80*/  STL.64 [R1+0xb0], R10 ;  /* 0x0000b00a01007387 */ /* 0x0003e80000100a00 */
[----:B------:R1:W-:Y:S04]  /*21e90*/  STL.64 [R1+0xa8], R8 ;  /* 0x0000a80801007387 */ /* 0x0003e80000100a00 */
[----:B------:R1:W-:Y:S04]  /*21ea0*/  STL.64 [R1+0xa0], R6 ;  /* 0x0000a00601007387 */ /* 0x0003e80000100a00 */
[----:B------:R1:W-:Y:S04]  /*21eb0*/  STL.64 [R1+0x98], R4 ;  /* 0x0000980401007387 */ /* 0x0003e80000100a00 */
[----:B------:R-:W4:Y:S04]  /*21ec0*/  LDL.LU.64 R150, [R1+0x1598] ;  /* 0x0015980001967983 */ /* 0x000f280000300a00 */
[----:B------:R-:W4:Y:S04]  /*21ed0*/  LDL.LU.64 R148, [R1+0x15a0] ;  /* 0x0015a00001947983 */ /* 0x000f280000300a00 */
[----:B------:R-:W4:Y:S04]  /*21ee0*/  LDL.LU.64 R120, [R1+0x15a8] ;  /* 0x0015a80001787983 */ /* 0x000f280000300a00 */
[----:B------:R-:W4:Y:S04]  /*21ef0*/  LDL.LU.64 R146, [R1+0x15b0] ;  /* 0x0015b00001927983 */ /* 0x000f280000300a00 */
[----:B------:R-:W4:Y:S04]  /*21f00*/  LDL.LU.64 R144, [R1+0x15b8] ;  /* 0x0015b80001907983 */ /* 0x000f280000300a00 */
[----:B------:R-:W4:Y:S04]  /*21f10*/  LDL.LU.64 R142, [R1+0x15c0] ;  /* 0x0015c000018e7983 */ /* 0x000f280000300a00 */
[----:B------:R-:W4:Y:S04]  /*21f20*/  LDL.LU.64 R140, [R1+0x15c8] ;  /* 0x0015c800018c7983 */ /* 0x000f280000300a00 */
[----:B------:R-:W4:Y:S01]  /*21f30*/  LDL.LU.64 R138, [R1+0x15d0] ;  /* 0x0015d000018a7983 */ /* 0x000f220000300a00 */
[----:B---3--:R-:W-:-:S04]  /*21f40*/  IMAD.WIDE R248, R0, 0x4, R248 ;  /* 0x0000000400f87825 */ /* 0x008fc800078e02f8 */
[C---:B------:R-:W-:Y:S01]  /*21f50*/  IMAD.WIDE R246, R0.reuse, 0x4, R246 ;  /* 0x0000000400f67825 */ /* 0x040fe200078e02f6 */
[----:B------:R-:W-:Y:S03]  /*21f60*/  STL.64 [R1+0x3d40], R248 ;  /* 0x003d40f801007387 */ /* 0x000fe60000100a00 */
[C---:B------:R-:W-:Y:S01]  /*21f70*/  IMAD.WIDE R244, R0.reuse, 0x4, R244 ;  /* 0x0000000400f47825 */ /* 0x040fe200078e02f4 */
[----:B------:R-:W-:Y:S03]  /*21f80*/  STL.64 [R1+0x3d50], R246 ;  /* 0x003d50f601007387 */ /* 0x000fe60000100a00 */
[C---:B--2---:R-:W-:Y:S01]  /*21f90*/  IMAD.WIDE R242, R0.reuse, 0x4, R242 ;  /* 0x0000000400f27825 */ /* 0x044fe200078e02f2 */
[----:B------:R-:W-:Y:S03]  /*21fa0*/  STL.64 [R1+0x3d58], R244 ;  /* 0x003d58f401007387 */ /* 0x000fe60000100a00 */
[C---:B------:R-:W-:Y:S01]  /*21fb0*/  IMAD.WIDE R240, R0.reuse, 0x4, R240 ;  /* 0x0000000400f07825 */ /* 0x040fe200078e02f0 */
[----:B------:R-:W-:Y:S03]  /*21fc0*/  STL.64 [R1+0x3d60], R242 ;  /* 0x003d60f201007387 */ /* 0x000fe60000100a00 */
[C---:B------:R-:W-:Y:S01]  /*21fd0*/  IMAD.WIDE R238, R0.reuse, 0x4, R238 ;  /* 0x0000000400ee7825 */ /* 0x040fe200078e02ee */
[----:B------:R-:W-:Y:S03]  /*21fe0*/  STL.64 [R1+0x3d68], R240 ;  /* 0x003d68f001007387 */ /* 0x000fe60000100a00 */
[C---:B------:R-:W-:Y:S01]  /*21ff0*/  IMAD.WIDE R236, R0.reuse, 0x4, R236 ;  /* 0x0000000400ec7825 */ /* 0x040fe200078e02ec */
[----:B------:R-:W-:Y:S03]  /*22000*/  STL.64 [R1+0x3d70], R238 ;  /* 0x003d70ee01007387 */ /* 0x000fe60000100a00 */
[C---:B------:R-:W-:Y:S01]  /*22010*/  IMAD.WIDE R234, R0.reuse, 0x4, R234 ;  /* 0x0000000400ea7825 */ /* 0x040fe200078e02ea */
[----:B------:R-:W-:Y:S04]  /*22020*/  STL.64 [R1+0x3d78], R236 ;  /* 0x003d78ec01007387 */ /* 0x000fe80000100a00 */
[----:B------:R-:W-:Y:S01]  /*22030*/  STL.64 [R1+0x3d80], R234 ;  /* 0x003d80ea01007387 */ /* 0x000fe20000100a00 */
[----:B----4-:R-:W-:-:S03]  /*22040*/  IMAD.WIDE R184, R0, 0x4, R150 ;  /* 0x0000000400b87825 */ /* 0x010fc600078e0296 */
[----:B------:R-:W2:Y:S01]  /*22050*/  LDL.LU.64 R150, [R1+0x15d8] ;  /* 0x0015d80001967983 */ /* 0x000ea20000300a00 */
[----:B------:R-:W-:-:S03]  /*22060*/  IMAD.WIDE R182, R0, 0x4, R148 ;  /* 0x0000000400b67825 */ /* 0x000fc600078e0294 */
[----:B------:R-:W3:Y:S01]  /*22070*/  LDL.LU.64 R148, [R1+0x15e0] ;  /* 0x0015e00001947983 */ /* 0x000ee20000300a00 */
        /* <DEDUP_REMOVED lines=11> */
[----:B------:R-:W4:Y:S04]  /*22130*/  LDL.LU.64 R138, [R1+0x1610] ;  /* 0x00161000018a7983 */ /* 0x000f280000300a00 */
        /* <DEDUP_REMOVED lines=8> */
[----:B--2---:R-:W-:-:S04]  /*221c0*/  IMAD.WIDE R152, R0, 0x4, R150 ;  /* 0x0000000400987825 */ /* 0x004fc800078e0296 */
[----:B---3--:R-:W-:-:S04]  /*221d0*/  IMAD.WIDE R150, R0, 0x4, R148 ;  /* 0x0000000400967825 */ /* 0x008fc800078e0294 */
[C---:B----4-:R-:W-:Y:S02]  /*221e0*/  IMAD.WIDE R148, R0.reuse, 0x4, R120 ;  /* 0x0000000400947825 */ /* 0x050fe400078e0278 */
[----:B------:R-:W2:Y:S04]  /*221f0*/  LDL.LU.64 R120, [R1+0x1618] ;  /* 0x0016180001787983 */ /* 0x000ea80000300a00 */
[----:B------:R-:W3:Y:S04]  /*22200*/  LDL.LU.64 R196, [R1+0x1620] ;  /* 0x0016200001c47983 */ /* 0x000ee80000300a00 */
[----:B------:R-:W4:Y:S04]  /*22210*/  LDL.LU.64 R194, [R1+0x1628] ;  /* 0x0016280001c27983 */ /* 0x000f280000300a00 */
[----:B------:R-:W2:Y:S04]  /*22220*/  LDL.LU.64 R200, [R1+0x1630] ;  /* 0x0016300001c87983 */ /* 0x000ea80000300a00 */
[----:B------:R-:W2:Y:S04]  /*22230*/  LDL.LU.64 R192, [R1+0x1638] ;  /* 0x0016380001c07983 */ /* 0x000ea80000300a00 */
[----:B------:R-:W2:Y:S01]  /*22240*/  LDL.LU.64 R190, [R1+0x1640] ;  /* 0x0016400001be7983 */ /* 0x000ea20000300a00 */
        /* <DEDUP_REMOVED lines=15> */
[----:B------:R-:W2:Y:S01]  /*22340*/  LDL.LU.64 R198, [R1+0x1658] ;  /* 0x0016580001c67983 */ /* 0x000ea20000300a00 */
[----:B---3--:R-:W-:-:S03]  /*22350*/  IMAD.WIDE R118, R0, 0x4, R196 ;  /* 0x0000000400767825 */ /* 0x008fc600078e02c4 */
[----:B------:R-:W3:Y:S01]  /*22360*/  LDL.LU.64 R196, [R1+0x1660] ;  /* 0x0016600001c47983 */ /* 0x000ee20000300a00 */
[----:B----4-:R-:W-:-:S03]  /*22370*/  IMAD.WIDE R116, R0, 0x4, R194 ;  /* 0x0000000400747825 */ /* 0x010fc600078e02c2 */
[----:B------:R-:W4:Y:S01]  /*22380*/  LDL.LU.64 R194, [R1+0x1668] ;  /* 0x0016680001c27983 */ /* 0x000f220000300a00 */
[----:B--2---:R-:W-:-:S03]  /*22390*/  IMAD.WIDE R114, R0, 0x4, R200 ;  /* 0x0000000400727825 */ /* 0x004fc600078e02c8 */
[----:B------:R-:W2:Y:S01]  /*223a0*/  LDL.LU.64 R204, [R1+0x1670] ;  /* 0x0016700001cc7983 */ /* 0x000ea20000300a00 */
[----:B------:R-:W-:-:S03]  /*223b0*/  IMAD.WIDE R112, R0, 0x4, R192 ;  /* 0x0000000400707825 */ /* 0x000fc600078e02c0 */
[----:B------:R-:W2:Y:S01]  /*223c0*/  LDL.LU.64 R202, [R1+0x1678] ;  /* 0x0016780001ca7983 */ /* 0x000ea20000300a00 */
[----:B------:R-:W-:-:S03]  /*223d0*/  IMAD.WIDE R110, R0, 0x4, R190 ;  /* 0x00000004006e7825 */ /* 0x000fc600078e02be */
[----:B------:R-:W2:Y:S04]  /*223e0*/  LDL.LU.64 R200, [R1+0x1680] ;  /* 0x0016800001c87983 */ /* 0x000ea80000300a00 */
[----:B------:R-:W2:Y:S04]  /*223f0*/  LDL.LU.64 R192, [R1+0x1688] ;  /* 0x0016880001c07983 */ /* 0x000ea80000300a00 */
[----:B------:R-:W2:Y:S01]  /*22400*/  LDL.LU.64 R190, [R1+0x1690] ;  /* 0x0016900001be7983 */ /* 0x000ea20000300a00 */
[----:B------:R-:W-:-:S04]  /*22410*/  IMAD.WIDE R120, R0, 0x4, R120 ;  /* 0x0000000400787825 */ /* 0x000fc800078e0278 */
        /* <DEDUP_REMOVED lines=12> */
[----:B---3--:R-:W-:-:S03]  /*224e0*/  IMAD.WIDE R102, R0, 0x4, R196 ;  /* 0x0000000400667825 */ /* 0x008fc600078e02c4 */
[----:B------:R-:W3:Y:S01]  /*224f0*/  LDL.LU.64 R196, [R1+0x16c8] ;  /* 0x0016c80001c47983 */ /* 0x000ee20000300a00 */
[----:B----4-:R-:W-:-:S03]  /*22500*/  IMAD.WIDE R100, R0, 0x4, R194 ;  /* 0x0000000400647825 */ /* 0x010fc600078e02c2 */
[----:B------:R-:W4:Y:S04]  /*22510*/  LDL.LU.64 R194, [R1+0x16e0] ;  /* 0x0016e00001c27983 */ /* 0x000f280000300a00 */
[----:B------:R-:W4:Y:S01]  /*22520*/  LDL.LU.64 R224, [R1+0x16f0] ;  /* 0x0016f00001e07983 */ /* 0x000f220000300a00 */
[----:B--2---:R-:W-:-:S03]  /*22530*/  IMAD.WIDE R92, R0, 0x4, R192 ;  /* 0x00000004005c7825 */ /* 0x004fc600078e02c0 */
[----:B------:R-:W2:Y:S01]  /*22540*/  LDL.LU.64 R192, [R1+0x16f8] ;  /* 0x0016f80001c07983 */ /* 0x000ea20000300a00 */
[----:B------:R-:W-:-:S03]  /*22550*/  IMAD.WIDE R90, R0, 0x4, R190 ;  /* 0x00000004005a7825 */ /* 0x000fc600078e02be */
[----:B------:R-:W2:Y:S01]  /*22560*/  LDL.LU.64 R190, [R1+0x1700] ;  /* 0x0017000001be7983 */ /* 0x000ea20000300a00 */
[----:B------:R-:W-:-:S03]  /*22570*/  IMAD.WIDE R98, R0, 0x4, R204 ;  /* 0x0000000400627825 */ /* 0x000fc600078e02cc */
[----:B------:R-:W2:Y:S01]  /*22580*/  LDL.LU.64 R210, [R1+0x1708] ;  /* 0x0017080001d27983 */ /* 0x000ea20000300a00 */
[----:B------:R-:W-:-:S03]  /*22590*/  IMAD.WIDE R96, R0, 0x4, R202 ;  /* 0x0000000400607825 */ /* 0x000fc600078e02ca */
[----:B------:R-:W2:Y:S01]  /*225a0*/  LDL.LU.64 R208, [R1+0x1710] ;  /* 0x0017100001d07983 */ /* 0x000ea20000300a00 */
        /* <DEDUP_REMOVED lines=10> */
[----:B------:R-:W2:Y:S04]  /*22650*/  LDL.LU.64 R204, [R1+0x1718] ;  /* 0x0017180001cc7983 */ /* 0x000ea80000300a00 */
[----:B------:R-:W2:Y:S04]  /*22660*/  LDL.LU.64 R202, [R1+0x1720] ;  /* 0x0017200001ca7983 */ /* 0x000ea80000300a00 */
[----:B------:R-:W1:Y:S04]  /*22670*/  LDL.LU.64 R200, [R1+0x1728] ;  /* 0x0017280001c87983 */ /* 0x000e680000300a00 */
[----:B------:R-:W2:Y:S01]  /*22680*/  LDL.LU.64 R198, [R1+0x1730] ;  /* 0x0017300001c67983 */ /* 0x000ea20000300a00 */
[----:B---3--:R-:W-:-:S03]  /*22690*/  IMAD.WIDE R86, R0, 0x4, R196 ;  /* 0x0000000400567825 */ /* 0x008fc600078e02c4 */
[----:B------:R-:W3:Y:S01]  /*226a0*/  LDL.LU.64 R196, [R1+0x1738] ;  /* 0x0017380001c47983 */ /* 0x000ee20000300a00 */
[----:B----4-:R-:W-:-:S03]  /*226b0*/  IMAD.WIDE R84, R0, 0x4, R194 ;  /* 0x0000000400547825 */ /* 0x010fc600078e02c2 */
[----:B------:R-:W4:Y:S01]  /*226c0*/  LDL.LU.64 R194, [R1+0x1740] ;  /* 0x0017400001c27983 */ /* 0x000f220000300a00 */
[----:B--2---:R-:W-:-:S03]  /*226d0*/  IMAD.WIDE R80, R0, 0x4, R192 ;  /* 0x0000000400507825 */ /* 0x004fc600078e02c0 */
[----:B------:R-:W4:Y:S01]  /*226e0*/  LDL.LU.64 R192, [R1+0x1748] ;  /* 0x0017480001c07983 */ /* 0x000f220000300a00 */
[----:B------:R-:W-:-:S03]  /*226f0*/  IMAD.WIDE R22, R0, 0x4, R190 ;  /* 0x0000000400167825 */ /* 0x000fc600078e02be */
[----:B------:R-:W4:Y:S01]  /*22700*/  LDL.LU.64 R190, [R1+0x1750] ;  /* 0x0017500001be7983 */ /* 0x000f220000300a00 */
[----:B------:R-:W-:-:S04]  /*22710*/  IADD3 R2, R252, -0x90, RZ ;  /* 0xffffff70fc027810 */ /* 0x000fc80007ffe0ff */
[----:B------:R-:W-:Y:S02]  /*22720*/  ISETP.GE.U32.AND P6, PT, R2, 0x7ffffef1, PT ;  /* 0x7ffffef10200780c */ /* 0x000fe40003fc6070 */
[----:B------:R-:W-:-:S04]  /*22730*/  IADD3 R2, R252, -0x94, RZ ;  /* 0xffffff6cfc027810 */ /* 0x000fc80007ffe0ff */
[----:B------:R-:W-:Y:S02]  /*22740*/  ISETP.GE.U32.AND P0, PT, R2, 0x7ffffeed, PT ;  /* 0x7ffffeed0200780c */ /* 0x000fe40003f06070 */
[----:B------:R-:W-:-:S04]  /*22750*/  IADD3 R2, R252, -0x98, RZ ;  /* 0xffffff68fc027810 */ /* 0x000fc80007ffe0ff */
[----:B------:R-:W-:Y:S01]  /*22760*/  ISETP.GE.U32.AND P1, PT, R2, 0x7ffffee9, PT ;  /* 0x7ffffee90200780c */ /* 0x000fe20003f26070 */
[----:B------:R1:W-:Y:S01]  /*22770*/  LDGSTS.E [R230+0x47800], [R18.64], !P6 ;  /* 0x4780000012e67fae */ /* 0x0003e2000f121848 */
[----:B------:R-:W-:-:S03]  /*22780*/  IADD3 R2, R252, -0x9c, RZ ;  /* 0xffffff64fc027810 */ /* 0x000fc60007ffe0ff */
[----:B------:R1:W-:Y:S04]  /*22790*/  LDGSTS.E [R230+0x47900], [R16.64], !P6 ;  /* 0x4790000010e67fae */ /* 0x0003e8000f121848 */
[----:B------:R1:W-:Y:S01]  /*227a0*/  LDGSTS.E [R230+0x47a00], [R14.64], !P6 ;  /* 0x47a000000ee67fae */ /* 0x0003e2000f121848 */
[----:B------:R-:W-:-:S03]  /*227b0*/  ISETP.GE.U32.AND P3, PT, R2, 0x7ffffee5, PT ;  /* 0x7ffffee50200780c */ /* 0x000fc60003f66070 */
[----:B------:R1:W-:Y:S01]  /*227c0*/  LDGSTS.E [R230+0x47b00], [R12.64], !P6 ;  /* 0x47b000000ce67fae */ /* 0x0003e2000f121848 */
[----:B------:R-:W-:-:S03]  /*227d0*/  IADD3 R2, R252, -0xa0, RZ ;  /* 0xffffff60fc027810 */ /* 0x000fc60007ffe0ff */
[----:B------:R1:W-:Y:S04]  /*227e0*/  LDGSTS.E [R230+0x47c00], [R10.64], !P6 ;  /* 0x47c000000ae67fae */ /* 0x0003e8000f121848 */
[----:B------:R3:W-:Y:S04]  /*227f0*/  LDGSTS.E [R230+0x47d00], [R8.64], !P6 ;  /* 0x47d0000008e67fae */ /* 0x0007e8000f121848 */
        /* <DEDUP_REMOVED lines=33> */
[----:B------:R1:W-:Y:S01]  /*22a10*/  LDGSTS.E [R230+0x4dd00], [R142.64], !P3 ;  /* 0x4dd000008ee67fae */ /* 0x0003e2000d921848 */
[----:B------:R-:W-:-:S03]  /*22a20*/  IMAD.WIDE R82, R0, 0x4, R224 ;  /* 0x0000000400527825 */ /* 0x000fc600078e02e0 */
[----:B------:R1:W-:Y:S04]  /*22a30*/  LDGSTS.E [R230+0x4de00], [R140.64], !P3 ;  /* 0x4de000008ce67fae */ /* 0x0003e8000d921848 */
[----:B------:R1:W-:Y:S04]  /*22a40*/  LDGSTS.E [R230+0x4df00], [R138.64], !P3 ;  /* 0x4df000008ae67fae */ /* 0x0003e8000d921848 */
[----:B------:R4:W-:Y:S01]  /*22a50*/  LDGSTS.E [R230+0x4f800], [R120.64], !P4 ;  /* 0x4f80000078e67fae */ /* 0x0009e2000e121848 */
[----:B------:R-:W-:-:S03]  /*22a60*/  ISETP.GE.U32.AND P1, PT, R2, 0x7ffffecd, PT ;  /* 0x7ffffecd0200780c */ /* 0x000fc60003f26070 */
[----:B------:R4:W-:Y:S01]  /*22a70*/  LDGSTS.E [R230+0x4f900], [R118.64], !P4 ;  /* 0x4f90000076e67fae */ /* 0x0009e2000e121848 */
[----:B------:R-:W-:-:S03]  /*22a80*/  IMAD.WIDE R20, R0, 0x4, R210 ;  /* 0x0000000400147825 */ /* 0x000fc600078e02d2 */
[----:B------:R4:W-:Y:S01]  /*22a90*/  LDGSTS.E [R230+0x4fa00], [R116.64], !P4 ;  /* 0x4fa0000074e67fae */ /* 0x0009e2000e121848 */
[----:B------:R-:W-:Y:S01]  /*22aa0*/  IADD3 R2, R252, -0xb8, RZ ;  /* 0xffffff48fc027810 */ /* 0x000fe20007ffe0ff */
[----:B-1----:R-:W-:Y:S02]  /*22ab0*/  IMAD.WIDE R18, R0, 0x4, R208 ;  /* 0x0000000400127825 */ /* 0x002fe400078e02d0 */
[----:B------:R1:W-:Y:S04]  /*22ac0*/  LDGSTS.E [R230+0x4fb00], [R114.64], !P4 ;  /* 0x4fb0000072e67fae */ /* 0x0003e8000e121848 */
[----:B------:R-:W-:Y:S04]  /*22ad0*/  STL.64 [R1+0x3e88], R88 ;  /* 0x003e885801007387 */ /* 0x000fe80000100a00 */
[----:B------:R1:W-:Y:S04]  /*22ae0*/  LDGSTS.E [R230+0x4fc00], [R112.64], !P4 ;  /* 0x4fc0000070e67fae */ /* 0x0003e8000e121848 */
[----:B------:R-:W-:Y:S04]  /*22af0*/  STL.64 [R1+0x3e90], R86 ;  /* 0x003e905601007387 */ /* 0x000fe80000100a00 */
[----:B------:R1:W-:Y:S04]  /*22b00*/  LDGSTS.E [R230+0x4fd00], [R110.64], !P4 ;  /* 0x4fd000006ee67fae */ /* 0x0003e8000e121848 */
[----:B------:R-:W-:Y:S01]  /*22b10*/  STL.64 [R1+0x3e98], R84 ;  /* 0x003e985401007387 */ /* 0x000fe20000100a00 */
[----:B------:R-:W-:-:S03]  /*22b20*/  ISETP.GE.U32.AND P3, PT, R2, 0x7ffffec9, PT ;  /* 0x7ffffec90200780c */ /* 0x000fc60003f66070 */
[----:B------:R1:W-:Y:S04]  /*22b30*/  LDGSTS.E [R230+0x4fe00], [R108.64], !P4 ;  /* 0x4fe000006ce67fae */ /* 0x0003e8000e121848 */
[----:B------:R-:W-:Y:S01]  /*22b40*/  STL.64 [R1+0x3ea0], R82 ;  /* 0x003ea05201007387 */ /* 0x000fe20000100a00 */
[----:B------:R-:W-:-:S03]  /*22b50*/  IADD3 R2, R252, -0xbc, RZ ;  /* 0xffffff44fc027810 */ /* 0x000fc60007ffe0ff */
[----:B------:R1:W-:Y:S01]  /*22b60*/  LDGSTS.E [R230+0x4ff00], [R106.64], !P4 ;  /* 0x4ff000006ae67fae */ /* 0x0003e2000e121848 */
[----:B------:R-:W-:-:S03]  /*22b70*/  IMAD.WIDE R16, R0, 0x4, R204 ;  /* 0x0000000400107825 */ /* 0x000fc600078e02cc */
[----:B------:R-:W-:Y:S04]  /*22b80*/  STL.64 [R1+0x3ea8], R80 ;  /* 0x003ea85001007387 */ /* 0x000fe80000100a00 */
[----:B------:R1:W-:Y:S04]  /*22b90*/  LDGSTS.E [R230+0x51800], [R104.64], !P2 ;  /* 0x5180000068e67fae */ /* 0x0003e8000d121848 */
[----:B------:R-:W-:Y:S01]  /*22ba0*/  STL.64 [R1+0x3eb0], R22 ;  /* 0x003eb01601007387 */ /* 0x000fe20000100a00 */
[----:B------:R-:W-:-:S03]  /*22bb0*/  IMAD.WIDE R12, R0, 0x4, R200 ;  /* 0x00000004000c7825 */ /* 0x000fc600078e02c8 */
[----:B------:R1:W-:Y:S04]  /*22bc0*/  LDGSTS.E [R230+0x51900], [R102.64], !P2 ;  /* 0x5190000066e67fae */ /* 0x0003e8000d121848 */
[----:B------:R-:W-:Y:S04]  /*22bd0*/  STL.64 [R1+0x3eb8], R20 ;  /* 0x003eb81401007387 */ /* 0x000fe80000100a00 */
[----:B------:R1:W-:Y:S04]  /*22be0*/  LDGSTS.E [R230+0x51a00], [R100.64], !P2 ;  /* 0x51a0000064e67fae */ /* 0x0003e8000d121848 */
[----:B------:R1:W-:Y:S01]  /*22bf0*/  STL.64 [R1+0x3ec0], R18 ;  /* 0x003ec01201007387 */ /* 0x0003e20000100a00 */
[----:B------:R-:W-:-:S03]  /*22c00*/  ISETP.GE.U32.AND P4, PT, R2, 0x7ffffec5, PT ;  /* 0x7ffffec50200780c */ /* 0x000fc60003f86070 */
[----:B------:R1:W-:Y:S01]  /*22c10*/  LDGSTS.E [R230+0x51b00], [R98.64], !P2 ;  /* 0x51b0000062e67fae */ /* 0x0003e2000d121848 */
[----:B------:R-:W-:-:S03]  /*22c20*/  IMAD.WIDE R10, R0, 0x4, R198 ;  /* 0x00000004000a7825 */ /* 0x000fc600078e02c6 */
[----:B------:R-:W1:Y:S01]  /*22c30*/  LDL.LU.64 R204, [R1+0x1758] ;  /* 0x0017580001cc7983 */ /* 0x000e620000300a00 */
[----:B------:R-:W-:-:S03]  /*22c40*/  IADD3 R2, R252, -0xc0, RZ ;  /* 0xffffff40fc027810 */ /* 0x000fc60007ffe0ff */
[----:B------:R1:W-:Y:S04]  /*22c50*/  LDGSTS.E [R230+0x51c00], [R96.64], !P2 ;  /* 0x51c0000060e67fae */ /* 0x0003e8000d121848 */
[----:B------:R1:W-:Y:S04]  /*22c60*/  LDGSTS.E [R230+0x51d00], [R94.64], !P2 ;  /* 0x51d000005ee67fae */ /* 0x0003e8000d121848 */
[----:B------:R-:W2:Y:S04]  /*22c70*/  LDL.LU.64 R200, [R1+0x1760] ;  /* 0x0017600001c87983 */ /* 0x000ea80000300a00 */
[----:B------:R1:W-:Y:S04]  /*22c80*/  LDGSTS.E [R230+0x51e00], [R92.64], !P2 ;  /* 0x51e000005ce67fae */ /* 0x0003e8000d121848 */
[----:B------:R1:W-:Y:S04]  /*22c90*/  LDGSTS.E [R230+0x51f00], [R90.64], !P2 ;  /* 0x51f000005ae67fae */ /* 0x0003e8000d121848 */
[----:B------:R-:W2:Y:S01]  /*22ca0*/  LDL.LU.64 R198, [R1+0x1768] ;  /* 0x0017680001c67983 */ /* 0x000ea20000300a00 */
[----:B------:R-:W-:-:S03]  /*22cb0*/  ISETP.GE.U32.AND P2, PT, R2, 0x7ffffec1, PT ;  /* 0x7ffffec10200780c */ /* 0x000fc60003f46070 */
[----:B------:R1:W-:Y:S01]  /*22cc0*/  LDGSTS.E [R230+0x53800], [R88.64], !P5 ;  /* 0x5380000058e67fae */ /* 0x0003e2000e921848 */
[----:B------:R-:W-:-:S03]  /*22cd0*/  IADD3 R2, R252, -0xc4, RZ ;  /* 0xffffff3cfc027810 */ /* 0x000fc60007ffe0ff */
[----:B------:R1:W-:Y:S04]  /*22ce0*/  LDGSTS.E [R230+0x53900], [R86.64], !P5 ;  /* 0x5390000056e67fae */ /* 0x0003e8000e921848 */
[----:B------:R1:W-:Y:S04]  /*22cf0*/  LDGSTS.E [R230+0x53a00], [R84.64], !P5 ;  /* 0x53a0000054e67fae */ /* 0x0003e8000e921848 */
[----:B------:R1:W-:Y:S04]  /*22d00*/  LDGSTS.E [R230+0x53b00], [R82.64], !P5 ;  /* 0x53b0000052e67fae */ /* 0x0003e8000e921848 */
[----:B------:R1:W-:Y:S04]  /*22d10*/  LDGSTS.E [R230+0x53c00], [R80.64], !P5 ;  /* 0x53c0000050e67fae */ /* 0x0003e8000e921848 */
[----:B------:R1:W-:Y:S01]  /*22d20*/  LDGSTS.E [R230+0x53d00], [R22.64], !P5 ;  /* 0x53d0000016e67fae */ /* 0x0003e2000e921848 */
[----:B---3--:R-:W-:-:S03]  /*22d30*/  IMAD.WIDE R8, R0, 0x4, R196 ;  /* 0x0000000400087825 */ /* 0x008fc600078e02c4 */
[----:B------:R-:W3:Y:S04]  /*22d40*/  LDL.LU.64 R196, [R1+0x1770] ;  /* 0x0017700001c47983 */ /* 0x000ee80000300a00 */
[----:B------:R1:W-:Y:S04]  /*22d50*/  LDGSTS.E [R230+0x53e00], [R20.64], !P5 ;  /* 0x53e0000014e67fae */ /* 0x0003e8000e921848 */
[----:B------:R1:W-:Y:S01]  /*22d60*/  LDGSTS.E [R230+0x53f00], [R18.64], !P5 ;  /* 0x53f0000012e67fae */ /* 0x0003e2000e921848 */
[----:B------:R-:W-:-:S03]  /*22d70*/  ISETP.GE.U32.AND P5, PT, R2, 0x7ffffebd, PT ;  /* 0x7ffffebd0200780c */ /* 0x000fc60003fa6070 */
[----:B------:R-:W3:Y:S04]  /*22d80*/  LDL.LU.64 R210, [R1+0x1778] ;  /* 0x0017780001d27983 */ /* 0x000ee80000300a00 */
[----:B------:R-:W3:Y:S01]  /*22d90*/  LDL.LU.64 R208, [R1+0x1780] ;  /* 0x0017800001d07983 */ /* 0x000ee20000300a00 */
[----:B----4-:R-:W-:-:S03]  /*22da0*/  IMAD.WIDE R6, R0, 0x4, R194 ;  /* 0x0000000400067825 */ /* 0x010fc600078e02c2 */
[----:B------:R3:W-:Y:S01]  /*22db0*/  LDGSTS.E [R230+0x55800], [R16.64], !P6 ;  /* 0x5580000010e67fae */ /* 0x0007e2000f121848 */
[----:B------:R-:W-:-:S03]  /*22dc0*/  IMAD.WIDE R2, R0, 0x4, R190 ;  /* 0x0000000400027825 */ /* 0x000fc600078e02be */
[----:B------:R-:W3:Y:S01]  /*22dd0*/  LDL.LU.64 R190, [R1+0x1788] ;  /* 0x0017880001be7983 */ /* 0x000ee20000300a00 */
[----:B------:R-:W-:-:S03]  /*22de0*/  IMAD.WIDE R14, R0, 0x4, R202 ;  /* 0x00000004000e7825 */ /* 0x000fc600078e02ca */
[----:B------:R-:W3:Y:S01]  /*22df0*/  LDL.LU.64 R194, [R1+0x1790] ;  /* 0x0017900001c27983 */ /* 0x000ee20000300a00 */
[----:B------:R-:W-:-:S03]  /*22e00*/  IMAD.WIDE R4, R0, 0x4, R192 ;  /* 0x0000000400047825 */ /* 0x000fc600078e02c0 */
[----:B------:R-:W3:Y:S04]  /*22e10*/  LDL.LU.64 R202, [R1+0x1798] ;  /* 0x0017980001ca7983 */ /* 0x000ee80000300a00 */
[----:B------:R-:W3:Y:S04]  /*22e20*/  LDL.LU.64 R226, [R1+0x17a0] ;  /* 0x0017a00001e27983 */ /* 0x000ee80000300a00 */
[----:B------:R-:W3:Y:S04]  /*22e30*/  LDL.LU.64 R192, [R1+0x17d0] ;  /* 0x0017d00001c07983 */ /* 0x000ee80000300a00 */
[----:B------:R-:W-:Y:S04]  /*22e40*/  STL.64 [R1+0x3ec8], R16 ;  /* 0x003ec81001007387 */ /* 0x000fe80000100a00 */
[----:B------:R2:W-:Y:S04]  /*22e50*/  STL.64 [R1+0x3ed0], R14 ;  /* 0x003ed00e01007387 */ /* 0x0005e80000100a00 */
[----:B------:R1:W-:Y:S04]  /*22e60*/  STL.64 [R1+0x3ed8], R12 ;  /* 0x003ed80c01007387 */ /* 0x0003e80000100a00 */
[----:B------:R3:W-:Y:S04]  /*22e70*/  STL.64 [R1+0x3ee0], R10 ;  /* 0x003ee00a01007387 */ /* 0x0007e80000100a00 */
[----:B------:R-:W-:Y:S04]  /*22e80*/  STL.64 [R1+0x3ee8], R8 ;  /* 0x003ee80801007387 */ /* 0x000fe80000100a00 */
[----:B------:R2:W-:Y:S04]  /*22e90*/  LDGSTS.E [R230+0x55900], [R14.64], !P6 ;  /* 0x559000000ee67fae */ /* 0x0005e8000f121848 */
[----:B------:R-:W-:Y:S04]  /*22ea0*/  STL.64 [R1+0x3ef0], R6 ;  /* 0x003ef00601007387 */ /* 0x000fe80000100a00 */
[----:B------:R3:W-:Y:S04]  /*22eb0*/  STL.64 [R1+0x3ef8], R4 ;  /* 0x003ef80401007387 */ /* 0x0007e80000100a00 */
[----:B------:R1:W-:Y:S04]  /*22ec0*/  LDGSTS.E [R230+0x55a00], [R12.64], !P6 ;  /* 0x55a000000ce67fae */ /* 0x0003e8000f121848 */
[----:B------:R1:W-:Y:S04]  /*22ed0*/  STL.64 [R1+0x3f00], R2 ;  /* 0x003f000201007387 */ /* 0x0003e80000100a00 */
[----:B------:R3:W-:Y:S04]  /*22ee0*/  LDGSTS.E [R230+0x55b00], [R10.64], !P6 ;  /* 0x55b000000ae67fae */ /* 0x0007e8000f121848 */
[----:B------:R1:W-:Y:S04]  /*22ef0*/  LDGSTS.E [R230+0x55c00], [R8.64], !P6 ;  /* 0x55c0000008e67fae */ /* 0x0003e8000f121848 */
[----:B------:R1:W-:Y:S04]  /*22f00*/  LDGSTS.E [R230+0x55d00], [R6.64], !P6 ;  /* 0x55d0000006e67fae */ /* 0x0003e8000f121848 */
[----:B------:R3:W-:Y:S04]  /*22f10*/  LDGSTS.E [R230+0x55e00], [R4.64], !P6 ;  /* 0x55e0000004e67fae */ /* 0x0007e8000f121848 */
[----:B------:R1:W-:Y:S02]  /*22f20*/  LDGSTS.E [R230+0x55f00], [R2.64], !P6 ;  /* 0x55f0000002e67fae */ /* 0x0003e4000f121848 */
[----:B-1----:R-:W-:-:S02]  /*22f30*/  IMAD.WIDE R18, R0, 0x4, R204 ;  /* 0x0000000400127825 */ /* 0x002fc400078e02cc */
[----:B------:R-:W4:Y:S04]  /*22f40*/  LDL.LU.64 R204, [R1+0x17d8] ;  /* 0x0017d80001cc7983 */ /* 0x000f280000300a00 */
[----:B------:R-:W-:Y:S04]  /*22f50*/  STL.64 [R1+0xa00], R18 ;  /* 0x000a001201007387 */ /* 0x000fe80000100a00 */
[----:B------:R1:W-:Y:S01]  /*22f60*/  LDGSTS.E [R230+0x57800], [R18.64], !P0 ;  /* 0x5780000012e67fae */ /* 0x0003e2000c121848 */
[----:B--2---:R-:W-:-:S03]  /*22f70*/  IMAD.WIDE R14, R0, 0x4, R200 ;  /* 0x00000004000e7825 */ /* 0x004fc600078e02c8 */
[----:B------:R-:W2:Y:S04]  /*22f80*/  LDL.LU.64 R200, [R1+0x17e8] ;  /* 0x0017e80001c87983 */ /* 0x000ea80000300a00 */
[----:B------:R1:W-:Y:S04]  /*22f90*/  STL.64 [R1+0xa10], R14 ;  /* 0x000a100e01007387 */ /* 0x0003e80000100a00 */
[----:B------:R1:W-:Y:S01]  /*22fa0*/  LDGSTS.E [R230+0x57900], [R14.64], !P0 ;  /* 0x579000000ee67fae */ /* 0x0003e2000c121848 */
[----:B------:R-:W-:-:S03]  /*22fb0*/  IMAD.WIDE R12, R0, 0x4, R198 ;  /* 0x00000004000c7825 */ /* 0x000fc600078e02c6 */
[----:B------:R-:W2:Y:S04]  /*22fc0*/  LDL.LU.64 R198, [R1+0x17f0] ;  /* 0x0017f00001c67983 */ /* 0x000ea80000300a00 */
[----:B------:R1:W-:Y:S04]  /*22fd0*/  STL.64 [R1+0xa20], R12 ;  /* 0x000a200c01007387 */ /* 0x0003e80000100a00 */
[----:B------:R1:W-:Y:S01]  /*22fe0*/  LDGSTS.E [R230+0x57a00], [R12.64], !P0 ;  /* 0x57a000000ce67fae */ /* 0x0003e2000c121848 */
[----:B---3--:R-:W-:-:S03]  /*22ff0*/  IMAD.WIDE R10, R0, 0x4, R196 ;  /* 0x00000004000a7825 */ /* 0x008fc600078e02c4 */
[----:B------:R-:W3:Y:S04]  /*23000*/  LDL.LU.64 R196, [R1+0x17f8] ;  /* 0x0017f80001c47983 */ /* 0x000ee80000300a00 */
[----:B------:R4:W-:Y:S04]  /*23010*/  STL.64 [R1+0xa30], R10 ;  /* 0x000a300a01007387 */ /* 0x0009e80000100a00 */
[----:B------:R4:W-:Y:S01]  /*23020*/  LDGSTS.E [R230+0x57b00], [R10.64], !P0 ;  /* 0x57b000000ae67fae */ /* 0x0009e2000c121848 */
[----:B------:R-:W-:-:S03]  /*23030*/  IMAD.WIDE R4, R0, 0x4, R190 ;  /* 0x0000000400047825 */ /* 0x000fc600078e02be */
[----:B------:R-:W3:Y:S01]  /*23040*/  LDL.LU.64 R190, [R1+0x1800] ;  /* 0x0018000001be7983 */ /* 0x000ee20000300a00 */
[----:B------:R-:W-:-:S04]  /*23050*/  IMAD.WIDE R8, R0, 0x4, R210 ;  /* 0x0000000400087825 */ /* 0x000fc800078e02d2 */
[C---:B------:R-:W-:Y:S01]  /*23060*/  IMAD.WIDE R6, R0.reuse, 0x4, R208 ;  /* 0x0000000400067825 */ /* 0x040fe200078e02d0 */
[----:B------:R2:W-:Y:S03]  /*23070*/  STL.64 [R1+0xa40], R8 ;  /* 0x000a400801007387 */ /* 0x0005e60000100a00 */
[C---:B------:R-:W-:Y:S01]  /*23080*/  IMAD.WIDE R2, R0.reuse, 0x4, R194 ;  /* 0x0000000400027825 */ /* 0x040fe200078e02c2 */
[----:B------:R1:W-:Y:S04]  /*23090*/  STL.64 [R1+0xa48], R6 ;  /* 0x000a480601007387 */ /* 0x0003e80000100a00 */
[----:B------:R3:W-:Y:S04]  /*230a0*/  STL.64 [R1+0xa50], R4 ;  /* 0x000a500401007387 */ /* 0x0007e80000100a00 */
[----:B------:R2:W-:Y:S01]  /*230b0*/  STL.64 [R1+0xa58], R2 ;  /* 0x000a580201007387 */ /* 0x0005e20000100a00 */
[----:B------:R-:W-:-:S03]  /*230c0*/  IMAD.WIDE R16, R0, 0x4, R202 ;  /* 0x0000000400107825 */ /* 0x000fc600078e02ca */
[----:B------:R-:W3:Y:S04]  /*230d0*/  LDL.LU.64 R224, [R1+0x1808] ;  /* 0x0018080001e07983 */ /* 0x000ee80000300a00 */
[----:B------:R-:W3:Y:S01]  /*230e0*/  LDL.LU.64 R194, [R1+0x1818] ;  /* 0x0018180001c27983 */ /* 0x000ee20000300a00 */
[----:B-1----:R-:W-:-:S03]  /*230f0*/  IMAD.WIDE R14, R0, 0x4, R226 ;  /* 0x00000004000e7825 */ /* 0x002fc600078e02e2 */
[----:B------:R-:W3:Y:S01]  /*23100*/  LDL.LU.64 R210, [R1+0x1830] ;  /* 0x0018300001d27983 */ /* 0x000ee20000300a00 */
[----:B------:R-:W-:-:S03]  /*23110*/  IMAD.WIDE R12, R0, 0x4, R192 ;  /* 0x00000004000c7825 */ /* 0x000fc600078e02c0 */
[----:B------:R-:W3:Y:S04]  /*23120*/  LDL.LU.64 R208, [R1+0x1848] ;  /* 0x0018480001d07983 */ /* 0x000ee80000300a00 */
[----:B------:R-:W3:Y:S04]  /*23130*/  LDL.LU.64 R202, [R1+0x1868] ;  /* 0x0018680001ca7983 */ /* 0x000ee80000300a00 */
[----:B------:R1:W-:Y:S04]  /*23140*/  STL.64 [R1+0xa60], R16 ;  /* 0x000a601001007387 */ /* 0x0003e80000100a00 */
[----:B------:R-:W3:Y:S04]  /*23150*/  LDL.LU.64 R192, [R1+0x1870] ;  /* 0x0018700001c07983 */ /* 0x000ee80000300a00 */
[----:B------:R2:W-:Y:S04]  /*23160*/  LDGSTS.E [R230+0x57c00], [R8.64], !P0 ;  /* 0x57c0000008e67fae */ /* 0x0005e8000c121848 */
        /* <DEDUP_REMOVED lines=8> */
[----:B----4-:R-:W-:-:S05]  /*231f0*/  IMAD.WIDE R10, R0, 0x4, R204 ;  /* 0x00000004000a7825 */ /* 0x010fca00078e02cc */
[----:B------:R4:W-:Y:S04]  /*23200*/  STL.64 [R1+0xa78], R10 ;  /* 0x000a780a01007387 */ /* 0x0009e80000100a00 */
[----:B------:R4:W-:Y:S01]  /*23210*/  LDGSTS.E [R230+0x59b00], [R10.64], !P1 ;  /* 0x59b000000ae67fae */ /* 0x0009e2000c921848 */
[----:B--2---:R-:W-:-:S05]  /*23220*/  IMAD.WIDE R8, R0, 0x4, R200 ;  /* 0x0000000400087825 */ /* 0x004fca00078e02c8 */
[----:B------:R2:W-:Y:S01]  /*23230*/  LDGSTS.E [R230+0x59c00], [R8.64], !P1 ;  /* 0x59c0000008e67fae */ /* 0x0005e2000c921848 */
[----:B-1----:R-:W-:-:S05]  /*23240*/  IMAD.WIDE R6, R0, 0x4, R198 ;  /* 0x0000000400067825 */ /* 0x002fca00078e02c6 */
[----:B------:R1:W-:Y:S01]  /*23250*/  LDGSTS.E [R230+0x59d00], [R6.64], !P1 ;  /* 0x59d0000006e67fae */ /* 0x0003e2000c921848 */
[----:B---3--:R-:W-:-:S03]  /*23260*/  IMAD.WIDE R4, R0, 0x4, R196 ;  /* 0x0000000400047825 */ /* 0x008fc600078e02c4 */
[----:B------:R-:W3:Y:S04]  /*23270*/  LDL.LU.64 R196, [R1+0x1878] ;  /* 0x0018780001c47983 */ /* 0x000ee80000300a00 */
[----:B------:R2:W-:Y:S04]  /*23280*/  STL.64 [R1+0xa80], R8 ;  /* 0x000a800801007387 */ /* 0x0005e80000100a00 */
[----:B------:R1:W-:Y:S04]  /*23290*/  STL.64 [R1+0xa88], R6 ;  /* 0x000a880601007387 */ /* 0x0003e80000100a00 */
[----:B------:R3:W-:Y:S01]  /*232a0*/  LDGSTS.E [R230+0x59e00], [R4.64], !P1 ;  /* 0x59e0000004e67fae */ /* 0x0007e2000c921848 */
[----:B------:R-:W-:-:S03]  /*232b0*/  IMAD.WIDE R2, R0, 0x4, R190 ;  /* 0x0000000400027825 */ /* 0x000fc600078e02be */
[----:B------:R-:W3:Y:S04]  /*232c0*/  LDL.LU.64 R190, [R1+0x1880] ;  /* 0x0018800001be7983 */ /* 0x000ee80000300a00 */
[----:B------:R3:W-:Y:S04]  /*232d0*/  STL.64 [R1+0xa90], R4 ;  /* 0x000a900401007387 */ /* 0x0007e80000100a00 */
[----:B------:R1:W-:Y:S04]  /*232e0*/  STL.64 [R1+0xa98], R2 ;  /* 0x000a980201007387 */ /* 0x0003e80000100a00 */
[----:B------:R-:W3:Y:S04]  /*232f0*/  LDL.LU.64 R204, [R1+0x1888] ;  /* 0x0018880001cc7983 */ /* 0x000ee80000300a00 */
[----:B------:R-:W3:Y:S04]  /*23300*/  LDL.LU.64 R200, [R1+0x1890] ;  /* 0x0018900001c87983 */ /* 0x000ee80000300a00 */
[----:B------:R-:W3:Y:S01]  /*23310*/  LDL.LU.64 R198, [R1+0x1898] ;  /* 0x0018980001c67983 */ /* 0x000ee20000300a00 */
[----:B------:R-:W-:-:S03]  /*23320*/  IMAD.WIDE R16, R0, 0x4, R224 ;  /* 0x0000000400107825 */ /* 0x000fc600078e02e0 */
[----:B------:R1:W-:Y:S01]  /*23330*/  LDGSTS.E [R230+0x59f00], [R2.64], !P1 ;  /* 0x59f0000002e67fae */ /* 0x0003e2000c921848 */
[----:B------:R-:W-:-:S03]  /*23340*/  IMAD.WIDE R14, R0, 0x4, R194 ;  /* 0x00000004000e7825 */ /* 0x000fc600078e02c2 */
[----:B------:R-:W3:Y:S01]  /*23350*/  LDL.LU.64 R194, [R1+0x18a0] ;  /* 0x0018a00001c27983 */ /* 0x000ee20000300a00 */
[----:B------:R-:W-:-:S03]  /*23360*/  IMAD.WIDE R12, R0, 0x4, R210 ;  /* 0x00000004000c7825 */ /* 0x000fc600078e02d2 */
[----:B------:R1:W-:Y:S01]  /*23370*/  STL.64 [R1+0xae0], R16 ;  /* 0x000ae01001007387 */ /* 0x0003e20000100a00 */
[----:B----4-:R-:W-:-:S03]  /*23380*/  IMAD.WIDE R10, R0, 0x4, R208 ;  /* 0x00000004000a7825 */ /* 0x010fc600078e02d0 */
[----:B------:R4:W-:Y:S01]  /*23390*/  STL.64 [R1+0xae8], R14 ;  /* 0x000ae80e01007387 */ /* 0x0009e20000100a00 */
[----:B--2---:R-:W-:-:S03]  /*233a0*/  IMAD.WIDE R8, R0, 0x4, R202 ;  /* 0x0000000400087825 */ /* 0x004fc600078e02ca */
[----:B------:R-:W2:Y:S04]  /*233b0*/  LDL.LU.64 R210, [R1+0x18a8] ;  /* 0x0018a80001d27983 */ /* 0x000ea80000300a00 */
[----:B------:R3:W-:Y:S01]  /*233c0*/  STL.64 [R1+0xaf0], R12 ;  /* 0x000af00c01007387 */ /* 0x0007e20000100a00 */
[----:B-1----:R-:W-:-:S03]  /*233d0*/  IMAD.WIDE R6, R0, 0x4, R192 ;  /* 0x0000000400067825 */ /* 0x002fc600078e02c0 */
[----:B------:R1:W-:Y:S04]  /*233e0*/  STL.64 [R1+0xaf8], R10 ;  /* 0x000af80a01007387 */ /* 0x0003e80000100a00 */
[----:B------:R-:W2:Y:S04]  /*233f0*/  LDL.LU.64 R208, [R1+0x18b0] ;  /* 0x0018b00001d07983 */ /* 0x000ea80000300a00 */
[----:B------:R2:W-:Y:S04]  /*23400*/  STL.64 [R1+0xb00], R8 ;  /* 0x000b000801007387 */ /* 0x0005e80000100a00 */
        /* <DEDUP_REMOVED lines=11> */
[----:B------:R1:W-:Y:S01]  /*234c0*/  LDGSTS.E [R230+0x5be00], [R4.64], !P3 ;  /* 0x5be0000004e67fae */ /* 0x0003e2000d921848 */
[----:B------:R-:W-:-:S05]  /*234d0*/  IMAD.WIDE R2, R0, 0x4, R190 ;  /* 0x0000000400027825 */ /* 0x000fca00078e02be */
[----:B------:R3:W-:Y:S04]  /*234e0*/  STL.64 [R1+0xb18], R2 ;  /* 0x000b180201007387 */ /* 0x0007e80000100a00 */
[----:B------:R-:W3:Y:S04]  /*234f0*/  LDL.LU.64 R202, [R1+0x18c8] ;  /* 0x0018c80001ca7983 */ /* 0x000ee80000300a00 */
[----:B------:R-:W3:Y:S04]  /*23500*/  LDL.LU.64 R226, [R1+0x18d0] ;  /* 0x0018d00001e27983 */ /* 0x000ee80000300a00 */
[----:B------:R-:W3:Y:S01]  /*23510*/  LDL.LU.64 R190, [R1+0x18d8] ;  /* 0x0018d80001be7983 */ /* 0x000ee20000300a00 */
[----:B-1----:R-:W-:-:S03]  /*23520*/  IMAD.WIDE R16, R0, 0x4, R204 ;  /* 0x0000000400107825 */ /* 0x002fc600078e02cc */
[----:B------:R-:W3:Y:S01]  /*23530*/  LDL.LU.64 R204, [R1+0x18e0] ;  /* 0x0018e00001cc7983 */ /* 0x000ee20000300a00 */
[----:B----4-:R-:W-:-:S03]  /*23540*/  IMAD.WIDE R14, R0, 0x4, R200 ;  /* 0x00000004000e7825 */ /* 0x010fc600078e02c8 */
[----:B------:R1:W-:Y:S01]  /*23550*/  STL.64 [R1+0xb60], R16 ;  /* 0x000b601001007387 */ /* 0x0003e20000100a00 */
[----:B------:R-:W-:-:S03]  /*23560*/  IMAD.WIDE R12, R0, 0x4, R198 ;  /* 0x00000004000c7825 */ /* 0x000fc600078e02c6 */
[----:B------:R-:W4:Y:S04]  /*23570*/  LDL.LU.64 R200, [R1+0x18e8] ;  /* 0x0018e80001c87983 */ /* 0x000f280000300a00 */
[----:B------:R-:W-:Y:S01]  /*23580*/  STL.64 [R1+0xb68], R14 ;  /* 0x000b680e01007387 */ /* 0x000fe20000100a00 */
[----:B------:R-:W-:-:S03]  /*23590*/  IMAD.WIDE R10, R0, 0x4, R194 ;  /* 0x00000004000a7825 */ /* 0x000fc600078e02c2 */
[----:B------:R-:W4:Y:S04]  /*235a0*/  LDL.LU.64 R198, [R1+0x18f0] ;  /* 0x0018f00001c67983 */ /* 0x000f280000300a00 */
[----:B------:R1:W-:Y:S01]  /*235b0*/  STL.64 [R1+0xb70], R12 ;  /* 0x000b700c01007387 */ /* 0x0003e20000100a00 */
[----:B--2---:R-:W-:-:S03]  /*235c0*/  IMAD.WIDE R8, R0, 0x4, R210 ;  /* 0x0000000400087825 */ /* 0x004fc600078e02d2 */
[----:B------:R-:W3:Y:S04]  /*235d0*/  LDL.LU.64 R194, [R1+0x18f8] ;  /* 0x0018f80001c27983 */ /* 0x000ee80000300a00 */
[----:B------:R1:W-:Y:S01]  /*235e0*/  STL.64 [R1+0xb78], R10 ;  /* 0x000b780a01007387 */ /* 0x0003e20000100a00 */
[----:B------:R-:W-:-:S03]  /*235f0*/  IMAD.WIDE R6, R0, 0x4, R208 ;  /* 0x0000000400067825 */ /* 0x000fc600078e02d0 */
[----:B------:R3:W-:Y:S04]  /*23600*/  LDGSTS.E [R230+0x5bf00], [R2.64], !P3 ;  /* 0x5bf0000002e67fae */ /* 0x0007e8000d921848 */
[----:B------:R1:W-:Y:S01]  /*23610*/  LDGSTS.E [R230+0x5d800], [R16.64], !P4 ;  /* 0x5d80000010e67fae */ /* 0x0003e2000e121848 */
[----:B------:R-:W-:-:S03]  /*23620*/  IMAD.WIDE R4, R0, 0x4, R192 ;  /* 0x0000000400047825 */ /* 0x000fc600078e02c0 */
[----:B------:R1:W-:Y:S04]  /*23630*/  LDGSTS.E [R230+0x5d900], [R14.64], !P4 ;  /* 0x5d9000000ee67fae */ /* 0x0003e8000e121848 */
[----:B------:R-:W3:Y:S04]  /*23640*/  LDL.LU.64 R192, [R1+0x1900] ;  /* 0x0019000001c07983 */ /* 0x000ee80000300a00 */
[----:B------:R4:W-:Y:S04]  /*23650*/  STL.64 [R1+0xb80], R8 ;  /* 0x000b800801007387 */ /* 0x0009e80000100a00 */
[----:B------:R1:W-:Y:S04]  /*23660*/  STL.64 [R1+0xb88], R6 ;  /* 0x000b880601007387 */ /* 0x0003e80000100a00 */
[----:B------:R3:W-:Y:S04]  /*23670*/  STL.64 [R1+0xb90], R4 ;  /* 0x000b900401007387 */ /* 0x0007e80000100a00 */
[----:B------:R1:W-:Y:S04]  /*23680*/  LDGSTS.E [R230+0x5da00], [R12.64], !P4 ;  /* 0x5da000000ce67fae */ /* 0x0003e8000e121848 */
[----:B------:R1:W-:Y:S04]  /*23690*/  LDGSTS.E [R230+0x5db00], [R10.64], !P4 ;  /* 0x5db000000ae67fae */ /* 0x0003e8000e121848 */
[----:B------:R4:W-:Y:S04]  /*236a0*/  LDGSTS.E [R230+0x5dc00], [R8.64], !P4 ;  /* 0x5dc0000008e67fae */ /* 0x0009e8000e121848 */
[----:B------:R1:W-:Y:S04]  /*236b0*/  LDGSTS.E [R230+0x5dd00], [R6.64], !P4 ;  /* 0x5dd0000006e67fae */ /* 0x0003e8000e121848 */
[----:B------:R3:W-:Y:S02]  /*236c0*/  LDGSTS.E [R230+0x5de00], [R4.64], !P4 ;  /* 0x5de0000004e67fae */ /* 0x0007e4000e121848 */
[----:B---3--:R-:W-:-:S05]  /*236d0*/  IMAD.WIDE R2, R0, 0x4, R196 ;  /* 0x0000000400027825 */ /* 0x008fca00078e02c4 */
[----:B------:R3:W-:Y:S04]  /*236e0*/  STL.64 [R1+0xb98], R2 ;  /* 0x000b980201007387 */ /* 0x0007e80000100a00 */
[----:B------:R-:W2:Y:S04]  /*236f0*/  LDL.LU.64 R224, [R1+0x1bb0] ;  /* 0x001bb00001e07983 */ /* 0x000ea80000300a00 */
[----:B------:R-:W2:Y:S04]  /*23700*/  LDL.LU.64 R196, [R1+0x1bb8] ;  /* 0x001bb80001c47983 */ /* 0x000ea80000300a00 */
[----:B------:R-:W2:Y:S04]  /*23710*/  LDL.LU.64 R210, [R1+0x1bc0] ;  /* 0x001bc00001d27983 */ /* 0x000ea80000300a00 */
[----:B------:R-:W2:Y:S04]  /*23720*/  LDL.LU.64 R208, [R1+0x1ba8] ;  /* 0x001ba80001d07983 */ /* 0x000ea80000300a00 */
[----:B------:R3:W-:Y:S01]  /*23730*/  LDGSTS.E [R230+0x5df00], [R2.64], !P4 ;  /* 0x5df0000002e67fae */ /* 0x0007e2000e121848 */
[----:B-1----:R-:W-:-:S03]  /*23740*/  IMAD.WIDE R16, R0, 0x4, R202 ;  /* 0x0000000400107825 */ /* 0x002fc600078e02ca */
[----:B------:R-:W2:Y:S04]  /*23750*/  LDL.LU.64 R202, [R1+0x1ba0] ;  /* 0x001ba00001ca7983 */ /* 0x000ea80000300a00 */
[----:B------:R2:W-:Y:S01]  /*23760*/  STL.64 [R1+0xc58], R16 ;  /* 0x000c581001007387 */ /* 0x0005e20000100a00 */
[----:B------:R-:W-:-:S03]  /*23770*/  IMAD.WIDE R12, R0, 0x4, R190 ;  /* 0x00000004000c7825 */ /* 0x000fc600078e02be */
[----:B------:R-:W2:Y:S01]  /*23780*/  LDL.LU.64 R190, [R1+0x1b90] ;  /* 0x001b900001be7983 */ /* 0x000ea20000300a00 */
[----:B------:R-:W-:-:S03]  /*23790*/  IMAD.WIDE R14, R0, 0x4, R226 ;  /* 0x00000004000e7825 */ /* 0x000fc600078e02e2 */
[----:B------:R2:W-:Y:S01]  /*237a0*/  LDGSTS.E [R230+0x5f800], [R16.64], !P2 ;  /* 0x5f80000010e67fae */ /* 0x0005e2000d121848 */
[----:B------:R-:W-:-:S03]  /*237b0*/  IMAD.WIDE R10, R0, 0x4, R204 ;  /* 0x00000004000a7825 */ /* 0x000fc600078e02cc */
[----:B------:R1:W-:Y:S01]  /*237c0*/  STL.64 [R1+0xc60], R14 ;  /* 0x000c600e01007387 */ /* 0x0003e20000100a00 */
[----:B----4-:R-:W-:-:S03]  /*237d0*/  IMAD.WIDE R8, R0, 0x4, R200 ;  /* 0x0000000400087825 */ /* 0x010fc600078e02c8 */
[----:B------:R4:W-:Y:S04]  /*237e0*/  STL.64 [R1+0xc68], R12 ;  /* 0x000c680c01007387 */ /* 0x0009e80000100a00 */
[----:B------:R1:W-:Y:S01]  /*237f0*/  STL.64 [R1+0xc70], R10 ;  /* 0x000c700a01007387 */ /* 0x0003e20000100a00 */
[----:B------:R-:W-:-:S03]  /*23800*/  IMAD.WIDE R6, R0, 0x4, R198 ;  /* 0x0000000400067825 */ /* 0x000fc600078e02c6 */
[----:B------:R-:W2:Y:S04]  /*23810*/  LDL.LU.64 R200, [R1+0x1b80] ;  /* 0x001b800001c87983 */ /* 0x000ea80000300a00 */
[----:B------:R1:W-:Y:S01]  /*23820*/  STL.64 [R1+0xc78], R8 ;  /* 0x000c780801007387 */ /* 0x0003e20000100a00 */
[----:B---3--:R-:W-:-:S03]  /*23830*/  IMAD.WIDE R4, R0, 0x4, R194 ;  /* 0x0000000400047825 */ /* 0x008fc600078e02c2 */
[----:B------:R3:W-:Y:S04]  /*23840*/  STL.64 [R1+0xc80], R6 ;  /* 0x000c800601007387 */ /* 0x0007e80000100a00 */
[----:B------:R-:W2:Y:S04]  /*23850*/  LDL.LU.64 R194, [R1+0x1b78] ;  /* 0x001b780001c27983 */ /* 0x000ea80000300a00 */
[----:B------:R1:W-:Y:S04]  /*23860*/  STL.64 [R1+0xc88], R4 ;  /* 0x000c880401007387 */ /* 0x0003e80000100a00 */
[----:B------:R1:W-:Y:S04]  /*23870*/  LDGSTS.E [R230+0x5f900], [R14.64], !P2 ;  /* 0x5f9000000ee67fae */ /* 0x0003e8000d121848 */
[----:B------:R4:W-:Y:S01]  /*23880*/  LDGSTS.E [R230+0x5fa00], [R12.64], !P2 ;  /* 0x5fa000000ce67fae */ /* 0x0009e2000d121848 */
[----:B------:R-:W-:-:S03]  /*23890*/  IMAD.WIDE R2, R0, 0x4, R192 ;  /* 0x0000000400027825 */ /* 0x000fc600078e02c0 */
[----:B------:R1:W-:Y:S04]  /*238a0*/  LDGSTS.E [R230+0x5fb00], [R10.64], !P2 ;  /* 0x5fb000000ae67fae */ /* 0x0003e8000d121848 */
[----:B------:R1:W-:Y:S04]  /*238b0*/  STL.64 [R1+0xc90], R2 ;  /* 0x000c900201007387 */ /* 0x0003e80000100a00 */
[----:B------:R-:W2:Y:S04]  /*238c0*/  LDL.LU.64 R192, [R1+0x1b70] ;  /* 0x001b700001c07983 */ /* 0x000ea80000300a00 */
[----:B------:R-:W2:Y:S04]  /*238d0*/  LDL.LU.64 R204, [R1+0x1b60] ;  /* 0x001b600001cc7983 */ /* 0x000ea80000300a00 */
[----:B------:R-:W2:Y:S04]  /*238e0*/  LDL.LU.64 R198, [R1+0x1b50] ;  /* 0x001b500001c67983 */ /* 0x000ea80000300a00 */
[----:B------:R1:W-:Y:S04]  /*238f0*/  LDGSTS.E [R230+0x5fc00], [R8.64], !P2 ;  /* 0x5fc0000008e67fae */ /* 0x0003e8000d121848 */
[----:B------:R3:W-:Y:S04]  /*23900*/  LDGSTS.E [R230+0x5fd00], [R6.64], !P2 ;  /* 0x5fd0000006e67fae */ /* 0x0007e8000d121848 */
[----:B------:R1:W-:Y:S04]  /*23910*/  LDGSTS.E [R230+0x5fe00], [R4.64], !P2 ;  /* 0x5fe0000004e67fae */ /* 0x0003e8000d121848 */
[----:B------:R1:W-:Y:S01]  /*23920*/  LDGSTS.E [R230+0x5ff00], [R2.64], !P2 ;  /* 0x5ff0000002e67fae */ /* 0x0003e2000d121848 */
[----:B--2---:R-:W-:-:S04]  /*23930*/  IMAD.WIDE R16, R0, 0x4, R224 ;  /* 0x0000000400107825 */ /* 0x004fc800078e02e0 */
[C---:B-1----:R-:W-:Y:S01]  /*23940*/  IMAD.WIDE R14, R0.reuse, 0x4, R196 ;  /* 0x00000004000e7825 */ /* 0x042fe200078e02c4 */
[----:B------:R1:W-:Y:S03]  /*23950*/  LDGSTS.E [R230+0x61800], [R16.64], !P5 ;  /* 0x6180000010e67fae */ /* 0x0003e6000e921848 */
[C---:B----4-:R-:W-:Y:S01]  /*23960*/  IMAD.WIDE R12, R0.reuse, 0x4, R210 ;  /* 0x00000004000c7825 */ /* 0x050fe200078e02d2 */
[----:B------:R-:W2:Y:S03]  /*23970*/  LDL.LU.64 R196, [R1+0x1b48] ;  /* 0x001b480001c47983 */ /* 0x000ea60000300a00 */
[C---:B------:R-:W-:Y:S01]  /*23980*/  IMAD.WIDE R10, R0.reuse, 0x4, R208 ;  /* 0x00000004000a7825 */ /* 0x040fe200078e02d0 */
[----:B------:R1:W-:Y:S04]  /*23990*/  STL.64 [R1+0xcd8], R16 ;  /* 0x000cd81001007387 */ /* 0x0003e80000100a00 */
[----:B------:R4:W-:Y:S04]  /*239a0*/  STL.64 [R1+0xce0], R14 ;  /* 0x000ce00e01007387 */ /* 0x0009e80000100a00 */
[----:B------:R-:W2:Y:S01]  /*239b0*/  LDL.LU.64 R224, [R1+0x1b40] ;  /* 0x001b400001e07983 */ /* 0x000ea20000300a00 */
[----:B------:R-:W-:-:S03]  /*239c0*/  IMAD.WIDE R8, R0, 0x4, R202 ;  /* 0x0000000400087825 */ /* 0x000fc600078e02ca */
[----:B------:R1:W-:Y:S04]  /*239d0*/  STL.64 [R1+0xce8], R12 ;  /* 0x000ce80c01007387 */ /* 0x0003e80000100a00 */
[----:B------:R2:W-:Y:S01]  /*239e0*/  STL.64 [R1+0xcf0], R10 ;  /* 0x000cf00a01007387 */ /* 0x0005e20000100a00 */
[----:B---3--:R-:W-:-:S03]  /*239f0*/  IMAD.WIDE R6, R0, 0x4, R190 ;  /* 0x0000000400067825 */ /* 0x008fc600078e02be */
[----:B------:R-:W3:Y:S04]  /*23a00*/  LDL.LU.64 R202, [R1+0x1b30] ;  /* 0x001b300001ca7983 */ /* 0x000ee80000300a00 */
[----:B------:R-:W-:Y:S04]  /*23a10*/  STL.64 [R1+0xcf8], R8 ;  /* 0x000cf80801007387 */ /* 0x000fe80000100a00 */
[----:B------:R-:W3:Y:S04]  /*23a20*/  LDL.LU.64 R190, [R1+0x1b20] ;  /* 0x001b200001be7983 */ /* 0x000ee80000300a00 */
[----:B------:R-:W-:Y:S04]  /*23a30*/  STL.64 [R1+0xd00], R6 ;  /* 0x000d000601007387 */ /* 0x000fe80000100a00 */
[----:B------:R4:W-:Y:S01]  /*23a40*/  LDGSTS.E [R230+0x61900], [R14.64], !P5 ;  /* 0x619000000ee67fae */ /* 0x0009e2000e921848 */
[----:B------:R-:W-:-:S03]  /*23a50*/  IMAD.WIDE R4, R0, 0x4, R200 ;  /* 0x0000000400047825 */ /* 0x000fc600078e02c8 */
        /* <DEDUP_REMOVED lines=9> */
[----:B------:R-:W3:Y:S01]  /*23af0*/  LDL.LU.64 R200, [R1+0x1b00] ;  /* 0x001b000001c87983 */ /* 0x000ee20000300a00 */
[----:B-1----:R-:W-:-:S03]  /*23b00*/  IMAD.WIDE R16, R0, 0x4, R192 ;  /* 0x0000000400107825 */ /* 0x002fc600078e02c0 */
[----:B------:R3:W-:Y:S01]  /*23b10*/  LDGSTS.E [R230+0x61e00], [R4.64], !P5 ;  /* 0x61e0000004e67fae */ /* 0x0007e2000e921848 */
[----:B----4-:R-:W-:-:S03]  /*23b20*/  IMAD.WIDE R14, R0, 0x4, R204 ;  /* 0x00000004000e7825 */ /* 0x010fc600078e02cc */
[----:B------:R-:W4:Y:S01]  /*23b30*/  LDL.LU.64 R192, [R1+0x1af0] ;  /* 0x001af00001c07983 */ /* 0x000f220000300a00 */
[----:B------:R-:W-:-:S03]  /*23b40*/  IMAD.WIDE R12, R0, 0x4, R198 ;  /* 0x00000004000c7825 */ /* 0x000fc600078e02c6 */
[----:B------:R1:W-:Y:S04]  /*23b50*/  STL.64 [R1+0xd58], R16 ;  /* 0x000d581001007387 */ /* 0x0003e80000100a00 */
[----:B------:R-:W4:Y:S04]  /*23b60*/  LDL.LU.64 R208, [R1+0x1ae8] ;  /* 0x001ae80001d07983 */ /* 0x000f280000300a00 */
[----:B------:R-:W4:Y:S04]  /*23b70*/  LDL.LU.64 R204, [R1+0x1ae0] ;  /* 0x001ae00001cc7983 */ /* 0x000f280000300a00 */
[----:B------:R1:W-:Y:S04]  /*23b80*/  STL.64 [R1+0xd60], R14 ;  /* 0x000d600e01007387 */ /* 0x0003e80000100a00 */
[----:B------:R4:W-:Y:S04]  /*23b90*/  STL.64 [R1+0xd68], R12 ;  /* 0x000d680c01007387 */ /* 0x0009e80000100a00 */
[----:B------:R-:W4:Y:S01]  /*23ba0*/  LDL.LU.64 R198, [R1+0x1ad8] ;  /* 0x001ad80001c67983 */ /* 0x000f220000300a00 */
[----:B------:R-:W-:-:S03]  /*23bb0*/  IADD3 R24, R252, -0xc8, RZ ;  /* 0xffffff38fc187810 */ /* 0x000fc60007ffe0ff */
[----:B------:R1:W-:Y:S01]  /*23bc0*/  LDGSTS.E [R230+0x61f00], [R2.64], !P5 ;  /* 0x61f0000002e67fae */ /* 0x0003e2000e921848 */
[----:B--2---:R-:W-:-:S03]  /*23bd0*/  IMAD.WIDE R10, R0, 0x4, R196 ;  /* 0x00000004000a7825 */ /* 0x004fc600078e02c4 */
[----:B------:R-:W2:Y:S04]  /*23be0*/  LDL.LU.64 R196, [R1+0x1ad0] ;  /* 0x001ad00001c47983 */ /* 0x000ea80000300a00 */
[----:B------:R1:W-:Y:S01]  /*23bf0*/  STL.64 [R1+0xd70], R10 ;  /* 0x000d700a01007387 */ /* 0x0003e20000100a00 */
[----:B---3--:R-:W-:-:S03]  /*23c00*/  IMAD.WIDE R4, R0, 0x4, R190 ;  /* 0x0000000400047825 */ /* 0x008fc600078e02be */
[----:B------:R-:W3:Y:S01]  /*23c10*/  LDL.LU.64 R190, [R1+0x1ac8] ;  /* 0x001ac80001be7983 */ /* 0x000ee20000300a00 */
[----:B------:R-:W-:Y:S01]  /*23c20*/  ISETP.GE.U32.AND P6, PT, R24, 0x7ffffeb9, PT ;  /* 0x7ffffeb91800780c */ /* 0x000fe20003fc6070 */
[----:B------:R-:W-:-:S04]  /*23c30*/  IMAD.WIDE R8, R0, 0x4, R224 ;  /* 0x0000000400087825 */ /* 0x000fc800078e02e0 */
[C---:B------:R-:W-:Y:S01]  /*23c40*/  IMAD.WIDE R6, R0.reuse, 0x4, R202 ;  /* 0x0000000400067825 */ /* 0x040fe200078e02ca */
[----:B------:R1:W-:Y:S04]  /*23c50*/  STL.64 [R1+0xd78], R8 ;  /* 0x000d780801007387 */ /* 0x0003e80000100a00 */
[----:B------:R1:W-:Y:S04]  /*23c60*/  STL.64 [R1+0xd80], R6 ;  /* 0x000d800601007387 */ /* 0x0003e80000100a00 */
[----:B------:R-:W-:Y:S04]  /*23c70*/  STL.64 [R1+0xd88], R4 ;  /* 0x000d880401007387 */ /* 0x000fe80000100a00 */
[----:B------:R1:W-:Y:S04]  /*23c80*/  LDGSTS.E [R230+0x63800], [R16.64], !P6 ;  /* 0x6380000010e67fae */ /* 0x0003e8000f121848 */
[----:B------:R1:W-:Y:S02]  /*23c90*/  LDGSTS.E [R230+0x63900], [R14.64], !P6 ;  /* 0x639000000ee67fae */ /* 0x0003e4000f121848 */
[----:B-1----:R-:W-:-:S02]  /*23ca0*/  IMAD.WIDE R2, R0, 0x4, R194 ;  /* 0x0000000400027825 */ /* 0x002fc400078e02c2 */
[----:B------:R4:W-:Y:S04]  /*23cb0*/  LDGSTS.E [R230+0x63a00], [R12.64], !P6 ;  /* 0x63a000000ce67fae */ /* 0x0009e8000f121848 */
[----:B------:R3:W-:Y:S04]  /*23cc0*/  STL.64 [R1+0xd90], R2 ;  /* 0x000d900201007387 */ /* 0x0007e80000100a00 */
[----:B------:R-:W2:Y:S04]  /*23cd0*/  LDL.LU.64 R202, [R1+0x1ac0] ;  /* 0x001ac00001ca7983 */ /* 0x000ea80000300a00 */
[----:B------:R-:W2:Y:S01]  /*23ce0*/  LDL.LU.64 R224, [R1+0x1ab8] ;  /* 0x001ab80001e07983 */ /* 0x000ea20000300a00 */
[----:B------:R-:W-:-:S03]  /*23cf0*/  IMAD.WIDE R16, R0, 0x4, R210 ;  /* 0x0000000400107825 */ /* 0x000fc600078e02d2 */
[----:B------:R-:W2:Y:S01]  /*23d00*/  LDL.LU.64 R194, [R1+0x1ab0] ;  /* 0x001ab00001c27983 */ /* 0x000ea20000300a00 */
[----:B------:R-:W-:-:S03]  /*23d10*/  IMAD.WIDE R14, R0, 0x4, R200 ;  /* 0x00000004000e7825 */ /* 0x000fc600078e02c8 */
[----:B------:R-:W2:Y:S01]  /*23d20*/  LDL.LU.64 R210, [R1+0x1aa8] ;  /* 0x001aa80001d27983 */ /* 0x000ea20000300a00 */
[----:B----4-:R-:W-:-:S03]  /*23d30*/  IMAD.WIDE R12, R0, 0x4, R192 ;  /* 0x00000004000c7825 */ /* 0x010fc600078e02c0 */
[----:B------:R1:W-:Y:S04]  /*23d40*/  LDGSTS.E [R230+0x63b00], [R10.64], !P6 ;  /* 0x63b000000ae67fae */ /* 0x0003e8000f121848 */
[----:B------:R-:W4:Y:S04]  /*23d50*/  LDL.LU.64 R200, [R1+0x1aa0] ;  /* 0x001aa00001c87983 */ /* 0x000f280000300a00 */
[----:B------:R2:W-:Y:S01]  /*23d60*/  STL.64 [R1+0xdd8], R16 ;  /* 0x000dd81001007387 */ /* 0x0005e20000100a00 */
[----:B-1----:R-:W-:-:S03]  /*23d70*/  IMAD.WIDE R10, R0, 0x4, R208 ;  /* 0x00000004000a7825 */ /* 0x002fc600078e02d0 */
[----:B------:R1:W-:Y:S04]  /*23d80*/  LDGSTS.E [R230+0x63c00], [R8.64], !P6 ;  /* 0x63c0000008e67fae */ /* 0x0003e8000f121848 */
[----:B------:R-:W4:Y:S04]  /*23d90*/  LDL.LU.64 R192, [R1+0x1a98] ;  /* 0x001a980001c07983 */ /* 0x000f280000300a00 */
[----:B------:R1:W-:Y:S02]  /*23da0*/  LDGSTS.E [R230+0x63d00], [R6.64], !P6 ;  /* 0x63d0000006e67fae */ /* 0x0003e4000f121848 */
[----:B-1----:R-:W-:-:S02]  /*23db0*/  IMAD.WIDE R8, R0, 0x4, R204 ;  /* 0x0000000400087825 */ /* 0x002fc400078e02cc */
[----:B------:R1:W-:Y:S04]  /*23dc0*/  STL.64 [R1+0xde0], R14 ;  /* 0x000de00e01007387 */ /* 0x0003e80000100a00 */
[----:B------:R1:W-:Y:S01]  /*23dd0*/  STL.64 [R1+0xde8], R12 ;  /* 0x000de80c01007387 */ /* 0x0003e20000100a00 */
[----:B------:R-:W-:-:S03]  /*23de0*/  IMAD.WIDE R6, R0, 0x4, R198 ;  /* 0x0000000400067825 */ /* 0x000fc600078e02c6 */
[----:B------:R1:W-:Y:S04]  /*23df0*/  STL.64 [R1+0xdf0], R10 ;  /* 0x000df00a01007387 */ /* 0x0003e80000100a00 */
[----:B------:R2:W-:Y:S04]  /*23e00*/  LDGSTS.E [R230+0x63e00], [R4.64], !P6 ;  /* 0x63e0000004e67fae */ /* 0x0005e8000f121848 */
[----:B------:R-:W4:Y:S04]  /*23e10*/  LDL.LU.64 R198, [R1+0x1a90] ;  /* 0x001a900001c67983 */ /* 0x000f280000300a00 */
[----:B------:R3:W-:Y:S04]  /*23e20*/  LDGSTS.E [R230+0x63f00], [R2.64], !P6 ;  /* 0x63f0000002e67fae */ /* 0x0007e8000f121848 */
[----:B------:R4:W-:Y:S04]  /*23e30*/  STL.64 [R1+0xdf8], R8 ;  /* 0x000df80801007387 */ /* 0x0009e80000100a00 */
[----:B------:R1:W-:Y:S01]  /*23e40*/  STL.64 [R1+0xe00], R6 ;  /* 0x000e000601007387 */ /* 0x0003e20000100a00 */
[----:B---3--:R-:W-:-:S03]  /*23e50*/  IMAD.WIDE R2, R0, 0x4, R190 ;  /* 0x0000000400027825 */ /* 0x008fc600078e02be */
[----:B------:R-:W3:Y:S01]  /*23e60*/  LDL.LU.64 R190, [R1+0x1a88] ;  /* 0x001a880001be7983 */ /* 0x000ee20000300a00 */
[----:B------:R-:W-:-:S04]  /*23e70*/  IADD3 R24, R252, -0xcc, RZ ;  /* 0xffffff34fc187810 */ /* 0x000fc80007ffe0ff */
[----:B------:R-:W-:Y:S01]  /*23e80*/  ISETP.GE.U32.AND P0, PT, R24, 0x7ffffeb5, PT ;  /* 0x7ffffeb51800780c */ /* 0x000fe20003f06070 */
[----:B--2---:R-:W-:-:S05]  /*23e90*/  IMAD.WIDE R4, R0, 0x4, R196 ;  /* 0x0000000400047825 */ /* 0x004fca00078e02c4 */
[----:B------:R-:W-:Y:S04]  /*23ea0*/  STL.64 [R1+0xe08], R4 ;  /* 0x000e080401007387 */ /* 0x000fe80000100a00 */
[----:B------:R3:W-:Y:S04]  /*23eb0*/  STL.64 [R1+0xe10], R2 ;  /* 0x000e100201007387 */ /* 0x0007e80000100a00 */
[----:B------:R-:W2:Y:S04]  /*23ec0*/  LDL.LU.64 R208, [R1+0x1a80] ;  /* 0x001a800001d07983 */ /* 0x000ea80000300a00 */
[----:B------:R1:W-:Y:S04]  /*23ed0*/  LDGSTS.E [R230+0x65800], [R16.64], !P0 ;  /* 0x6580000010e67fae */ /* 0x0003e8000c121848 */
[----:B------:R-:W2:Y:S04]  /*23ee0*/  LDL.LU.64 R196, [R1+0x1a78] ;  /* 0x001a780001c47983 */ /* 0x000ea80000300a00 */
[----:B------:R1:W-:Y:S02]  /*23ef0*/  LDGSTS.E [R230+0x65900], [R14.64], !P0 ;  /* 0x659000000ee67fae */ /* 0x0003e4000c121848 */
[----:B-1----:R-:W-:-:S02]  /*23f00*/  IMAD.WIDE R16, R0, 0x4, R202 ;  /* 0x0000000400107825 */ /* 0x002fc400078e02ca */
[----:B------:R-:W2:Y:S04]  /*23f10*/  LDL.LU.64 R204, [R1+0x1a70] ;  /* 0x001a700001cc7983 */ /* 0x000ea80000300a00 */
[----:B------:R1:W-:Y:S01]  /*23f20*/  LDGSTS.E [R230+0x65a00], [R12.64], !P0 ;  /* 0x65a000000ce67fae */ /* 0x0003e2000c121848 */
[----:B------:R-:W-:-:S03]  /*23f30*/  IMAD.WIDE R14, R0, 0x4, R224 ;  /* 0x00000004000e7825 */ /* 0x000fc600078e02e0 */
[----:B------:R1:W-:Y:S04]  /*23f40*/  LDGSTS.E [R230+0x65b00], [R10.64], !P0 ;  /* 0x65b000000ae67fae */ /* 0x0003e8000c121848 */
[----:B------:R-:W2:Y:S01]  /*23f50*/  LDL.LU.64 R202, [R1+0x1a68] ;  /* 0x001a680001ca7983 */ /* 0x000ea20000300a00 */
[----:B-1----:R-:W-:-:S03]  /*23f60*/  IMAD.WIDE R12, R0, 0x4, R194 ;  /* 0x00000004000c7825 */ /* 0x002fc600078e02c2 */
[----:B------:R2:W-:Y:S01]  /*23f70*/  STL.64 [R1+0xe58], R16 ;  /* 0x000e581001007387 */ /* 0x0005e20000100a00 */
[----:B------:R-:W-:-:S03]  /*23f80*/  IMAD.WIDE R10, R0, 0x4, R210 ;  /* 0x00000004000a7825 */ /* 0x000fc600078e02d2 */
[----:B------:R-:W2:Y:S04]  /*23f90*/  LDL.LU.64 R194, [R1+0x1a60] ;  /* 0x001a600001c27983 */ /* 0x000ea80000300a00 */
[----:B------:R4:W-:Y:S04]  /*23fa0*/  LDGSTS.E [R230+0x65c00], [R8.64], !P0 ;  /* 0x65c0000008e67fae */ /* 0x0009e8000c121848 */
[----:B------:R1:W-:Y:S04]  /*23fb0*/  STL.64 [R1+0xe60], R14 ;  /* 0x000e600e01007387 */ /* 0x0003e80000100a00 */
[----:B------:R1:W-:Y:S01]  /*23fc0*/  STL.64 [R1+0xe68], R12 ;  /* 0x000e680c01007387 */ /* 0x0003e20000100a00 */
[----:B----4-:R-:W-:-:S03]  /*23fd0*/  IMAD.WIDE R8, R0, 0x4, R200 ;  /* 0x0000000400087825 */ /* 0x010fc600078e02c8 */
[----:B------:R4:W-:Y:S04]  /*23fe0*/  LDGSTS.E [R230+0x65d00], [R6.64], !P0 ;  /* 0x65d0000006e67fae */ /* 0x0009e8000c121848 */
[----:B------:R-:W2:Y:S04]  /*23ff0*/  LDL.LU.64 R200, [R1+0x1a58] ;  /* 0x001a580001c87983 */ /* 0x000ea80000300a00 */
[----:B------:R1:W-:Y:S01]  /*24000*/  STL.64 [R1+0xe70], R10 ;  /* 0x000e700a01007387 */ /* 0x0003e20000100a00 */
[----:B----4-:R-:W-:-:S03]  /*24010*/  IMAD.WIDE R6, R0, 0x4, R192 ;  /* 0x0000000400067825 */ /* 0x010fc600078e02c0 */
[----:B------:R4:W-:Y:S04]  /*24020*/  LDGSTS.E [R230+0x65e00], [R4.64], !P0 ;  /* 0x65e0000004e67fae */ /* 0x0009e8000c121848 */
[----:B------:R-:W2:Y:S04]  /*24030*/  LDL.LU.64 R192, [R1+0x1a50] ;  /* 0x001a500001c07983 */ /* 0x000ea80000300a00 */
[----:B------:R3:W-:Y:S04]  /*24040*/  LDGSTS.E [R230+0x65f00], [R2.64], !P0 ;  /* 0x65f0000002e67fae */ /* 0x0007e8000c121848 */
[----:B------:R1:W-:Y:S04]  /*24050*/  STL.64 [R1+0xe78], R8 ;  /* 0x000e780801007387 */ /* 0x0003e80000100a00 */
[----:B------:R-:W-:Y:S01]  /*24060*/  STL.64 [R1+0xe80], R6 ;  /* 0x000e800601007387 */ /* 0x000fe20000100a00 */
[----:B---3--:R-:W-:-:S03]  /*24070*/  IMAD.WIDE R2, R0, 0x4, R190 ;  /* 0x0000000400027825 */ /* 0x008fc600078e02be */
[----:B------:R-:W3:Y:S01]  /*24080*/  LDL.LU.64 R190, [R1+0x1a48] ;  /* 0x001a480001be7983 */ /* 0x000ee20000300a00 */
[----:B------:R-:W-:-:S04]  /*24090*/  IADD3 R24, R252, -0xd0, RZ ;  /* 0xffffff30fc187810 */ /* 0x000fc80007ffe0ff */
[----:B------:R-:W-:Y:S01]  /*240a0*/  ISETP.GE.U32.AND P1, PT, R24, 0x7ffffeb1, PT ;  /* 0x7ffffeb11800780c */ /* 0x000fe20003f26070 */
[----:B----4-:R-:W-:-:S05]  /*240b0*/  IMAD.WIDE R4, R0, 0x4, R198 ;  /* 0x0000000400047825 */ /* 0x010fca00078e02c6 */
[----:B------:R4:W-:Y:S04]  /*240c0*/  STL.64 [R1+0xe88], R4 ;  /* 0x000e880401007387 */ /* 0x0009e80000100a00 */
[----:B------:R3:W-:Y:S04]  /*240d0*/  STL.64 [R1+0xe90], R2 ;  /* 0x000e900201007387 */ /* 0x0007e80000100a00 */
[----:B------:R2:W-:Y:S04]  /*240e0*/  LDGSTS.E [R230+0x67800], [R16.64], !P1 ;  /* 0x6780000010e67fae */ /* 0x0005e8000c921848 */
[----:B------:R1:W-:Y:S04]  /*240f0*/  LDGSTS.E [R230+0x67900], [R14.64], !P1 ;  /* 0x679000000ee67fae */ /* 0x0003e8000c921848 */
[----:B------:R-:W3:Y:S01]  /*24100*/  LDL.LU.64 R226, [R1+0x1a40] ;  /* 0x001a400001e27983 */ /* 0x000ee20000300a00 */
[----:B--2---:R-:W-:-:S03]  /*24110*/  IMAD.WIDE R16, R0, 0x4, R208 ;  /* 0x0000000400107825 */ /* 0x004fc600078e02d0 */
[----:B------:R-:W2:Y:S01]  /*24120*/  LDL.LU.64 R224, [R1+0x1a38] ;  /* 0x001a380001e07983 */ /* 0x000ea20000300a00 */
[----:B-1----:R-:W-:-:S03]  /*24130*/  IMAD.WIDE R14, R0, 0x4, R196 ;  /* 0x00000004000e7825 */ /* 0x002fc600078e02c4 */
[----:B------:R1:W-:Y:S04]  /*24140*/  LDGSTS.E [R230+0x67a00], [R12.64], !P1 ;  /* 0x67a000000ce67fae */ /* 0x0003e8000c921848 */
[----:B------:R-:W2:Y:S04]  /*24150*/  LDL.LU.64 R198, [R1+0x1a30] ;  /* 0x001a300001c67983 */ /* 0x000ea80000300a00 */
[----:B------:R-:W2:Y:S01]  /*24160*/  LDL.LU.64 R210, [R1+0x1a28] ;  /* 0x001a280001d27983 */ /* 0x000ea20000300a00 */
[----:B-1----:R-:W-:-:S03]  /*24170*/  IMAD.WIDE R12, R0, 0x4, R204 ;  /* 0x00000004000c7825 */ /* 0x002fc600078e02cc */
[----:B------:R-:W2:Y:S04]  /*24180*/  LDL.LU.64 R196, [R1+0x1a20] ;  /* 0x001a200001c47983 */ /* 0x000ea80000300a00 */
[----:B------:R1:W-:Y:S04]  /*24190*/  STL.64 [R1+0xe98], R16 ;  /* 0x000e981001007387 */ /* 0x0003e80000100a00 */
[----:B------:R1:W-:Y:S04]  /*241a0*/  LDGSTS.E [R230+0x67b00], [R10.64], !P1 ;  /* 0x67b000000ae67fae */ /* 0x0003e8000c921848 */
[----:B------:R2:W-:Y:S04]  /*241b0*/  STL.64 [R1+0xea0], R14 ;  /* 0x000ea00e01007387 */ /* 0x0005e80000100a00 */
[----:B------:R4:W-:Y:S01]  /*241c0*/  LDGSTS.E [R230+0x67c00], [R8.64], !P1 ;  /* 0x67c0000008e67fae */ /* 0x0009e2000c921848 */
[----:B-1----:R-:W-:-:S03]  /*241d0*/  IMAD.WIDE R10, R0, 0x4, R202 ;  /* 0x00000004000a7825 */ /* 0x002fc600078e02ca */
[----:B------:R-:W2:Y:S04]  /*241e0*/  LDL.LU.64 R208, [R1+0x1a10] ;  /* 0x001a100001d07983 */ /* 0x000ea80000300a00 */
[----:B------:R1:W-:Y:S01]  /*241f0*/  STL.64 [R1+0xea8], R12 ;  /* 0x000ea80c01007387 */ /* 0x0003e20000100a00 */
[----:B----4-:R-:W-:-:S03]  /*24200*/  IMAD.WIDE R8, R0, 0x4, R194 ;  /* 0x0000000400087825 */ /* 0x010fc600078e02c2 */
[----:B------:R4:W-:Y:S04]  /*24210*/  LDGSTS.E [R230+0x67d00], [R6.64], !P1 ;  /* 0x67d0000006e67fae */ /* 0x0009e8000c921848 */
[----:B------:R-:W2:Y:S04]  /*24220*/  LDL.LU.64 R194, [R1+0x1a00] ;  /* 0x001a000001c27983 */ /* 0x000ea80000300a00 */
[----:B------:R1:W-:Y:S04]  /*24230*/  LDGSTS.E [R230+0x67e00], [R4.64], !P1 ;  /* 0x67e0000004e67fae */ /* 0x0003e8000c921848 */
[----:B------:R2:W-:Y:S04]  /*24240*/  STL.64 [R1+0xeb0], R10 ;  /* 0x000eb00a01007387 */ /* 0x0005e80000100a00 */
[----:B------:R2:W-:Y:S01]  /*24250*/  STL.64 [R1+0xeb8], R8 ;  /* 0x000eb80801007387 */ /* 0x0005e20000100a00 */
[----:B-1----:R-:W-:-:S03]  /*24260*/  IMAD.WIDE R4, R0, 0x4, R192 ;  /* 0x0000000400047825 */ /* 0x002fc600078e02c0 */
[----:B------:R3:W-:Y:S04]  /*24270*/  LDGSTS.E [R230+0x67f00], [R2.64], !P1 ;  /* 0x67f0000002e67fae */ /* 0x0007e8000c921848 */
[----:B------:R-:W2:Y:S01]  /*24280*/  LDL.LU.64 R192, [R1+0x19f8] ;  /* 0x0019f80001c07983 */ /* 0x000ea20000300a00 */
[----:B----4-:R-:W-:-:S05]  /*24290*/  IMAD.WIDE R6, R0, 0x4, R200 ;  /* 0x0000000400067825 */ /* 0x010fca00078e02c8 */
[----:B------:R1:W-:Y:S04]  /*242a0*/  STL.64 [R1+0xec0], R6 ;  /* 0x000ec00601007387 */ /* 0x0003e80000100a00 */
[----:B------:R4:W-:Y:S01]  /*242b0*/  STL.64 [R1+0xec8], R4 ;  /* 0x000ec80401007387 */ /* 0x0009e20000100a00 */
[----:B---3--:R-:W-:-:S05]  /*242c0*/  IMAD.WIDE R2, R0, 0x4, R190 ;  /* 0x0000000400027825 */ /* 0x008fca00078e02be */
[----:B------:R2:W-:Y:S04]  /*242d0*/  STL.64 [R1+0xed0], R2 ;  /* 0x000ed00201007387 */ /* 0x0005e80000100a00 */
[----:B------:R-:W3:Y:S04]  /*242e0*/  LDL.LU.64 R204, [R1+0x19f0] ;  /* 0x0019f00001cc7983 */ /* 0x000ee80000300a00 */
[----:B------:R-:W3:Y:S01]  /*242f0*/  LDL.LU.64 R190, [R1+0x19e0] ;  /* 0x0019e00001be7983 */ /* 0x000ee20000300a00 */
[----:B------:R-:W-:-:S03]  /*24300*/  IADD3 R24, R252, -0xd4, RZ ;  /* 0xffffff2cfc187810 */ /* 0x000fc60007ffe0ff */
[----:B------:R-:W3:Y:S01]  /*24310*/  LDL.LU.64 R202, [R1+0x19d0] ;  /* 0x0019d00001ca7983 */ /* 0x000ee20000300a00 */
[----:B------:R-:W-:-:S03]  /*24320*/  ISETP.GE.U32.AND P3, PT, R24, 0x7ffffead, PT ;  /* 0x7ffffead1800780c */ /* 0x000fc60003f66070 */
[----:B------:R-:W3:Y:S01]  /*24330*/  LDL.LU.64 R200, [R1+0x19c8] ;  /* 0x0019c80001c87983 */ /* 0x000ee20000300a00 */
[----:B------:R-:W-:-:S09]  /*24340*/  IADD3 R24, R252, -0xd8, RZ ;  /* 0xffffff28fc187810 */ /* 0x000fd20007ffe0ff */
[----:B------:R1:W-:Y:S04]  /*24350*/  LDGSTS.E [R230+0x69800], [R16.64], !P3 ;  /* 0x6980000010e67fae */ /* 0x0003e8000d921848 */
[----:B------:R2:W-:Y:S04]  /*24360*/  LDGSTS.E [R230+0x69900], [R14.64], !P3 ;  /* 0x699000000ee67fae */ /* 0x0005e8000d921848 */
[----:B------:R2:W-:Y:S01]  /*24370*/  LDGSTS.E [R230+0x69a00], [R12.64], !P3 ;  /* 0x69a000000ce67fae */ /* 0x0005e2000d921848 */
[----:B-1----:R-:W-:-:S03]  /*24380*/  IMAD.WIDE R16, R0, 0x4, R226 ;  /* 0x0000000400107825 */ /* 0x002fc600078e02e2 */
[----:B------:R1:W-:Y:S01]  /*24390*/  LDGSTS.E [R230+0x69b00], [R10.64], !P3 ;  /* 0x69b000000ae67fae */ /* 0x0003e2000d921848 */
[----:B--2---:R-:W-:-:S03]  /*243a0*/  IMAD.WIDE R14, R0, 0x4, R224 ;  /* 0x00000004000e7825 */ /* 0x004fc600078e02e0 */
[----:B------:R2:W-:Y:S01]  /*243b0*/  LDGSTS.E [R230+0x69c00], [R8.64], !P3 ;  /* 0x69c0000008e67fae */ /* 0x0005e2000d921848 */
[----:B------:R-:W-:-:S03]  /*243c0*/  IMAD.WIDE R12, R0, 0x4, R198 ;  /* 0x00000004000c7825 */ /* 0x000fc600078e02c6 */
[----:B------:R2:W-:Y:S04]  /*243d0*/  LDGSTS.E [R230+0x69d00], [R6.64], !P3 ;  /* 0x69d0000006e67fae */ /* 0x0005e8000d921848 */
[----:B------:R-:W3:Y:S01]  /*243e0*/  LDL.LU.64 R198, [R1+0x19c0] ;  /* 0x0019c00001c67983 */ /* 0x000ee20000300a00 */
[----:B-1----:R-:W-:-:S03]  /*243f0*/  IMAD.WIDE R10, R0, 0x4, R210 ;  /* 0x00000004000a7825 */ /* 0x002fc600078e02d2 */
[----:B------:R-:W-:Y:S01]  /*24400*/  STL.64 [R1+0xed8], R16 ;  /* 0x000ed81001007387 */ /* 0x000fe20000100a00 */
[----:B--2---:R-:W-:-:S03]  /*24410*/  IMAD.WIDE R8, R0, 0x4, R196 ;  /* 0x0000000400087825 */ /* 0x004fc600078e02c4 */
[----:B------:R3:W-:Y:S04]  /*24420*/  STL.64 [R1+0xee0], R14 ;  /* 0x000ee00e01007387 */ /* 0x0007e80000100a00 */
[----:B------:R4:W-:Y:S01]  /*24430*/  LDGSTS.E [R230+0x69e00], [R4.64], !P3 ;  /* 0x69e0000004e67fae */ /* 0x0009e2000d921848 */
[----:B------:R-:W-:-:S03]  /*24440*/  IMAD.WIDE R6, R0, 0x4, R208 ;  /* 0x0000000400067825 */ /* 0x000fc600078e02d0 */
[----:B------:R1:W-:Y:S04]  /*24450*/  STL.64 [R1+0xee8], R12 ;  /* 0x000ee80c01007387 */ /* 0x0003e80000100a00 */
[----:B------:R-:W2:Y:S01]  /*24460*/  LDL.LU.64 R196, [R1+0x19b0] ;  /* 0x0019b00001c47983 */ /* 0x000ea20000300a00 */
[----:B------:R-:W-:-:S03]  /*24470*/  ISETP.GE.U32.AND P4, PT, R24, 0x7ffffea9, PT ;  /* 0x7ffffea91800780c */ /* 0x000fc60003f86070 */
[----:B------:R1:W-:Y:S01]  /*24480*/  STL.64 [R1+0xef0], R10 ;  /* 0x000ef00a01007387 */ /* 0x0003e20000100a00 */
[----:B----4-:R-:W-:-:S03]  /*24490*/  IMAD.WIDE R4, R0, 0x4, R194 ;  /* 0x0000000400047825 */ /* 0x010fc600078e02c2 */
[----:B------:R4:W-:Y:S04]  /*244a0*/  STL.64 [R1+0xef8], R8 ;  /* 0x000ef80801007387 */ /* 0x0009e80000100a00 */
[----:B------:R-:W2:Y:S04]  /*244b0*/  LDL.LU.64 R194, [R1+0x19a0] ;  /* 0x0019a00001c27983 */ /* 0x000ea80000300a00 */
[----:B------:R1:W-:Y:S04]  /*244c0*/  LDGSTS.E [R230+0x69f00], [R2.64], !P3 ;  /* 0x69f0000002e67fae */ /* 0x0003e8000d921848 */
[----:B------:R2:W-:Y:S04]  /*244d0*/  STL.64 [R1+0xf00], R6 ;  /* 0x000f000601007387 */ /* 0x0005e80000100a00 */
[----:B------:R2:W-:Y:S01]  /*244e0*/  STL.64 [R1+0xf08], R4 ;  /* 0x000f080401007387 */ /* 0x0005e20000100a00 */
[----:B-1----:R-:W-:-:S03]  /*244f0*/  IMAD.WIDE R2, R0, 0x4, R192 ;  /* 0x0000000400027825 */ /* 0x002fc600078e02c0 */
[----:B------:R1:W-:Y:S04]  /*24500*/  LDGSTS.E [R230+0x6b800], [R16.64], !P4 ;  /* 0x6b80000010e67fae */ /* 0x0003e8000e121848 */
[----:B------:R-:W2:Y:S04]  /*24510*/  LDL.LU.64 R192, [R1+0x1998] ;  /* 0x0019980001c07983 */ /* 0x000ea80000300a00 */
[----:B------:R3:W-:Y:S04]  /*24520*/  LDGSTS.E [R230+0x6b900], [R14.64], !P4 ;  /* 0x6b9000000ee67fae */ /* 0x0007e8000e121848 */
[----:B------:R1:W-:Y:S04]  /*24530*/  STL.64 [R1+0xf10], R2 ;  /* 0x000f100201007387 */ /* 0x0003e80000100a00 */
[----:B------:R1:W-:Y:S04]  /*24540*/  LDGSTS.E [R230+0x6ba00], [R12.64], !P4 ;  /* 0x6ba000000ce67fae */ /* 0x0003e8000e121848 */
[----:B------:R1:W-:Y:S01]  /*24550*/  LDGSTS.E [R230+0x6bb00], [R10.64], !P4 ;  /* 0x6bb000000ae67fae */ /* 0x0003e2000e121848 */
[----:B------:R-:W-:-:S03]  /*24560*/  IADD3 R24, R252, -0xdc, RZ ;  /* 0xffffff24fc187810 */ /* 0x000fc60007ffe0ff */
[----:B------:R4:W-:Y:S01]  /*24570*/  LDGSTS.E [R230+0x6bc00], [R8.64], !P4 ;  /* 0x6bc0000008e67fae */ /* 0x0009e2000e121848 */
[----:B---3--:R-:W-:-:S03]  /*24580*/  IMAD.WIDE R14, R0, 0x4, R190 ;  /* 0x00000004000e7825 */ /* 0x008fc600078e02be */
[----:B------:R2:W-:Y:S04]  /*24590*/  LDGSTS.E [R230+0x6bd00], [R6.64], !P4 ;  /* 0x6bd0000006e67fae */ /* 0x0005e8000e121848 */
[----:B------:R-:W3:Y:S01]  /*245a0*/  LDL.LU.64 R190, [R1+0x1990] ;  /* 0x0019900001be7983 */ /* 0x000ee20000300a00 */
[----:B-1----:R-:W-:-:S04]  /*245b0*/  IMAD.WIDE R16, R0, 0x4, R204 ;  /* 0x0000000400107825 */ /* 0x002fc800078e02cc */
[C---:B------:R-:W-:Y:S01]  /*245c0*/  IMAD.WIDE R12, R0.reuse, 0x4, R202 ;  /* 0x00000004000c7825 */ /* 0x040fe200078e02ca */
[----:B------:R3:W-:Y:S03]  /*245d0*/  STL.64 [R1+0xf50], R16 ;  /* 0x000f501001007387 */ /* 0x0007e60000100a00 */
[----:B------:R-:W-:Y:S01]  /*245e0*/  IMAD.WIDE R10, R0, 0x4, R200 ;  /* 0x00000004000a7825 */ /* 0x000fe200078e02c8 */
[----:B------:R-:W3:Y:S04]  /*245f0*/  LDL.LU.64 R76, [R1+0x1980] ;  /* 0x00198000014c7983 */ /* 0x000ee80000300a00 */
[----:B------:R1:W-:Y:S04]  /*24600*/  STL.64 [R1+0xf48], R14 ;  /* 0x000f480e01007387 */ /* 0x0003e80000100a00 */
[----:B------:R-:W3:Y:S04]  /*24610*/  LDL.LU.64 R78, [R1+0x1970] ;  /* 0x00197000014e7983 */ /* 0x000ee80000300a00 */
[----:B------:R1:W-:Y:S04]  /*24620*/  STL.64 [R1+0xf40], R12 ;  /* 0x000f400c01007387 */ /* 0x0003e80000100a00 */
[----:B------:R-:W3:Y:S01]  /*24630*/  LDL.LU.64 R228, [R1+0x1968] ;  /* 0x0019680001e47983 */ /* 0x000ee20000300a00 */
[----:B------:R-:W-:-:S03]  /*24640*/  ISETP.GE.U32.AND P2, PT, R24, 0x7ffffea5, PT ;  /* 0x7ffffea51800780c */ /* 0x000fc60003f46070 */
[----:B------:R-:W3:Y:S04]  /*24650*/  LDL.LU.64 R226, [R1+0x1960] ;  /* 0x0019600001e27983 */ /* 0x000ee80000300a00 */
[----:B------:R1:W-:Y:S01]  /*24660*/  LDGSTS.E [R230+0x6be00], [R4.64], !P4 ;  /* 0x6be0000004e67fae */ /* 0x0003e2000e121848 */
[----:B----4-:R-:W-:-:S03]  /*24670*/  IMAD.WIDE R8, R0, 0x4, R198 ;  /* 0x0000000400087825 */ /* 0x010fc600078e02c6 */
[----:B------:R4:W-:Y:S04]  /*24680*/  STL.64 [R1+0xf38], R10 ;  /* 0x000f380a01007387 */ /* 0x0009e80000100a00 */
[----:B------:R1:W-:Y:S04]  /*24690*/  LDGSTS.E [R230+0x6bf00], [R2.64], !P4 ;  /* 0x6bf0000002e67fae */ /* 0x0003e8000e121848 */
[----:B------:R-:W4:Y:S04]  /*246a0*/  LDL.LU.64 R224, [R1+0x1958] ;  /* 0x0019580001e07983 */ /* 0x000f280000300a00 */
[----:B------:R-:W4:Y:S04]  /*246b0*/  LDL.LU.64 R210, [R1+0x1950] ;  /* 0x0019500001d27983 */ /* 0x000f280000300a00 */
[----:B------:R1:W-:Y:S01]  /*246c0*/  STL.64 [R1+0xf30], R8 ;  /* 0x000f300801007387 */ /* 0x0003e20000100a00 */
[----:B--2---:R-:W-:-:S03]  /*246d0*/  IMAD.WIDE R6, R0, 0x4, R196 ;  /* 0x0000000400067825 */ /* 0x004fc600078e02c4 */
[----:B------:R-:W2:Y:S04]  /*246e0*/  LDL.LU.64 R208, [R1+0x1948] ;  /* 0x0019480001d07983 */ /* 0x000ea80000300a00 */
[----:B------:R2:W-:Y:S04]  /*246f0*/  STL.64 [R1+0xf28], R6 ;  /* 0x000f280601007387 */ /* 0x0005e80000100a00 */
[----:B------:R3:W-:Y:S01]  /*24700*/  LDGSTS.E [R230+0x6d800], [R16.64], !P2 ;  /* 0x6d80000010e67fae */ /* 0x0007e2000d121848 */
[----:B-1----:R-:W-:Y:S01]  /*24710*/  IMAD.WIDE R4, R0, 0x4, R194 ;  /* 0x0000000400047825 */ /* 0x002fe200078e02c2 */
[----:B------:R-:W-:-:S02]  /*24720*/  IADD3 R24, R252, -0xe0, RZ ;  /* 0xffffff20fc187810 */ /* 0x000fc40007ffe0ff */
[----:B------:R1:W-:Y:S04]  /*24730*/  LDGSTS.E [R230+0x6d900], [R14.64], !P2 ;  /* 0x6d9000000ee67fae */ /* 0x0003e8000d121848 */
[----:B------:R1:W-:Y:S01]  /*24740*/  STL.64 [R1+0xf20], R4 ;  /* 0x000f200401007387 */ /* 0x0003e20000100a00 */
[----:B------:R-:W-:-:S04]  /*24750*/  IMAD.WIDE R2, R0, 0x4, R192 ;  /* 0x0000000400027825 */ /* 0x000fc800078e02c0 */
[----:B---3--:R-:W-:Y:S01]  /*24760*/  IMAD.WIDE R16, R0, 0x4, R190 ;  /* 0x0000000400107825 */ /* 0x008fe200078e02be */
        /* <DEDUP_REMOVED lines=9> */
[----:B------:R-:W-:Y:S01]  /*24800*/  ISETP.GE.U32.AND P5, PT, R24, 0x7ffffea1, PT ;  /* 0x7ffffea11800780c */ /* 0x000fe20003fa6070 */
[----:B-1----:R-:W-:-:S02]  /*24810*/  IMAD.WIDE R14, R0, 0x4, R76 ;  /* 0x00000004000e7825 */ /* 0x002fc400078e024c */
[----:B------:R1:W-:Y:S04]  /*24820*/  LDGSTS.E [R230+0x6da00], [R12.64], !P2 ;  /* 0x6da000000ce67fae */ /* 0x0003e8000d121848 */
[----:B------:R4:W-:Y:S04]  /*24830*/  LDGSTS.E [R230+0x6db00], [R10.64], !P2 ;  /* 0x6db000000ae67fae */ /* 0x0009e8000d121848 */
[----:B------:R2:W-:Y:S01]  /*24840*/  LDGSTS.E [R230+0x6dc00], [R8.64], !P2 ;  /* 0x6dc0000008e67fae */ /* 0x0005e2000d121848 */
[----:B-1----:R-:W-:-:S03]  /*24850*/  IMAD.WIDE R12, R0, 0x4, R78 ;  /* 0x00000004000c7825 */ /* 0x002fc600078e024e */
[----:B------:R1:W-:Y:S01]  /*24860*/  LDGSTS.E [R230+0x6dd00], [R6.64], !P2 ;  /* 0x6dd0000006e67fae */ /* 0x0003e2000d121848 */
[----:B----4-:R-:W-:-:S03]  /*24870*/  IMAD.WIDE R10, R0, 0x4, R228 ;  /* 0x00000004000a7825 */ /* 0x010fc600078e02e4 */
[----:B------:R4:W-:Y:S01]  /*24880*/  LDGSTS.E [R230+0x6de00], [R4.64], !P2 ;  /* 0x6de0000004e67fae */ /* 0x0009e2000d121848 */
[----:B--2---:R-:W-:-:S03]  /*24890*/  IMAD.WIDE R8, R0, 0x4, R226 ;  /* 0x0000000400087825 */ /* 0x004fc600078e02e2 */
[----:B------:R3:W-:Y:S01]  /*248a0*/  STL.64 [R1+0xf90], R16 ;  /* 0x000f901001007387 */ /* 0x0007e20000100a00 */
[----:B-1----:R-:W-:-:S03]  /*248b0*/  IMAD.WIDE R6, R0, 0x4, R224 ;  /* 0x0000000400067825 */ /* 0x002fc600078e02e0 */
[----:B------:R1:W-:Y:S01]  /*248c0*/  LDGSTS.E [R230+0x6df00], [R2.64], !P2 ;  /* 0x6df0000002e67fae */ /* 0x0003e2000d121848 */
[----:B----4-:R-:W-:-:S03]  /*248d0*/  IMAD.WIDE R4, R0, 0x4, R210 ;  /* 0x0000000400047825 */ /* 0x010fc600078e02d2 */
[----:B------:R2:W-:Y:S04]  /*248e0*/  STL.64 [R1+0xf88], R14 ;  /* 0x000f880e01007387 */ /* 0x0005e80000100a00 */
[----:B------:R4:W-:Y:S01]  /*248f0*/  STL.64 [R1+0xf80], R12 ;  /* 0x000f800c01007387 */ /* 0x0009e20000100a00 */
[----:B-1----:R-:W-:-:S03]  /*24900*/  IMAD.WIDE R2, R0, 0x4, R208 ;  /* 0x0000000400027825 */ /* 0x002fc600078e02d0 */
[----:B------:R3:W-:Y:S04]  /*24910*/  LDGSTS.E [R230+0x6f800], [R16.64], !P5 ;  /* 0x6f80000010e67fae */ /* 0x0007e8000e921848 */
[----:B------:R1:W-:Y:S04]  /*24920*/  STL.64 [R1+0xf78], R10 ;  /* 0x000f780a01007387 */ /* 0x0003e80000100a00 */
[----:B------:R2:W-:Y:S04]  /*24930*/  LDGSTS.E [R230+0x6f900], [R14.64], !P5 ;  /* 0x6f9000000ee67fae */ /* 0x0005e8000e921848 */
[----:B------:R1:W-:Y:S04]  /*24940*/  STL.64 [R1+0xf70], R8 ;  /* 0x000f700801007387 */ /* 0x0003e80000100a00 */
[----:B------:R4:W-:Y:S04]  /*24950*/  LDGSTS.E [R230+0x6fa00], [R12.64], !P5 ;  /* 0x6fa000000ce67fae */ /* 0x0009e8000e921848 */
[----:B------:R1:W-:Y:S04]  /*24960*/  STL.64 [R1+0xf68], R6 ;  /* 0x000f680601007387 */ /* 0x0003e80000100a00 */
[----:B------:R1:W-:Y:S01]  /*24970*/  LDGSTS.E [R230+0x6fb00], [R10.64], !P5 ;  /* 0x6fb000000ae67fae */ /* 0x0003e2000e921848 */
[----:B------:R-:W-:-:S03]  /*24980*/  IADD3 R24, R252, -0xe4, RZ ;  /* 0xffffff1cfc187810 */ /* 0x000fc60007ffe0ff */
[----:B------:R1:W-:Y:S04]  /*24990*/  STL.64 [R1+0xf60], R4 ;  /* 0x000f600401007387 */ /* 0x0003e80000100a00 */
[----:B------:R1:W-:Y:S04]  /*249a0*/  STL.64 [R1+0xf58], R2 ;  /* 0x000f580201007387 */ /* 0x0003e80000100a00 */
[----:B------:R1:W-:Y:S04]  /*249b0*/  LDGSTS.E [R230+0x6fc00], [R8.64], !P5 ;  /* 0x6fc0000008e67fae */ /* 0x0003e8000e921848 */
[----:B------:R1:W-:Y:S04]  /*249c0*/  LDGSTS.E [R230+0x6fd00], [R6.64], !P5 ;  /* 0x6fd0000006e67fae */ /* 0x0003e8000e921848 */
[----:B------:R1:W-:Y:S01]  /*249d0*/  LDGSTS.E [R230+0x6fe00], [R4.64], !P5 ;  /* 0x6fe0000004e67fae */ /* 0x0003e2000e921848 */
[----:B------:R-:W-:-:S03]  /*249e0*/  ISETP.GE.U32.AND P6, PT, R24, 0x7ffffe9d, PT ;  /* 0x7ffffe9d1800780c */ /* 0x000fc60003fc6070 */
[----:B------:R1:W-:Y:S01]  /*249f0*/  LDGSTS.E [R230+0x6ff00], [R2.64], !P5 ;  /* 0x6ff0000002e67fae */ /* 0x0003e2000e921848 */
[----:B------:R-:W-:-:S04]  /*24a00*/  IADD3 R188, R252, -0x80, RZ ;  /* 0xffffff80fcbc7810 */ /* 0x000fc80007ffe0ff */
[C---:B------:R-:W-:Y:S02]  /*24a10*/  ISETP.GE.AND P5, PT, R189.reuse, R188, PT ;  /* 0x000000bcbd00720c */ /* 0x040fe40003fa6270 */
[----:B------:R-:W-:Y:S02]  /*24a20*/  LOP3.LUT R189, R189, 0x40, RZ, 0xfc, !PT ;  /* 0x00000040bdbd7812 */ /* 0x000fe400078efcff */
[----:B------:R-:W-:Y:S01]  /*24a30*/  SEL R26, RZ, 0x4, P5 ;  /* 0x00000004ff1a7807 */ /* 0x000fe20002800000 */
[----:B---3--:R-:W-:-:S04]  /*24a40*/  IMAD.WIDE R16, R0, 0x4, R204 ;  /* 0x0000000400107825 */ /* 0x008fc800078e02cc */
[C---:B--2---:R-:W-:Y:S01]  /*24a50*/  IMAD.WIDE R14, R0.reuse, 0x4, R202 ;  /* 0x00000004000e7825 */ /* 0x044fe200078e02ca */
[----:B------:R2:W-:Y:S03]  /*24a60*/  STL.64 [R1+0xfd0], R16 ;  /* 0x000fd01001007387 */ /* 0x0005e60000100a00 */
[C---:B----4-:R-:W-:Y:S01]  /*24a70*/  IMAD.WIDE R12, R0.reuse, 0x4, R200 ;  /* 0x00000004000c7825 */ /* 0x050fe200078e02c8 */
[----:B------:R3:W-:Y:S03]  /*24a80*/  STL.64 [R1+0xfc8], R14 ;  /* 0x000fc80e01007387 */ /* 0x0007e60000100a00 */
[C---:B-1----:R-:W-:Y:S01]  /*24a90*/  IMAD.WIDE R10, R0.reuse, 0x4, R198 ;  /* 0x00000004000a7825 */ /* 0x042fe200078e02c6 */
[----:B------:R1:W-:Y:S03]  /*24aa0*/  STL.64 [R1+0xfc0], R12 ;  /* 0x000fc00c01007387 */ /* 0x0003e60000100a00 */
[C---:B------:R-:W-:Y:S01]  /*24ab0*/  IMAD.WIDE R8, R0.reuse, 0x4, R196 ;  /* 0x0000000400087825 */ /* 0x040fe200078e02c4 */
[----:B------:R4:W-:Y:S03]  /*24ac0*/  STL.64 [R1+0xfb8], R10 ;  /* 0x000fb80a01007387 */ /* 0x0009e60000100a00 */
[C---:B------:R-:W-:Y:S01]  /*24ad0*/  IMAD.WIDE R6, R0.reuse, 0x4, R194 ;  /* 0x0000000400067825 */ /* 0x040fe200078e02c2 */
[----:B------:R-:W2:Y:S03]  /*24ae0*/  LDL.LU.64 R202, [R1+0x1d80] ;  /* 0x001d800001ca7983 */ /* 0x000ea60000300a00 */
[C---:B------:R-:W-:Y:S01]  /*24af0*/  IMAD.WIDE R4, R0.reuse, 0x4, R192 ;  /* 0x0000000400047825 */ /* 0x040fe200078e02c0 */
[----:B------:R1:W-:Y:S03]  /*24b00*/  STL.64 [R1+0xfb0], R8 ;  /* 0x000fb00801007387 */ /* 0x0003e60000100a00 */
[----:B------:R-:W-:Y:S01]  /*24b10*/  IMAD.WIDE R2, R0, 0x4, R190 ;  /* 0x0000000400027825 */ /* 0x000fe200078e02be */
[----:B------:R1:W-:Y:S04]  /*24b20*/  STL.64 [R1+0xfa8], R6 ;  /* 0x000fa80601007387 */ /* 0x0003e80000100a00 */
[----:B------:R1:W-:Y:S04]  /*24b30*/  STL.64 [R1+0xfa0], R4 ;  /* 0x000fa00401007387 */ /* 0x0003e80000100a00 */
[----:B------:R-:W3:Y:S04]  /*24b40*/  LDL.LU.64 R226, [R1+0x1d78] ;  /* 0x001d780001e27983 */ /* 0x000ee80000300a00 */
[----:B------:R1:W-:Y:S04]  /*24b50*/  STL.64 [R1+0xf98], R2 ;  /* 0x000f980201007387 */ /* 0x0003e80000100a00 */
[----:B------:R-:W1:Y:S04]  /*24b60*/  LDL.LU.64 R204, [R1+0x1d70] ;  /* 0x001d700001cc7983 */ /* 0x000e680000300a00 */
[----:B------:R-:W4:Y:S04]  /*24b70*/  LDL.LU.64 R200, [R1+0x1d68] ;  /* 0x001d680001c87983 */ /* 0x000f280000300a00 */
[----:B------:R-:W4:Y:S04]  /*24b80*/  LDL.LU.64 R198, [R1+0x1d60] ;  /* 0x001d600001c67983 */ /* 0x000f280000300a00 */
        /* <DEDUP_REMOVED lines=11> */
[----:B------:R-:W-:-:S02]  /*24c40*/  ISETP.GE.AND P6, PT, R189, R188, PT ;  /* 0x000000bcbd00720c */ /* 0x000fc40003fc6270 */
[----:B------:R-:W-:Y:S01]  /*24c50*/  IADD3 R189, R252, 0x7f, RZ ;  /* 0x0000007ffcbd7810 */ /* 0x000fe20007ffe0ff */
[----:B------:R-:W4:Y:S04]  /*24c60*/  LDL.LU.64 R224, [R1+0x26e8] ;  /* 0x0026e80001e07983 */ /* 0x000f280000300a00 */
[----:B------:R-:W4:Y:S01]  /*24c70*/  LDL.LU.64 R196, [R1+0x26e0] ;  /* 0x0026e00001c47983 */ /* 0x000f220000300a00 */
[----:B------:R-:W-:-:S03]  /*24c80*/  ISETP.GT.AND P5, PT, R189, 0xff, PT ;  /* 0x000000ffbd00780c */ /* 0x000fc60003fa4270 */
[----:B------:R-:W4:Y:S04]  /*24c90*/  LDL.LU.64 R210, [R1+0x26d8] ;  /* 0x0026d80001d27983 */ /* 0x000f280000300a00 */
[----:B------:R-:W4:Y:S01]  /*24ca0*/  LDL.LU.64 R188, [R1+0x24e8] ;  /* 0x0024e80001bc7983 */ /* 0x000f220000300a00 */
[----:B------:R-:W-:-:S03]  /*24cb0*/  IADD3 R24, R252, -0xe8, RZ ;  /* 0xffffff18fc187810 */ /* 0x000fc60007ffe0ff */
[----:B------:R-:W4:Y:S01]  /*24cc0*/  LDL.LU.64 R208, [R1+0x26d0] ;  /* 0x0026d00001d07983 */ /* 0x000f220000300a00 */
[----:B------:R-:W-:Y:S02]  /*24cd0*/  ISETP.GE.U32.AND P0, PT, R24, 0x7ffffe99, PT ;  /* 0x7ffffe991800780c */ /* 0x000fe40003f06070 */
[----:B------:R-:W-:-:S04]  /*24ce0*/  IADD3 R24, R252, -0xec, RZ ;  /* 0xffffff14fc187810 */ /* 0x000fc80007ffe0ff */
[----:B------:R-:W-:Y:S02]  /*24cf0*/  ISETP.GE.U32.AND P1, PT, R24, 0x7ffffe95, PT ;  /* 0x7ffffe951800780c */ /* 0x000fe40003f26070 */
[----:B------:R-:W-:-:S04]  /*24d00*/  IADD3 R24, R252, -0xf0, RZ ;  /* 0xffffff10fc187810 */ /* 0x000fc80007ffe0ff */
[----:B------:R-:W-:Y:S02]  /*24d10*/  ISETP.GE.U32.AND P3, PT, R24, 0x7ffffe91, PT ;  /* 0x7ffffe911800780c */ /* 0x000fe40003f66070 */
[----:B------:R-:W-:Y:S01]  /*24d20*/  IADD3 R24, R252, -0xf4, RZ ;  /* 0xffffff0cfc187810 */ /* 0x000fe20007ffe0ff */
[----:B------:R-:W-:-:S03]  /*24d30*/  ULDC UR4, c[0x0][0x18c] ;  /* 0x0000630000047ab9 */ /* 0x000fc60000000800 */
[----:B------:R-:W-:Y:S02]  /*24d40*/  ISETP.GE.U32.AND P4, PT, R24, 0x7ffffe8d, PT ;  /* 0x7ffffe8d1800780c */ /* 0x000fe40003f86070 */
[----:B------:R-:W-:Y:S01]  /*24d50*/  IADD3 R24, R252, -0xf8, RZ ;  /* 0xffffff08fc187810 */ /* 0x000fe20007ffe0ff */
[----:B------:R-:W-:-:S03]  /*24d60*/  USHF.L.U32 UR4, UR4, 0x7, URZ ;  /* 0x0000000704047899 */ /* 0x000fc6000800063f */
[----:B------:R-:W-:Y:S02]  /*24d70*/  ISETP.GE.U32.AND P2, PT, R24, 0x7ffffe89, PT ;  /* 0x7ffffe891800780c */ /* 0x000fe40003f46070 */
[----:B------:R-:W-:Y:S02]  /*24d80*/  IADD3 R24, R252, -0xfc, RZ ;  /* 0xffffff04fc187810 */ /* 0x000fe40007ffe0ff */
[----:B------:R-:W-:Y:S02]  /*24d90*/  SEL R25, RZ, 0x4, P6 ;  /* 0x00000004ff197807 */ /* 0x000fe40003000000 */
[----:B------:R-:W-:Y:S01]  /*24da0*/  ISETP.GE.U32.AND P6, PT, R24, 0x7ffffe85, PT ;  /* 0x7ffffe851800780c */ /* 0x000fe20003fc6070 */
[----:B------:R-:W-:Y:S02]  /*24db0*/  IMAD.U32 R24, RZ, RZ, UR4 ;  /* 0x00000004ff187e24 */ /* 0x000fe4000f8e00ff */
[C---:B--2---:R-:W-:Y:S02]  /*24dc0*/  IMAD.WIDE R16, R0.reuse, 0x4, R202 ;  /* 0x0000000400107825 */ /* 0x044fe400078e02ca */
[----:B------:R-:W2:Y:S04]  /*24dd0*/  LDL.LU.64 R202, [R1+0x24e0] ;  /* 0x0024e00001ca7983 */ /* 0x000ea80000300a00 */
[----:B------:R-:W-:Y:S04]  /*24de0*/  STL.64 [R1+0x1010], R16 ;  /* 0x0010101001007387 */ /* 0x000fe80000100a00 */
[----:B------:R1:W-:Y:S01]  /*24df0*/  LDGSTS.E [R230+0x73800], [R16.64], !P0 ;  /* 0x7380000010e67fae */ /* 0x0003e2000c121848 */
[----:B---3--:R-:W-:-:S05]  /*24e00*/  IMAD.WIDE R14, R0, 0x4, R226 ;  /* 0x00000004000e7825 */ /* 0x008fca00078e02e2 */
[----:B------:R3:W-:Y:S01]  /*24e10*/  LDGSTS.E [R230+0x73900], [R14.64], !P0 ;  /* 0x739000000ee67fae */ /* 0x0007e2000c121848 */
[----:B-1----:R-:W-:-:S03]  /*24e20*/  IMAD.WIDE R12, R0, 0x4, R204 ;  /* 0x00000004000c7825 */ /* 0x002fc600078e02cc */
[----:B------:R-:W3:Y:S01]  /*24e30*/  LDL.LU.64 R204, [R1+0x26c8] ;  /* 0x0026c80001cc7983 */ /* 0x000ee20000300a00 */
[----:B----4-:R-:W-:-:S03]  /*24e40*/  IMAD.WIDE R10, R0, 0x4, R200 ;  /* 0x00000004000a7825 */ /* 0x010fc600078e02c8 */
[----:B------:R-:W-:Y:S01]  /*24e50*/  STL.64 [R1+0x1008], R14 ;  /* 0x0010080e01007387 */ /* 0x000fe20000100a00 */
[----:B------:R-:W-:-:S03]  /*24e60*/  IMAD.WIDE R8, R0, 0x4, R198 ;  /* 0x0000000400087825 */ /* 0x000fc600078e02c6 */
[----:B------:R-:W-:Y:S01]  /*24e70*/  STL.64 [R1+0x1000], R12 ;  /* 0x0010000c01007387 */ /* 0x000fe20000100a00 */
[----:B------:R-:W-:-:S03]  /*24e80*/  IMAD.WIDE R6, R0, 0x4, R194 ;  /* 0x0000000400067825 */ /* 0x000fc600078e02c2 */
[----:B------:R-:W-:Y:S01]  /*24e90*/  STL.64 [R1+0xff8], R10 ;  /* 0x000ff80a01007387 */ /* 0x000fe20000100a00 */
[----:B------:R-:W-:-:S03]  /*24ea0*/  IMAD.WIDE R4, R0, 0x4, R192 ;  /* 0x0000000400047825 */ /* 0x000fc600078e02c0 */
[----:B------:R-:W4:Y:S01]  /*24eb0*/  LDL.LU.64 R200, [R1+0x24d8] ;  /* 0x0024d80001c87983 */ /* 0x000f220000300a00 */
[----:B------:R-:W-:-:S03]  /*24ec0*/  IMAD.WIDE R2, R0, 0x4, R190 ;  /* 0x0000000400027825 */ /* 0x000fc600078e02be */
[----:B------:R-:W-:Y:S04]  /*24ed0*/  STL.64 [R1+0xff0], R8 ;  /* 0x000ff00801007387 */ /* 0x000fe80000100a00 */
[----:B------:R-:W-:Y:S04]  /*24ee0*/  STL.64 [R1+0xfe8], R6 ;  /* 0x000fe80601007387 */ /* 0x000fe80000100a00 */
[----:B------:R-:W4:Y:S04]  /*24ef0*/  LDL.LU.64 R194, [R1+0x26c0] ;  /* 0x0026c00001c27983 */ /* 0x000f280000300a00 */
[----:B------:R1:W-:Y:S04]  /*24f00*/  STL.64 [R1+0xfe0], R4 ;  /* 0x000fe00401007387 */ /* 0x0003e80000100a00 */
[----:B------:R1:W-:Y:S04]  /*24f10*/  STL.64 [R1+0xfd8], R2 ;  /* 0x000fd80201007387 */ /* 0x0003e80000100a00 */
[----:B------:R1:W-:Y:S04]  /*24f20*/  LDGSTS.E [R230+0x73a00], [R12.64], !P0 ;  /* 0x73a000000ce67fae */ /* 0x0003e8000c121848 */
[----:B------:R1:W-:Y:S04]  /*24f30*/  LDGSTS.E [R230+0x73b00], [R10.64], !P0 ;  /* 0x73b000000ae67fae */ /* 0x0003e8000c121848 */
[----:B------:R-:W4:Y:S04]  /*24f40*/  LDL.LU.64 R192, [R1+0x24d0] ;  /* 0x0024d00001c07983 */ /* 0x000f280000300a00 */
[----:B------:R1:W-:Y:S04]  /*24f50*/  LDGSTS.E [R230+0x73c00], [R8.64], !P0 ;  /* 0x73c0000008e67fae */ /* 0x0003e8000c121848 */
[----:B------:R1:W-:Y:S04]  /*24f60*/  LDGSTS.E [R230+0x73d00], [R6.64], !P0 ;  /* 0x73d0000006e67fae */ /* 0x0003e8000c121848 */
[----:B------:R1:W-:Y:S04]  /*24f70*/  LDGSTS.E [R230+0x73e00], [R4.64], !P0 ;  /* 0x73e0000004e67fae */ /* 0x0003e8000c121848 */
[----:B------:R-:W4:Y:S04]  /*24f80*/  LDL.LU.64 R198, [R1+0x26b8] ;  /* 0x0026b80001c67983 */ /* 0x000f280000300a00 */
[----:B------:R1:W-:Y:S02]  /*24f90*/  LDGSTS.E [R230+0x73f00], [R2.64], !P0 ;  /* 0x73f0000002e67fae */ /* 0x0003e4000c121848 */
[----:B-1----:R-:W-:-:S02]  /*24fa0*/  IMAD.WIDE R4, R24, 0x4, R224 ;  /* 0x0000000418047825 */ /* 0x002fc400078e02e0 */
[----:B------:R-:W4:Y:S02]  /*24fb0*/  LDL.LU.64 R190, [R1+0x24c8] ;  /* 0x0024c80001be7983 */ /* 0x000f240000300a00 */
[C---:B------:R-:W-:Y:S02]  /*24fc0*/  IMAD.WIDE R2, R24.reuse, 0x4, R196 ;  /* 0x0000000418027825 */ /* 0x040fe400078e02c4 */
[----:B------:R-:W4:Y:S02]  /*24fd0*/  LDL.LU.64 R196, [R1+0x26b0] ;  /* 0x0026b00001c47983 */ /* 0x000f240000300a00 */
[C---:B------:R-:W-:Y:S02]  /*24fe0*/  IMAD.WIDE R80, R24.reuse, 0x4, R188 ;  /* 0x0000000418507825 */ /* 0x040fe400078e02bc */
[----:B------:R-:W-:Y:S04]  /*24ff0*/  STL.64 [R1+0x1678], R4 ;  /* 0x0016780401007387 */ /* 0x000fe80000100a00 */
[----:B------:R-:W-:Y:S04]  /*25000*/  STL.64 [R1+0x3b68], R2 ;  /* 0x003b680201007387 */ /* 0x000fe80000100a00 */
[----:B------:R-:W4:Y:S01]  /*25010*/  LDL.LU.64 R188, [R1+0x24c0] ;  /* 0x0024c00001bc7983 */ /* 0x000f220000300a00 */
[----:B------:R-:W-:-:S04]  /*25020*/  IMAD.WIDE R22, R24, 0x4, R210 ;  /* 0x0000000418167825 */ /* 0x000fc800078e02d2 */
[----:B------:R-:W-:-:S04]  /*25030*/  IMAD.WIDE R110, R24, 0x4, R208 ;  /* 0x00000004186e7825 */ /* 0x000fc800078e02d0 */
[C---:B--2---:R-:W-:Y:S02]  /*25040*/  IMAD.WIDE R112, R24.reuse, 0x4, R202 ;  /* 0x0000000418707825 */ /* 0x044fe400078e02ca */
[----:B------:R-:W2:Y:S04]  /*25050*/  LDL.LU.64 R202, [R1+0x26a8] ;  /* 0x0026a80001ca7983 */ /* 0x000ea80000300a00 */
[----:B------:R-:W-:Y:S04]  /*25060*/  STL.64 [R1+0x1670], R22 ;  /* 0x0016701601007387 */ /* 0x000fe80000100a00 */
[----:B------:R-:W-:Y:S04]  /*25070*/  STL.64 [R1+0x3f08], R22 ;  /* 0x003f081601007387 */ /* 0x000fe80000100a00 */
[----:B------:R-:W-:Y:S04]  /*25080*/  STL.64 [R1+0x3b60], R80 ;  /* 0x003b605001007387 */ /* 0x000fe80000100a00 */
[----:B------:R-:W-:Y:S01]  /*25090*/  STL.64 [R1+0x3f10], R80 ;  /* 0x003f105001007387 */ /* 0x000fe20000100a00 */
[----:B---3--:R-:W-:-:S04]  /*250a0*/  IMAD.WIDE R174, R24, 0x4, R204 ;  /* 0x0000000418ae7825 */ /* 0x008fc800078e02cc */
[C---:B----4-:R-:W-:Y:S02]  /*250b0*/  IMAD.WIDE R176, R24.reuse, 0x4, R200 ;  /* 0x0000000418b07825 */ /* 0x050fe400078e02c8 */
[----:B------:R-:W3:Y:S04]  /*250c0*/  LDL.LU.64 R200, [R1+0x24b8] ;  /* 0x0024b80001c87983 */ /* 0x000ee80000300a00 */
[----:B------:R-:W-:Y:S04]  /*250d0*/  STL.64 [R1+0x1668], R110 ;  /* 0x0016686e01007387 */ /* 0x000fe80000100a00 */
[----:B------:R-:W-:Y:S01]  /*250e0*/  STL.64 [R1+0x3f18], R110 ;  /* 0x003f186e01007387 */ /* 0x000fe20000100a00 */
[----:B------:R-:W-:-:S03]  /*250f0*/  IMAD.WIDE R124, R24, 0x4, R194 ;  /* 0x00000004187c7825 */ /* 0x000fc600078e02c2 */
[----:B------:R-:W4:Y:S04]  /*25100*/  LDL.LU.64 R194, [R1+0x26a0] ;  /* 0x0026a00001c27983 */ /* 0x000f280000300a00 */
[----:B------:R-:W-:Y:S04]  /*25110*/  STL.64 [R1+0x3b58], R112 ;  /* 0x003b587001007387 */ /* 0x000fe80000100a00 */
[----:B------:R4:W-:Y:S01]  /*25120*/  STL.64 [R1+0x3f20], R112 ;  /* 0x003f207001007387 */ /* 0x0009e20000100a00 */
[----:B------:R-:W-:-:S03]  /*25130*/  IMAD.WIDE R126, R24, 0x4, R192 ;  /* 0x00000004187e7825 */ /* 0x000fc600078e02c0 */
[----:B------:R-:W4:Y:S04]  /*25140*/  LDL.LU.64 R192, [R1+0x24b0] ;  /* 0x0024b00001c07983 */ /* 0x000f280000300a00 */
[----:B------:R-:W-:Y:S04]  /*25150*/  STL.64 [R1+0x1660], R174 ;  /* 0x001660ae01007387 */ /* 0x000fe80000100a00 */
[----:B------:R-:W-:Y:S04]  /*25160*/  STL.64 [R1+0x3f28], R174 ;  /* 0x003f28ae01007387 */ /* 0x000fe80000100a00 */
[----:B------:R-:W-:Y:S04]  /*25170*/  STL.64 [R1+0x3b50], R176 ;  /* 0x003b50b001007387 */ /* 0x000fe80000100a00 */
[----:B------:R-:W-:Y:S01]  /*25180*/  STL.64 [R1+0x3f30], R176 ;  /* 0x003f30b001007387 */ /* 0x000fe20000100a00 */
[----:B------:R-:W-:-:S04]  /*25190*/  IMAD.WIDE R212, R24, 0x4, R198 ;  /* 0x0000000418d47825 */ /* 0x000fc800078e02c6 */
[C---:B------:R-:W-:Y:S02]  /*251a0*/  IMAD.WIDE R214, R24.reuse, 0x4, R190 ;  /* 0x0000000418d67825 */ /* 0x040fe400078e02be */
[----:B------:R-:W4:Y:S04]  /*251b0*/  LDL.LU.64 R190, [R1+0x2698] ;  /* 0x0026980001be7983 */ /* 0x000f280000300a00 */
[----:B------:R-:W-:Y:S01]  /*251c0*/  STL.64 [R1+0x3b48], R124 ;  /* 0x003b487c01007387 */ /* 0x000fe20000100a00 */
[----:B------:R-:W-:-:S03]  /*251d0*/  IMAD.WIDE R198, R24, 0x4, R196 ;  /* 0x0000000418c67825 */ /* 0x000fc600078e02c4 */
[----:B------:R-:W-:Y:S04]  /*251e0*/  STL.64 [R1+0x3f38], R124 ;  /* 0x003f387c01007387 */ /* 0x000fe80000100a00 */
[----:B------:R-:W-:Y:S04]  /*251f0*/  STL.64 [R1+0x3b40], R126 ;  /* 0x003b407e01007387 */ /* 0x000fe80000100a00 */
[----:B------:R1:W-:Y:S01]  /*25200*/  STL.64 [R1+0x3f40], R126 ;  /* 0x003f407e01007387 */ /* 0x0003e20000100a00 */
[----:B------:R-:W-:-:S03]  /*25210*/  IMAD.WIDE R196, R24, 0x4, R188 ;  /* 0x0000000418c47825 */ /* 0x000fc600078e02bc */
[----:B------:R-:W4:Y:S04]  /*25220*/  LDL.LU.64 R188, [R1+0x24a8] ;  /* 0x0024a80001bc7983 */ /* 0x000f280000300a00 */
[----:B------:R-:W4:Y:S04]  /*25230*/  LDL.LU.64 R224, [R1+0x2690] ;  /* 0x0026900001e07983 */ /* 0x000f280000300a00 */
[----:B------:R-:W-:Y:S04]  /*25240*/  STL.64 [R1+0x3b38], R212 ;  /* 0x003b38d401007387 */ /* 0x000fe80000100a00 */
[----:B------:R-:W-:Y:S04]  /*25250*/  STL.64 [R1+0x3f48], R212 ;  /* 0x003f48d401007387 */ /* 0x000fe80000100a00 */
[----:B------:R-:W4:Y:S04]  /*25260*/  LDL.LU.64 R208, [R1+0x24a0] ;  /* 0x0024a00001d07983 */ /* 0x000f280000300a00 */
[----:B------:R-:W4:Y:S04]  /*25270*/  LDL.LU.64 R210, [R1+0x2688] ;  /* 0x0026880001d27983 */ /* 0x000f280000300a00 */
[----:B------:R-:W-:Y:S04]  /*25280*/  STL.64 [R1+0x3b30], R214 ;  /* 0x003b30d601007387 */ /* 0x000fe80000100a00 */
[----:B------:R-:W-:Y:S04]  /*25290*/  STL.64 [R1+0x3f50], R214 ;  /* 0x003f50d601007387 */ /* 0x000fe80000100a00 */
[----:B------:R-:W4:Y:S04]  /*252a0*/  LDL.LU.64 R204, [R1+0x2498] ;  /* 0x0024980001cc7983 */ /* 0x000f280000300a00 */
[----:B------:R-:W-:Y:S04]  /*252b0*/  STL.64 [R1+0x3b28], R198 ;  /* 0x003b28c601007387 */ /* 0x000fe80000100a00 */
[----:B------:R1:W-:Y:S01]  /*252c0*/  STL.64 [R1+0x3f58], R198 ;  /* 0x003f58c601007387 */ /* 0x0003e20000100a00 */
[----:B--2---:R-:W-:-:S03]  /*252d0*/  IMAD.WIDE R58, R24, 0x4, R202 ;  /* 0x00000004183a7825 */ /* 0x004fc600078e02ca */
[----:B------:R-:W2:Y:S04]  /*252e0*/  LDL.LU.64 R202, [R1+0x2680] ;  /* 0x0026800001ca7983 */ /* 0x000ea80000300a00 */
[----:B------:R-:W-:Y:S04]  /*252f0*/  STL.64 [R1+0x3b20], R196 ;  /* 0x003b20c401007387 */ /* 0x000fe80000100a00 */
[----:B------:R-:W-:Y:S01]  /*25300*/  STL.64 [R1+0x3f60], R196 ;  /* 0x003f60c401007387 */ /* 0x000fe20000100a00 */
[----:B---3--:R-:W-:-:S03]  /*25310*/  IMAD.WIDE R56, R24, 0x4, R200 ;  /* 0x0000000418387825 */ /* 0x008fc600078e02c8 */
[----:B------:R-:W3:Y:S01]  /*25320*/  LDL.LU.64 R200, [R1+0x2490] ;  /* 0x0024900001c87983 */ /* 0x000ee20000300a00 */
[----:B----4-:R-:W-:-:S03]  /*25330*/  IMAD.WIDE R112, R24, 0x4, R194 ;  /* 0x0000000418707825 */ /* 0x010fc600078e02c2 */
        /* <DEDUP_REMOVED lines=8> */
[----:B------:R-:W4:Y:S04]  /*253c0*/  LDL.LU.64 R192, [R1+0x2670] ;  /* 0x0026700001c07983 */ /* 0x000f280000300a00 */
[----:B------:R-:W-:Y:S04]  /*253d0*/  STL.64 [R1+0x3b10], R56 ;  /* 0x003b103801007387 */ /* 0x000fe80000100a00 */
[----:B------:R-:W-:Y:S04]  /*253e0*/  STL.64 [R1+0x3f78], R56 ;  /* 0x003f783801007387 */ /* 0x000fe80000100a00 */
[----:B------:R-:W-:Y:S01]  /*253f0*/  STL.64 [R1+0x3b00], R110 ;  /* 0x003b006e01007387 */ /* 0x000fe20000100a00 */
[----:B------:R-:W-:-:S03]  /*25400*/  IMAD.WIDE R84, R24, 0x4, R188 ;  /* 0x0000000418547825 */ /* 0x000fc600078e02bc */
[----:B------:R-:W-:Y:S04]  /*25410*/  STL.64 [R1+0x3f80], R110 ;  /* 0x003f806e01007387 */ /* 0x000fe80000100a00 */
[----:B------:R-:W4:Y:S01]  /*25420*/  LDL.LU.64 R188, [R1+0x2480] ;  /* 0x0024800001bc7983 */ /* 0x000f220000300a00 */
[----:B------:R-:W-:-:S03]  /*25430*/  IMAD.WIDE R114, R24, 0x4, R224 ;  /* 0x0000000418727825 */ /* 0x000fc600078e02e0 */
[----:B------:R-:W-:Y:S04]  /*25440*/  STL.64 [R1+0x3af8], R82 ;  /* 0x003af85201007387 */ /* 0x000fe80000100a00 */
[----:B------:R-:W-:Y:S01]  /*25450*/  STL.64 [R1+0x3f88], R82 ;  /* 0x003f885201007387 */ /* 0x000fe20000100a00 */
[----:B------:R-:W-:-:S03]  /*25460*/  IMAD.WIDE R116, R24, 0x4, R208 ;  /* 0x0000000418747825 */ /* 0x000fc600078e02d0 */
[----:B------:R-:W4:Y:S04]  /*25470*/  LDL.LU.64 R208, [R1+0x2668] ;  /* 0x0026680001d07983 */ /* 0x000f280000300a00 */
[----:B------:R-:W-:Y:S01]  /*25480*/  STL.64 [R1+0x3af0], R84 ;  /* 0x003af05401007387 */ /* 0x000fe20000100a00 */
[----:B------:R-:W-:-:S03]  /*25490*/  IMAD.WIDE R178, R24, 0x4, R210 ;  /* 0x0000000418b27825 */ /* 0x000fc600078e02d2 */
[----:B------:R1:W-:Y:S01]  /*254a0*/  STL.64 [R1+0x3f90], R84 ;  /* 0x003f905401007387 */ /* 0x0003e20000100a00 */
[----:B------:R-:W-:-:S03]  /*254b0*/  IMAD.WIDE R180, R24, 0x4, R204 ;  /* 0x0000000418b47825 */ /* 0x000fc600078e02cc */
[----:B------:R-:W4:Y:S04]  /*254c0*/  LDL.LU.64 R204, [R1+0x2478] ;  /* 0x0024780001cc7983 */ /* 0x000f280000300a00 */
[----:B------:R-:W-:Y:S04]  /*254d0*/  STL.64 [R1+0x3ae8], R114 ;  /* 0x003ae87201007387 */ /* 0x000fe80000100a00 */
[----:B------:R-:W-:Y:S01]  /*254e0*/  STL.64 [R1+0x3f98], R114 ;  /* 0x003f987201007387 */ /* 0x000fe20000100a00 */
[----:B--2---:R-:W-:-:S03]  /*254f0*/  IMAD.WIDE R128, R24, 0x4, R202 ;  /* 0x0000000418807825 */ /* 0x004fc600078e02ca */
[----:B------:R-:W2:Y:S04]  /*25500*/  LDL.LU.64 R202, [R1+0x2660] ;  /* 0x0026600001ca7983 */ /* 0x000ea80000300a00 */
[----:B------:R-:W-:Y:S04]  /*25510*/  STL.64 [R1+0x3ae0], R116 ;  /* 0x003ae07401007387 */ /* 0x000fe80000100a00 */
[----:B------:R-:W-:Y:S01]  /*25520*/  STL.64 [R1+0x3fa0], R116 ;  /* 0x003fa07401007387 */ /* 0x000fe20000100a00 */
[----:B---3--:R-:W-:-:S03]  /*25530*/  IMAD.WIDE R130, R24, 0x4, R200 ;  /* 0x0000000418827825 */ /* 0x008fc600078e02c8 */
[----:B------:R-:W3:Y:S04]  /*25540*/  LDL.LU.64 R200, [R1+0x2470] ;  /* 0x0024700001c87983 */ /* 0x000ee80000300a00 */
[----:B------:R-:W-:Y:S04]  /*25550*/  STL.64 [R1+0x3ad8], R178 ;  /* 0x003ad8b201007387 */ /* 0x000fe80000100a00 */
[----:B------:R-:W-:Y:S04]  /*25560*/  STL.64 [R1+0x3fa8], R178 ;  /* 0x003fa8b201007387 */ /* 0x000fe80000100a00 */
[----:B------:R-:W-:Y:S01]  /*25570*/  STL.64 [R1+0x3ad0], R180 ;  /* 0x003ad0b401007387 */ /* 0x000fe20000100a00 */
[----:B----4-:R-:W-:-:S03]  /*25580*/  IMAD.WIDE R216, R24, 0x4, R194 ;  /* 0x0000000418d87825 */ /* 0x010fc600078e02c2 */
[----:B------:R-:W-:Y:S01]  /*25590*/  STL.64 [R1+0x3fb0], R180 ;  /* 0x003fb0b401007387 */ /* 0x000fe20000100a00 */
[----:B------:R-:W-:-:S03]  /*255a0*/  IMAD.WIDE R218, R24, 0x4, R190 ;  /* 0x0000000418da7825 */ /* 0x000fc600078e02be */
[----:B------:R-:W4:Y:S04]  /*255b0*/  LDL.LU.64 R190, [R1+0x2658] ;  /* 0x0026580001be7983 */ /* 0x000f280000300a00 */
[----:B------:R-:W-:Y:S01]  /*255c0*/  STL.64 [R1+0x3ac8], R128 ;  /* 0x003ac88001007387 */ /* 0x000fe20000100a00 */
[----:B------:R-:W-:-:S03]  /*255d0*/  IMAD.WIDE R194, R24, 0x4, R192 ;  /* 0x0000000418c27825 */ /* 0x000fc600078e02c0 */
[----:B------:R-:W-:Y:S04]  /*255e0*/  STL.64 [R1+0x3fb8], R128 ;  /* 0x003fb88001007387 */ /* 0x000fe80000100a00 */
[----:B------:R-:W-:Y:S04]  /*255f0*/  STL.64 [R1+0x3ac0], R130 ;  /* 0x003ac08201007387 */ /* 0x000fe80000100a00 */
[----:B------:R-:W-:Y:S04]  /*25600*/  STL.64 [R1+0x3fc0], R130 ;  /* 0x003fc08201007387 */ /* 0x000fe80000100a00 */
[----:B------:R-:W4:Y:S01]  /*25610*/  LDL.LU.64 R228, [R1+0x2468] ;  /* 0x0024680001e47983 */ /* 0x000f220000300a00 */
[----:B------:R-:W-:-:S03]  /*25620*/  IMAD.WIDE R192, R24, 0x4, R188 ;  /* 0x0000000418c07825 */ /* 0x000fc600078e02bc */
[----:B------:R-:W4:Y:S04]  /*25630*/  LDL.LU.64 R188, [R1+0x2650] ;  /* 0x0026500001bc7983 */ /* 0x000f280000300a00 */
[----:B------:R-:W-:Y:S04]  /*25640*/  STL.64 [R1+0x3ab8], R216 ;  /* 0x003ab8d801007387 */ /* 0x000fe80000100a00 */
[----:B------:R-:W-:Y:S04]  /*25650*/  STL.64 [R1+0x3fc8], R216 ;  /* 0x003fc8d801007387 */ /* 0x000fe80000100a00 */
[----:B------:R-:W4:Y:S04]  /*25660*/  LDL.LU.64 R226, [R1+0x2460] ;  /* 0x0024600001e27983 */ /* 0x000f280000300a00 */
[----:B------:R-:W4:Y:S04]  /*25670*/  LDL.LU.64 R210, [R1+0x2648] ;  /* 0x0026480001d27983 */ /* 0x000f280000300a00 */
[----:B------:R-:W-:Y:S01]  /*25680*/  STL.64 [R1+0x3ab0], R218 ;  /* 0x003ab0da01007387 */ /* 0x000fe20000100a00 */
[----:B------:R-:W-:-:S03]  /*25690*/  IMAD.WIDE R54, R24, 0x4, R208 ;  /* 0x0000000418367825 */ /* 0x000fc600078e02d0 */
[----:B------:R-:W-:Y:S04]  /*256a0*/  STL.64 [R1+0x3fd0], R218 ;  /* 0x003fd0da01007387 */ /* 0x000fe80000100a00 */
[----:B------:R-:W4:Y:S04]  /*256b0*/  LDL.LU.64 R224, [R1+0x2458] ;  /* 0x0024580001e07983 */ /* 0x000f280000300a00 */
[----:B------:R-:W-:Y:S04]  /*256c0*/  STL.64 [R1+0x3aa8], R194 ;  /* 0x003aa8c201007387 */ /* 0x000fe80000100a00 */
[----:B------:R-:W-:Y:S04]  /*256d0*/  STL.64 [R1+0x3fd8], R194 ;  /* 0x003fd8c201007387 */ /* 0x000fe80000100a00 */
[----:B------:R-:W4:Y:S01]  /*256e0*/  LDL.LU.64 R208, [R1+0x2640] ;  /* 0x0026400001d07983 */ /* 0x000f220000300a00 */
[----:B------:R-:W-:-:S03]  /*256f0*/  IMAD.WIDE R52, R24, 0x4, R204 ;  /* 0x0000000418347825 */ /* 0x000fc600078e02cc */
[----:B------:R-:W-:Y:S04]  /*25700*/  STL.64 [R1+0x3aa0], R192 ;  /* 0x003aa0c001007387 */ /* 0x000fe80000100a00 */
[----:B------:R-:W-:Y:S04]  /*25710*/  STL.64 [R1+0x3fe0], R192 ;  /* 0x003fe0c001007387 */ /* 0x000fe80000100a00 */
[----:B------:R-:W4:Y:S01]  /*25720*/  LDL.LU.64 R204, [R1+0x2450] ;  /* 0x0024500001cc7983 */ /* 0x000f220000300a00 */
[----:B--2---:R-:W-:-:S03]  /*25730*/  IMAD.WIDE R80, R24, 0x4, R202 ;  /* 0x0000000418507825 */ /* 0x004fc600078e02ca */
[----:B------:R-:W2:Y:S04]  /*25740*/  LDL.LU.64 R202, [R1+0x2638] ;  /* 0x0026380001ca7983 */ /* 0x000ea80000300a00 */
[----:B------:R-:W-:Y:S04]  /*25750*/  STL.64 [R1+0x3a98], R54 ;  /* 0x003a983601007387 */ /* 0x000fe80000100a00 */
[----:B------:R-:W-:Y:S04]  /*25760*/  STL.64 [R1+0x3fe8], R54 ;  /* 0x003fe83601007387 */ /* 0x000fe80000100a00 */
[----:B------:R-:W-:Y:S04]  /*25770*/  STL.64 [R1+0x3a88], R80 ;  /* 0x003a885001007387 */ /* 0x000fe80000100a00 */
[----:B------:R1:W-:Y:S01]  /*25780*/  STL.64 [R1+0x3ff0], R80 ;  /* 0x003ff05001007387 */ /* 0x0003e20000100a00 */
[----:B---3--:R-:W-:-:S03]  /*25790*/  IMAD.WIDE R22, R24, 0x4, R200 ;  /* 0x0000000418167825 */ /* 0x008fc600078e02c8 */
[----:B------:R-:W3:Y:S01]  /*257a0*/  LDL.LU.64 R200, [R1+0x2448] ;  /* 0x0024480001c87983 */ /* 0x000ee20000300a00 */
[----:B----4-:R-:W-:-:S03]  /*257b0*/  IMAD.WIDE R86, R24, 0x4, R190 ;  /* 0x0000000418567825 */ /* 0x010fc600078e02be */
[----:B------:R-:W4:Y:S04]  /*257c0*/  LDL.LU.64 R190, [R1+0x2630] ;  /* 0x0026300001be7983 */ /* 0x000f280000300a00 */
[----:B------:R-:W-:Y:S04]  /*257d0*/  STL.64 [R1+0x3a90], R52 ;  /* 0x003a903401007387 */ /* 0x000fe80000100a00 */
[----:B------:R1:W-:Y:S04]  /*257e0*/  STL.64 [R1+0x3ff8], R52 ;  /* 0x003ff83401007387 */ /* 0x0003e80000100a00 */
[----:B------:R-:W-:Y:S04]  /*257f0*/  STL.64 [R1+0x3a80], R22 ;  /* 0x003a801601007387 */ /* 0x000fe80000100a00 */
[----:B------:R1:W-:Y:S01]  /*25800*/  STL.64 [R1+0x4000], R22 ;  /* 0x0040001601007387 */ /* 0x0003e20000100a00 */
[----:B------:R-:W-:-:S03]  /*25810*/  IMAD.WIDE R118, R24, 0x4, R188 ;  /* 0x0000000418767825 */ /* 0x000fc600078e02bc */
[----:B------:R-:W4:Y:S04]  /*25820*/  LDL.LU.64 R188, [R1+0x2440] ;  /* 0x0024400001bc7983 */ /* 0x000f280000300a00 */
[----:B------:R-:W-:Y:S04]  /*25830*/  STL.64 [R1+0x3a78], R86 ;  /* 0x003a785601007387 */ /* 0x000fe80000100a00 */
[----:B------:R-:W-:Y:S01]  /*25840*/  STL.64 [R1+0x4008], R86 ;  /* 0x0040085601007387 */ /* 0x000fe20000100a00 */
[----:B------:R-:W-:-:S03]  /*25850*/  IMAD.WIDE R182, R24, 0x4, R210 ;  /* 0x0000000418b67825 */ /* 0x000fc600078e02d2 */
[----:B------:R-:W4:Y:S01]  /*25860*/  LDL.LU.64 R210, [R1+0x2628] ;  /* 0x0026280001d27983 */ /* 0x000f220000300a00 */
[----:B------:R-:W-:-:S04]  /*25870*/  IMAD.WIDE R88, R24, 0x4, R228 ;  /* 0x0000000418587825 */ /* 0x000fc800078e02e4 */
[C---:B------:R-:W-:Y:S01]  /*25880*/  IMAD.WIDE R120, R24.reuse, 0x4, R226 ;  /* 0x0000000418787825 */ /* 0x040fe200078e02e2 */
[----:B------:R-:W-:Y:S04]  /*25890*/  STL.64 [R1+0x3a70], R88 ;  /* 0x003a705801007387 */ /* 0x000fe80000100a00 */
[----:B------:R-:W-:Y:S04]  /*258a0*/  STL.64 [R1+0x4010], R88 ;  /* 0x0040105801007387 */ /* 0x000fe80000100a00 */
[----:B------:R-:W4:Y:S01]  /*258b0*/  LDL.LU.64 R226, [R1+0x2438] ;  /* 0x0024380001e27983 */ /* 0x000f220000300a00 */
[----:B------:R-:W-:-:S03]  /*258c0*/  IMAD.WIDE R184, R24, 0x4, R224 ;  /* 0x0000000418b87825 */ /* 0x000fc600078e02e0 */
[----:B------:R-:W-:Y:S01]  /*258d0*/  STL.64 [R1+0x3a68], R118 ;  /* 0x003a687601007387 */ /* 0x000fe20000100a00 */
[----:B------:R-:W-:-:S03]  /*258e0*/  IMAD.WIDE R132, R24, 0x4, R208 ;  /* 0x0000000418847825 */ /* 0x000fc600078e02d0 */
[----:B------:R-:W-:Y:S04]  /*258f0*/  STL.64 [R1+0x4018], R118 ;  /* 0x0040187601007387 */ /* 0x000fe80000100a00 */
[----:B------:R-:W4:Y:S04]  /*25900*/  LDL.LU.64 R208, [R1+0x2620] ;  /* 0x0026200001d07983 */ /* 0x000f280000300a00 */
[----:B------:R-:W-:Y:S04]  /*25910*/  STL.64 [R1+0x3a60], R120 ;  /* 0x003a607801007387 */ /* 0x000fe80000100a00 */
[----:B------:R-:W-:Y:S01]  /*25920*/  STL.64 [R1+0x4020], R120 ;  /* 0x0040207801007387 */ /* 0x000fe20000100a00 */
[----:B------:R-:W-:-:S03]  /*25930*/  IMAD.WIDE R134, R24, 0x4, R204 ;  /* 0x0000000418867825 */ /* 0x000fc600078e02cc */
[----:B------:R-:W-:Y:S04]  /*25940*/  STL.64 [R1+0x3a58], R182 ;  /* 0x003a58b601007387 */ /* 0x000fe80000100a00 */
[----:B------:R-:W-:Y:S04]  /*25950*/  STL.64 [R1+0x4028], R182 ;  /* 0x004028b601007387 */ /* 0x000fe80000100a00 */
[----:B------:R-:W4:Y:S04]  /*25960*/  LDL.LU.64 R204, [R1+0x2430] ;  /* 0x0024300001cc7983 */ /* 0x000f280000300a00 */
[----:B------:R-:W-:Y:S04]  /*25970*/  STL.64 [R1+0x3a50], R184 ;  /* 0x003a50b801007387 */ /* 0x000fe80000100a00 */
[----:B------:R-:W-:Y:S01]  /*25980*/  STL.64 [R1+0x4030], R184 ;  /* 0x004030b801007387 */ /* 0x000fe20000100a00 */
[----:B--2---:R-:W-:-:S03]  /*25990*/  IMAD.WIDE R220, R24, 0x4, R202 ;  /* 0x0000000418dc7825 */ /* 0x004fc600078e02ca */
[----:B------:R-:W2:Y:S04]  /*259a0*/  LDL.LU.64 R202, [R1+0x2618] ;  /* 0x0026180001ca7983 */ /* 0x000ea80000300a00 */
[----:B------:R-:W-:Y:S04]  /*259b0*/  STL.64 [R1+0x3a48], R132 ;  /* 0x003a488401007387 */ /* 0x000fe80000100a00 */
[----:B------:R-:W-:Y:S04]  /*259c0*/  STL.64 [R1+0x4038], R132 ;  /* 0x0040388401007387 */ /* 0x000fe80000100a00 */
[----:B------:R-:W2:Y:S04]  /*259d0*/  LDL.LU.64 R72, [R1+0x25e0] ;  /* 0x0025e00001487983 */ /* 0x000ea80000300a00 */
[----:B------:R-:W2:Y:S04]  /*259e0*/  LDL.LU.64 R74, [R1+0x23f0] ;  /* 0x0023f000014a7983 */ /* 0x000ea80000300a00 */
[----:B------:R-:W-:Y:S04]  /*259f0*/  STL.64 [R1+0x3a40], R134 ;  /* 0x003a408601007387 */ /* 0x000fe80000100a00 */
[----:B------:R-:W-:Y:S01]  /*25a00*/  STL.64 [R1+0x4040], R134 ;  /* 0x0040408601007387 */ /* 0x000fe20000100a00 */
[----:B---3--:R-:W-:-:S03]  /*25a10*/  IMAD.WIDE R222, R24, 0x4, R200 ;  /* 0x0000000418de7825 */ /* 0x008fc600078e02c8 */
[----:B------:R-:W3:Y:S04]  /*25a20*/  LDL.LU.64 R200, [R1+0x25a0] ;  /* 0x0025a00001c87983 */ /* 0x000ee80000300a00 */
[----:B------:R-:W3:Y:S04]  /*25a30*/  LDL.LU.64 R224, [R1+0x23b0] ;  /* 0x0023b00001e07983 */ /* 0x000ee80000300a00 */
[----:B------:R-:W-:Y:S04]  /*25a40*/  STL.64 [R1+0x3a38], R220 ;  /* 0x003a38dc01007387 */ /* 0x000fe80000100a00 */
[----:B------:R-:W-:Y:S01]  /*25a50*/  STL.64 [R1+0x4048], R220 ;  /* 0x004048dc01007387 */ /* 0x000fe20000100a00 */
[----:B----4-:R-:W-:-:S03]  /*25a60*/  IMAD.WIDE R50, R24, 0x4, R210 ;  /* 0x0000000418327825 */ /* 0x010fc600078e02d2 */
[----:B------:R-:W4:Y:S01]  /*25a70*/  LDL.LU.64 R210, [R1+0x2560] ;  /* 0x0025600001d27983 */ /* 0x000f220000300a00 */
[----:B------:R-:W-:-:S03]  /*25a80*/  IMAD.WIDE R190, R24, 0x4, R190 ;  /* 0x0000000418be7825 */ /* 0x000fc600078e02be */
[----:B------:R-:W4:Y:S04]  /*25a90*/  LDL.LU.64 R76, [R1+0x2370] ;  /* 0x00237000014c7983 */ /* 0x000f280000300a00 */
[----:B------:R-:W-:Y:S01]  /*25aa0*/  STL.64 [R1+0x3a30], R222 ;  /* 0x003a30de01007387 */ /* 0x000fe20000100a00 */
[----:B------:R-:W-:-:S03]  /*25ab0*/  IMAD.WIDE R188, R24, 0x4, R188 ;  /* 0x0000000418bc7825 */ /* 0x000fc600078e02bc */
[----:B------:R-:W-:Y:S01]  /*25ac0*/  STL.64 [R1+0x4050], R222 ;  /* 0x004050de01007387 */ /* 0x000fe20000100a00 */
[----:B------:R-:W-:-:S03]  /*25ad0*/  IMAD.WIDE R48, R24, 0x4, R226 ;  /* 0x0000000418307825 */ /* 0x000fc600078e02e2 */
[----:B------:R-:W4:Y:S04]  /*25ae0*/  LDL.LU.64 R228, [R1+0x2520] ;  /* 0x0025200001e47983 */ /* 0x000f280000300a00 */
[----:B------:R-:W-:Y:S04]  /*25af0*/  STL.64 [R1+0x3a28], R190 ;  /* 0x003a28be01007387 */ /* 0x000fe80000100a00 */
[----:B------:R-:W-:Y:S04]  /*25b00*/  STL.64 [R1+0x4058], R190 ;  /* 0x004058be01007387 */ /* 0x000fe80000100a00 */
[----:B------:R-:W4:Y:S01]  /*25b10*/  LDL.LU.64 R78, [R1+0x2330] ;  /* 0x00233000014e7983 */ /* 0x000f220000300a00 */
        /* <DEDUP_REMOVED lines=13> */
[----:B------:R-:W-:-:S03]  /*25bf0*/  IMAD.WIDE R6, R24, 0x4, R72 ;  /* 0x0000000418067825 */ /* 0x000fc600078e0248 */
[----:B------:R-:W2:Y:S01]  /*25c00*/  LDL.LU.64 R72, [R1+0x2418] ;  /* 0x0024180001487983 */ /* 0x000ea20000300a00 */
[----:B------:R-:W-:-:S03]  /*25c10*/  IMAD.WIDE R8, R24, 0x4, R74 ;  /* 0x0000000418087825 */ /* 0x000fc600078e024a */
[----:B------:R-:W-:Y:S01]  /*25c20*/  STL.64 [R1+0x39f8], R90 ;  /* 0x0039f85a01007387 */ /* 0x000fe20000100a00 */
[----:B---3--:R-:W-:-:S03]  /*25c30*/  IMAD.WIDE R10, R24, 0x4, R200 ;  /* 0x00000004180a7825 */ /* 0x008fc600078e02c8 */
[----:B------:R-:W3:Y:S01]  /*25c40*/  LDL.LU.64 R200, [R1+0x2600] ;  /* 0x0026000001c87983 */ /* 0x000ee20000300a00 */
[----:B------:R-:W-:-:S03]  /*25c50*/  IMAD.WIDE R12, R24, 0x4, R224 ;  /* 0x00000004180c7825 */ /* 0x000fc600078e02e0 */
[----:B------:R-:W-:Y:S04]  /*25c60*/  STL.64 [R1+0x39f0], R6 ;  /* 0x0039f00601007387 */ /* 0x000fe80000100a00 */
[----:B------:R-:W3:Y:S04]  /*25c70*/  LDL.LU.64 R224, [R1+0x2410] ;  /* 0x0024100001e07983 */ /* 0x000ee80000300a00 */
[----:B------:R-:W-:Y:S01]  /*25c80*/  STL.64 [R1+0x39e8], R8 ;  /* 0x0039e80801007387 */ /* 0x000fe20000100a00 */
[----:B----4-:R-:W-:-:S03]  /*25c90*/  IMAD.WIDE R14, R24, 0x4, R210 ;  /* 0x00000004180e7825 */ /* 0x010fc600078e02d2 */
[----:B------:R-:W4:Y:S01]  /*25ca0*/  LDL.LU.64 R210, [R1+0x25f8] ;  /* 0x0025f80001d27983 */ /* 0x000f220000300a00 */
[----:B------:R-:W-:-:S03]  /*25cb0*/  IMAD.WIDE R16, R24, 0x4, R76 ;  /* 0x0000000418107825 */ /* 0x000fc600078e024c */
[----:B------:R-:W4:Y:S04]  /*25cc0*/  LDL.LU.64 R74, [R1+0x25d8] ;  /* 0x0025d800014a7983 */ /* 0x000f280000300a00 */
[----:B------:R-:W-:Y:S01]  /*25cd0*/  STL.64 [R1+0x39e0], R10 ;  /* 0x0039e00a01007387 */ /* 0x000fe20000100a00 */
[----:B------:R-:W-:-:S03]  /*25ce0*/  IMAD.WIDE R18, R24, 0x4, R228 ;  /* 0x0000000418127825 */ /* 0x000fc600078e02e4 */
[----:B------:R-:W4:Y:S04]  /*25cf0*/  LDL.LU.64 R228, [R1+0x23e8] ;  /* 0x0023e80001e47983 */ /* 0x000f280000300a00 */
[----:B------:R-:W-:Y:S04]  /*25d00*/  STL.64 [R1+0x39d8], R12 ;  /* 0x0039d80c01007387 */ /* 0x000fe80000100a00 */
[----:B------:R-:W-:Y:S01]  /*25d10*/  STL.64 [R1+0x39d0], R14 ;  /* 0x0039d00e01007387 */ /* 0x000fe20000100a00 */
[----:B------:R-:W-:-:S04]  /*25d20*/  IMAD.WIDE R20, R24, 0x4, R78 ;  /* 0x0000000418147825 */ /* 0x000fc800078e024e */
[C---:B------:R-:W-:Y:S02]  /*25d30*/  IMAD.WIDE R92, R24.reuse, 0x4, R226 ;  /* 0x00000004185c7825 */ /* 0x040fe400078e02e2 */
[----:B------:R-:W4:Y:S04]  /*25d40*/  LDL.LU.64 R226, [R1+0x2598] ;  /* 0x0025980001e27983 */ /* 0x000f280000300a00 */
[----:B------:R-:W-:Y:S04]  /*25d50*/  STL.64 [R1+0x39c8], R16 ;  /* 0x0039c81001007387 */ /* 0x000fe80000100a00 */
[----:B------:R-:W-:Y:S01]  /*25d60*/  STL.64 [R1+0x39c0], R18 ;  /* 0x0039c01201007387 */ /* 0x000fe20000100a00 */
[----:B------:R-:W-:-:S03]  /*25d70*/  IMAD.WIDE R138, R24, 0x4, R208 ;  /* 0x00000004188a7825 */ /* 0x000fc600078e02d0 */
[----:B------:R-:W4:Y:S01]  /*25d80*/  LDL.LU.64 R76, [R1+0x23a8] ;  /* 0x0023a800014c7983 */ /* 0x000f220000300a00 */
[----:B------:R-:W-:-:S03]  /*25d90*/  IMAD.WIDE R140, R24, 0x4, R204 ;  /* 0x00000004188c7825 */ /* 0x000fc600078e02cc */
[----:B------:R-:W4:Y:S04]  /*25da0*/  LDL.LU.64 R208, [R1+0x2558] ;  /* 0x0025580001d07983 */ /* 0x000f280000300a00 */
[----:B------:R-:W-:Y:S04]  /*25db0*/  STL.64 [R1+0x39b8], R20 ;  /* 0x0039b81401007387 */ /* 0x000fe80000100a00 */
[----:B------:R-:W4:Y:S04]  /*25dc0*/  LDL.LU.64 R78, [R1+0x2368] ;  /* 0x00236800014e7983 */ /* 0x000f280000300a00 */
[----:B------:R-:W4:Y:S01]  /*25dd0*/  LDL.LU.64 R204, [R1+0x2518] ;  /* 0x0025180001cc7983 */ /* 0x000f220000300a00 */
[----:B--2---:R-:W-:-:S03]  /*25de0*/  IMAD.WIDE R234, R24, 0x4, R202 ;  /* 0x0000000418ea7825 */ /* 0x004fc600078e02ca */
[----:B------:R-:W2:Y:S04]  /*25df0*/  LDL.LU.64 R202, [R1+0x2328] ;  /* 0x0023280001ca7983 */ /* 0x000ea80000300a00 */
[----:B------:R-:W-:Y:S04]  /*25e00*/  STL.64 [R1+0x39b0], R92 ;  /* 0x0039b05c01007387 */ /* 0x000fe80000100a00 */
[----:B------:R-:W-:Y:S01]  /*25e10*/  STL.64 [R1+0x39a8], R138 ;  /* 0x0039a88a01007387 */ /* 0x000fe20000100a00 */
[----:B------:R-:W-:-:S04]  /*25e20*/  IMAD.WIDE R236, R24, 0x4, R72 ;  /* 0x0000000418ec7825 */ /* 0x000fc800078e0248 */
[C---:B---3--:R-:W-:Y:S02]  /*25e30*/  IMAD.WIDE R136, R24.reuse, 0x4, R200 ;  /* 0x0000000418887825 */ /* 0x048fe400078e02c8 */
[----:B------:R-:W3:Y:S04]  /*25e40*/  LDL.LU.64 R200, [R1+0x2408] ;  /* 0x0024080001c87983 */ /* 0x000ee80000300a00 */
[----:B------:R-:W-:Y:S01]  /*25e50*/  STL.64 [R1+0x39a0], R140 ;  /* 0x0039a08c01007387 */ /* 0x000fe20000100a00 */
[----:B------:R-:W-:-:S03]  /*25e60*/  IMAD.WIDE R154, R24, 0x4, R224 ;  /* 0x00000004189a7825 */ /* 0x000fc600078e02e0 */
[----:B------:R-:W3:Y:S04]  /*25e70*/  LDL.LU.64 R224, [R1+0x25f0] ;  /* 0x0025f00001e07983 */ /* 0x000ee80000300a00 */
[----:B------:R-:W-:Y:S01]  /*25e80*/  STL.64 [R1+0x3998], R234 ;  /* 0x003998ea01007387 */ /* 0x000fe20000100a00 */
[----:B----4-:R-:W-:-:S03]  /*25e90*/  IMAD.WIDE R232, R24, 0x4, R210 ;  /* 0x0000000418e87825 */ /* 0x010fc600078e02d2 */
[----:B------:R-:W4:Y:S04]  /*25ea0*/  LDL.LU.64 R210, [R1+0x2400] ;  /* 0x0024000001d27983 */ /* 0x000f280000300a00 */
[----:B------:R-:W-:Y:S04]  /*25eb0*/  STL.64 [R1+0x3990], R236 ;  /* 0x003990ec01007387 */ /* 0x000fe80000100a00 */
[----:B------:R-:W-:Y:S04]  /*25ec0*/  STL.64 [R1+0x3988], R136 ;  /* 0x0039888801007387 */ /* 0x000fe80000100a00 */
[----:B------:R-:W4:Y:S01]  /*25ed0*/  LDL.LU.64 R72, [R1+0x25e8] ;  /* 0x0025e80001487983 */ /* 0x000f220000300a00 */
[----:B------:R-:W-:-:S03]  /*25ee0*/  IMAD.WIDE R94, R24, 0x4, R74 ;  /* 0x00000004185e7825 */ /* 0x000fc600078e024a */
[----:B------:R-:W4:Y:S01]  /*25ef0*/  LDL.LU.64 R74, [R1+0x23f8] ;  /* 0x0023f800014a7983 */ /* 0x000f220000300a00 */
[----:B------:R-:W-:-:S03]  /*25f00*/  IMAD.WIDE R96, R24, 0x4, R228 ;  /* 0x0000000418607825 */ /* 0x000fc600078e02e4 */
[----:B------:R-:W-:Y:S04]  /*25f10*/  STL.64 [R1+0x3980], R154 ;  /* 0x0039809a01007387 */ /* 0x000fe80000100a00 */
[----:B------:R-:W-:Y:S04]  /*25f20*/  STL.64 [R1+0x3970], R94 ;  /* 0x0039705e01007387 */ /* 0x000fe80000100a00 */
[----:B------:R-:W4:Y:S01]  /*25f30*/  LDL.LU.64 R228, [R1+0x25d0] ;  /* 0x0025d00001e47983 */ /* 0x000f220000300a00 */
        /* <DEDUP_REMOVED lines=11> */
[----:B------:R-:W-:-:S04]  /*25ff0*/  IMAD.WIDE R104, R24, 0x4, R78 ;  /* 0x0000000418687825 */ /* 0x000fc800078e024e */
[C---:B--2---:R-:W-:Y:S02]  /*26000*/  IMAD.WIDE R108, R24.reuse, 0x4, R202 ;  /* 0x00000004186c7825 */ /* 0x044fe400078e02ca */
[----:B------:R-:W2:Y:S04]  /*26010*/  LDL.LU.64 R202, [R1+0x2550] ;  /* 0x0025500001ca7983 */ /* 0x000ea80000300a00 */
[----:B------:R-:W-:Y:S04]  /*26020*/  STL.64 [R1+0x3950], R102 ;  /* 0x0039506601007387 */ /* 0x000fe80000100a00 */
[----:B------:R-:W2:Y:S01]  /*26030*/  LDL.LU.64 R68, [R1+0x2360] ;  /* 0x0023600001447983 */ /* 0x000ea20000300a00 */
[----:B---3--:R-:W-:-:S03]  /*26040*/  IMAD.WIDE R250, R24, 0x4, R200 ;  /* 0x0000000418fa7825 */ /* 0x008fc600078e02c8 */
[----:B------:R-:W3:Y:S04]  /*26050*/  LDL.LU.64 R200, [R1+0x2510] ;  /* 0x0025100001c87983 */ /* 0x000ee80000300a00 */
[----:B------:R-:W-:Y:S01]  /*26060*/  STL.64 [R1+0x3948], R104 ;  /* 0x0039486801007387 */ /* 0x000fe20000100a00 */
[----:B------:R-:W-:-:S03]  /*26070*/  IMAD.WIDE R78, R24, 0x4, R224 ;  /* 0x00000004184e7825 */ /* 0x000fc600078e02e0 */
[----:B------:R-:W3:Y:S04]  /*26080*/  LDL.LU.64 R70, [R1+0x2320] ;  /* 0x0023200001467983 */ /* 0x000ee80000300a00 */
[----:B------:R-:W-:Y:S04]  /*26090*/  STL.64 [R1+0x3940], R106 ;  /* 0x0039406a01007387 */ /* 0x000fe80000100a00 */
[----:B------:R-:W3:Y:S01]  /*260a0*/  LDL.LU.64 R224, [R1+0x25c8] ;  /* 0x0025c80001e07983 */ /* 0x000ee20000300a00 */
[----:B----4-:R-:W-:-:S03]  /*260b0*/  IMAD.WIDE R76, R24, 0x4, R210 ;  /* 0x00000004184c7825 */ /* 0x010fc600078e02d2 */
[----:B------:R-:W4:Y:S04]  /*260c0*/  LDL.LU.64 R210, [R1+0x23d8] ;  /* 0x0023d80001d27983 */ /* 0x000f280000300a00 */
[----:B------:R-:W-:Y:S04]  /*260d0*/  STL.64 [R1+0x3938], R108 ;  /* 0x0039386c01007387 */ /* 0x000fe80000100a00 */
[----:B------:R-:W-:Y:S01]  /*260e0*/  STL.64 [R1+0x3930], R250 ;  /* 0x003930fa01007387 */ /* 0x000fe20000100a00 */
[----:B------:R-:W-:-:S03]  /*260f0*/  IMAD.WIDE R46, R24, 0x4, R72 ;  /* 0x00000004182e7825 */ /* 0x000fc600078e0248 */
[----:B------:R-:W4:Y:S01]  /*26100*/  LDL.LU.64 R72, [R1+0x25c0] ;  /* 0x0025c00001487983 */ /* 0x000f220000300a00 */
[----:B------:R-:W-:-:S03]  /*26110*/  IMAD.WIDE R44, R24, 0x4, R74 ;  /* 0x00000004182c7825 */ /* 0x000fc600078e024a */
[----:B------:R-:W-:Y:S04]  /*26120*/  STL.64 [R1+0x3928], R78 ;  /* 0x0039284e01007387 */ /* 0x000fe80000100a00 */
[----:B------:R-:W4:Y:S04]  /*26130*/  LDL.LU.64 R74, [R1+0x23d0] ;  /* 0x0023d000014a7983 */ /* 0x000f280000300a00 */
[----:B------:R-:W-:Y:S01]  /*26140*/  STL.64 [R1+0x3920], R76 ;  /* 0x0039204c01007387 */ /* 0x000fe20000100a00 */
        /* <DEDUP_REMOVED lines=10> */
[----:B------:R-:W-:-:S03]  /*261f0*/  IMAD.WIDE R148, R24, 0x4, R204 ;  /* 0x0000000418947825 */ /* 0x000fc600078e02cc */
[----:B------:R-:W4:Y:S01]  /*26200*/  LDL.LU.64 R204, [R1+0x2588] ;  /* 0x0025880001cc7983 */ /* 0x000f220000300a00 */
[----:B--2---:R-:W-:-:S03]  /*26210*/  IMAD.WIDE R150, R24, 0x4, R202 ;  /* 0x0000000418967825 */ /* 0x004fc600078e02ca */
[----:B------:R-:W2:Y:S04]  /*26220*/  LDL.LU.64 R202, [R1+0x2398] ;  /* 0x0023980001ca7983 */ /* 0x000ea80000300a00 */
[----:B------:R-:W-:Y:S01]  /*26230*/  STL.64 [R1+0x38f8], R146 ;  /* 0x0038f89201007387 */ /* 0x000fe20000100a00 */
[----:B------:R-:W-:-:S04]  /*26240*/  IMAD.WIDE R152, R24, 0x4, R68 ;  /* 0x0000000418987825 */ /* 0x000fc800078e0244 */
[C---:B---3--:R-:W-:Y:S02]  /*26250*/  IMAD.WIDE R170, R24.reuse, 0x4, R200 ;  /* 0x0000000418aa7825 */ /* 0x048fe400078e02c8 */
[----:B------:R-:W3:Y:S04]  /*26260*/  LDL.LU.64 R200, [R1+0x2548] ;  /* 0x0025480001c87983 */ /* 0x000ee80000300a00 */
[----:B------:R-:W-:Y:S01]  /*26270*/  STL.64 [R1+0x38f0], R148 ;  /* 0x0038f09401007387 */ /* 0x000fe20000100a00 */
[----:B------:R-:W-:-:S03]  /*26280*/  IMAD.WIDE R172, R24, 0x4, R70 ;  /* 0x0000000418ac7825 */ /* 0x000fc600078e0246 */
[----:B------:R-:W-:Y:S04]  /*26290*/  STL.64 [R1+0x38e8], R150 ;  /* 0x0038e89601007387 */ /* 0x000fe80000100a00 */
[----:B------:R-:W-:Y:S01]  /*262a0*/  STL.64 [R1+0x38e0], R152 ;  /* 0x0038e09801007387 */ /* 0x000fe20000100a00 */
[----:B------:R-:W-:-:S03]  /*262b0*/  IMAD.WIDE R238, R24, 0x4, R224 ;  /* 0x0000000418ee7825 */ /* 0x000fc600078e02e0 */
[----:B------:R-:W3:Y:S01]  /*262c0*/  LDL.LU.64 R224, [R1+0x2358] ;  /* 0x0023580001e07983 */ /* 0x000ee20000300a00 */
[----:B----4-:R-:W-:-:S03]  /*262d0*/  IMAD.WIDE R240, R24, 0x4, R210 ;  /* 0x0000000418f07825 */ /* 0x010fc600078e02d2 */
[----:B------:R-:W4:Y:S04]  /*262e0*/  LDL.LU.64 R210, [R1+0x2508] ;  /* 0x0025080001d27983 */ /* 0x000f280000300a00 */
[----:B------:R-:W-:Y:S04]  /*262f0*/  STL.64 [R1+0x38d8], R170 ;  /* 0x0038d8aa01007387 */ /* 0x000fe80000100a00 */
[----:B------:R-:W4:Y:S01]  /*26300*/  LDL.LU.64 R70, [R1+0x2318] ;  /* 0x0023180001467983 */ /* 0x000f220000300a00 */
[----:B------:R-:W-:-:S03]  /*26310*/  IMAD.WIDE R156, R24, 0x4, R72 ;  /* 0x00000004189c7825 */ /* 0x000fc600078e0248 */
[----:B------:R-:W4:Y:S04]  /*26320*/  LDL.LU.64 R72, [R1+0x23c0] ;  /* 0x0023c00001487983 */ /* 0x000f280000300a00 */
[----:B------:R-:W-:Y:S04]  /*26330*/  STL.64 [R1+0x38d0], R172 ;  /* 0x0038d0ac01007387 */ /* 0x000fe80000100a00 */
[----:B------:R-:W4:Y:S04]  /*26340*/  LDL.LU.64 R68, [R1+0x25a8] ;  /* 0x0025a80001447983 */ /* 0x000f280000300a00 */
[----:B------:R-:W-:Y:S04]  /*26350*/  STL.64 [R1+0x38c8], R238 ;  /* 0x0038c8ee01007387 */ /* 0x000fe80000100a00 */
[----:B------:R-:W4:Y:S01]  /*26360*/  LDL.LU.64 R62, [R1+0x23b8] ;  /* 0x0023b800013e7983 */ /* 0x000f220000300a00 */
[----:B------:R-:W-:-:S03]  /*26370*/  IMAD.WIDE R158, R24, 0x4, R74 ;  /* 0x00000004189e7825 */ /* 0x000fc600078e024a */
[----:B------:R-:W-:Y:S01]  /*26380*/  STL.64 [R1+0x38c0], R240 ;  /* 0x0038c0f001007387 */ /* 0x000fe20000100a00 */
[----:B------:R-:W-:-:S03]  /*26390*/  IMAD.WIDE R228, R24, 0x4, R228 ;  /* 0x0000000418e47825 */ /* 0x000fc600078e02e4 */
[----:B------:R-:W4:Y:S01]  /*263a0*/  LDL.LU.64 R60, [R1+0x2580] ;  /* 0x00258000013c7983 */ /* 0x000f220000300a00 */
[----:B------:R-:W-:-:S03]  /*263b0*/  IMAD.WIDE R226, R24, 0x4, R226 ;  /* 0x0000000418e27825 */ /* 0x000fc600078e02e2 */
[----:B------:R-:W-:Y:S01]  /*263c0*/  STL.64 [R1+0x38b8], R156 ;  /* 0x0038b89c01007387 */ /* 0x000fe20000100a00 */
[----:B------:R-:W-:-:S03]  /*263d0*/  IMAD.WIDE R74, R24, 0x4, R208 ;  /* 0x00000004184a7825 */ /* 0x000fc600078e02d0 */
[----:B------:R-:W4:Y:S04]  /*263e0*/  LDL.LU.64 R208, [R1+0x2390] ;  /* 0x0023900001d07983 */ /* 0x000f280000300a00 */
[----:B------:R-:W-:Y:S04]  /*263f0*/  STL.64 [R1+0x38b0], R158 ;  /* 0x0038b09e01007387 */ /* 0x000fe80000100a00 */
[----:B------:R-:W-:Y:S01]  /*26400*/  STL.64 [R1+0x38a8], R228 ;  /* 0x0038a8e401007387 */ /* 0x000fe20000100a00 */
[----:B------:R-:W-:-:S03]  /*26410*/  IMAD.WIDE R242, R24, 0x4, R204 ;  /* 0x0000000418f27825 */ /* 0x000fc600078e02cc */
[----:B------:R-:W4:Y:S04]  /*26420*/  LDL.LU.64 R204, [R1+0x2540] ;  /* 0x0025400001cc7983 */ /* 0x000f280000300a00 */
[----:B------:R-:W-:Y:S04]  /*26430*/  STL.64 [R1+0x38a0], R226 ;  /* 0x0038a0e201007387 */ /* 0x000fe80000100a00 */
[----:B------:R-:W-:Y:S04]  /*26440*/  STL.64 [R1+0x3890], R242 ;  /* 0x003890f201007387 */ /* 0x000fe80000100a00 */
[----:B------:R-:W4:Y:S01]  /*26450*/  LDL.LU.64 R64, [R1+0x2350] ;  /* 0x0023500001407983 */ /* 0x000f220000300a00 */
[----:B--2---:R-:W-:-:S03]  /*26460*/  IMAD.WIDE R244, R24, 0x4, R202 ;  /* 0x0000000418f47825 */ /* 0x004fc600078e02ca */
[----:B------:R-:W2:Y:S01]  /*26470*/  LDL.LU.64 R202, [R1+0x2500] ;  /* 0x0025000001ca7983 */ /* 0x000ea20000300a00 */
[----:B---3--:R-:W-:-:S03]  /*26480*/  IMAD.WIDE R246, R24, 0x4, R200 ;  /* 0x0000000418f67825 */ /* 0x008fc600078e02c8 */
[----:B------:R-:W3:Y:S04]  /*26490*/  LDL.LU.64 R200, [R1+0x2310] ;  /* 0x0023100001c87983 */ /* 0x000ee80000300a00 */
[----:B------:R-:W-:Y:S04]  /*264a0*/  STL.64 [R1+0x3898], R74 ;  /* 0x0038984a01007387 */ /* 0x000fe80000100a00 */
[----:B------:R-:W-:Y:S01]  /*264b0*/  STL.64 [R1+0x3888], R244 ;  /* 0x003888f401007387 */ /* 0x000fe20000100a00 */
[----:B------:R-:W-:-:S03]  /*264c0*/  IMAD.WIDE R206, R24, 0x4, R224 ;  /* 0x0000000418ce7825 */ /* 0x000fc600078e02e0 */
[----:B------:R-:W3:Y:S01]  /*264d0*/  LDL.LU.64 R224, [R1+0x2578] ;  /* 0x0025780001e07983 */ /* 0x000ee20000300a00 */
[----:B----4-:R-:W-:-:S03]  /*264e0*/  IMAD.WIDE R248, R24, 0x4, R210 ;  /* 0x0000000418f87825 */ /* 0x010fc600078e02d2 */
[----:B------:R-:W4:Y:S04]  /*264f0*/  LDL.LU.64 R210, [R1+0x2388] ;  /* 0x0023880001d27983 */ /* 0x000f280000300a00 */
[----:B------:R-:W-:Y:S01]  /*26500*/  STL.64 [R1+0x3880], R246 ;  /* 0x003880f601007387 */ /* 0x000fe20000100a00 */
[----:B------:R-:W-:-:S03]  /*26510*/  IMAD.WIDE R122, R24, 0x4, R70 ;  /* 0x00000004187a7825 */ /* 0x000fc600078e0246 */
[----:B------:R-:W4:Y:S04]  /*26520*/  LDL.LU.64 R70, [R1+0x2570] ;  /* 0x0025700001467983 */ /* 0x000f280000300a00 */
[----:B------:R-:W-:Y:S01]  /*26530*/  STL.64 [R1+0x3878], R206 ;  /* 0x003878ce01007387 */ /* 0x000fe20000100a00 */
[----:B------:R-:W-:-:S03]  /*26540*/  IMAD.WIDE R42, R24, 0x4, R68 ;  /* 0x00000004182a7825 */ /* 0x000fc600078e0244 */
[----:B------:R-:W4:Y:S04]  /*26550*/  LDL.LU.64 R68, [R1+0x2380] ;  /* 0x0023800001447983 */ /* 0x000f280000300a00 */
[----:B------:R-:W-:Y:S01]  /*26560*/  STL.64 [R1+0x3870], R248 ;  /* 0x003870f801007387 */ /* 0x000fe20000100a00 */
[----:B------:R-:W-:-:S03]  /*26570*/  IMAD.WIDE R40, R24, 0x4, R62 ;  /* 0x0000000418287825 */ /* 0x000fc600078e023e */
[----:B------:R-:W4:Y:S01]  /*26580*/  LDL.LU.64 R62, [R1+0x2568] ;  /* 0x00256800013e7983 */ /* 0x000f220000300a00 */
[----:B------:R-:W-:-:S03]  /*26590*/  IMAD.WIDE R72, R24, 0x4, R72 ;  /* 0x0000000418487825 */ /* 0x000fc600078e0248 */
[----:B------:R-:W-:Y:S01]  /*265a0*/  STL.64 [R1+0x1680], R122 ;  /* 0x0016807a01007387 */ /* 0x000fe20000100a00 */
[----:B------:R-:W-:-:S03]  /*265b0*/  IMAD.WIDE R160, R24, 0x4, R60 ;  /* 0x0000000418a07825 */ /* 0x000fc600078e023c */
[----:B------:R-:W4:Y:S04]  /*265c0*/  LDL.LU.64 R36, [R1+0x2378] ;  /* 0x0023780001247983 */ /* 0x000f280000300a00 */
        /* <DEDUP_REMOVED lines=8> */
[----:B------:R-:W-:Y:S01]  /*26650*/  STL.64 [R1+0x3848], R162 ;  /* 0x003848a201007387 */ /* 0x000fe20000100a00 */
[----:B------:R-:W-:-:S04]  /*26660*/  IMAD.WIDE R166, R24, 0x4, R64 ;  /* 0x0000000418a67825 */ /* 0x000fc800078e0240 */
[C---:B--2---:R-:W-:Y:S02]  /*26670*/  IMAD.WIDE R168, R24.reuse, 0x4, R202 ;  /* 0x0000000418a87825 */ /* 0x044fe400078e02ca */
[----:B------:R-:W2:Y:S04]  /*26680*/  LDL.LU.64 R202, [R1+0x24f8] ;  /* 0x0024f80001ca7983 */ /* 0x000ea80000300a00 */
[----:B------:R-:W-:Y:S01]  /*26690*/  STL.64 [R1+0x3840], R164 ;  /* 0x003840a401007387 */ /* 0x000fe20000100a00 */
[----:B---3--:R-:W-:-:S03]  /*266a0*/  IMAD.WIDE R186, R24, 0x4, R200 ;  /* 0x0000000418ba7825 */ /* 0x008fc600078e02c8 */
[----:B------:R-:W3:Y:S04]  /*266b0*/  LDL.LU.64 R200, [R1+0x2308] ;  /* 0x0023080001c87983 */ /* 0x000ee80000300a00 */
[----:B------:R-:W3:Y:S04]  /*266c0*/  LDL.LU.64 R66, [R1+0x2530] ;  /* 0x0025300001427983 */ /* 0x000ee80000300a00 */
[----:B------:R-:W-:Y:S04]  /*266d0*/  STL.64 [R1+0x3838], R166 ;  /* 0x003838a601007387 */ /* 0x000fe80000100a00 */
[----:B------:R-:W3:Y:S01]  /*266e0*/  LDL.LU.64 R64, [R1+0x2340] ;  /* 0x0023400001407983 */ /* 0x000ee20000300a00 */
[----:B------:R-:W-:-:S03]  /*266f0*/  IMAD.WIDE R224, R24, 0x4, R224 ;  /* 0x0000000418e07825 */ /* 0x000fc600078e02e0 */
[----:B------:R-:W3:Y:S04]  /*26700*/  LDL.LU.64 R34, [R1+0x2528] ;  /* 0x0025280001227983 */ /* 0x000ee80000300a00 */
[----:B------:R-:W-:Y:S04]  /*26710*/  STL.64 [R1+0x3830], R168 ;  /* 0x003830a801007387 */ /* 0x000fe80000100a00 */
[----:B------:R-:W-:Y:S04]  /*26720*/  STL.64 [R1+0x3828], R186 ;  /* 0x003828ba01007387 */ /* 0x000fe80000100a00 */
[----:B------:R-:W3:Y:S04]  /*26730*/  LDL.LU.64 R32, [R1+0x2338] ;  /* 0x0023380001207983 */ /* 0x000ee80000300a00 */
[----:B------:R-:W-:Y:S01]  /*26740*/  STL.64 [R1+0x3820], R224 ;  /* 0x003820e001007387 */ /* 0x000fe20000100a00 */
[----:B----4-:R-:W-:-:S04]  /*26750*/  IMAD.WIDE R210, R24, 0x4, R210 ;  /* 0x0000000418d27825 */ /* 0x010fc800078e02d2 */
[----:B------:R-:W-:-:S04]  /*26760*/  IMAD.WIDE R70, R24, 0x4, R70 ;  /* 0x0000000418467825 */ /* 0x000fc800078e0246 */
[----:B------:R-:W-:-:S04]  /*26770*/  IMAD.WIDE R68, R24, 0x4, R68 ;  /* 0x0000000418447825 */ /* 0x000fc800078e0244 */
[C---:B------:R-:W-:Y:S02]  /*26780*/  IMAD.WIDE R38, R24.reuse, 0x4, R62 ;  /* 0x0000000418267825 */ /* 0x040fe400078e023e */
[----:B------:R-:W4:Y:S04]  /*26790*/  LDL.LU.64 R62, [R1+0x24f0] ;  /* 0x0024f000013e7983 */ /* 0x000f280000300a00 */
[----:B------:R-:W4:Y:S04]  /*267a0*/  LDL.LU.64 R60, [R1+0x2300] ;  /* 0x00230000013c7983 */ /* 0x000f280000300a00 */
[----:B------:R-:W-:Y:S04]  /*267b0*/  STL.64 [R1+0x3818], R210 ;  /* 0x003818d201007387 */ /* 0x000fe80000100a00 */
[----:B------:R-:W4:Y:S04]  /*267c0*/  LDL.LU.64 R30, [R1+0x22f8] ;  /* 0x0022f800011e7983 */ /* 0x000f280000300a00 */
[----:B------:R-:W-:Y:S04]  /*267d0*/  STL.64 [R1+0x3810], R70 ;  /* 0x0038104601007387 */ /* 0x000fe80000100a00 */
[----:B------:R-:W4:Y:S04]  /*267e0*/  LDL.LU.64 R28, [R1+0x22f0] ;  /* 0x0022f000011c7983 */ /* 0x000f280000300a00 */
[----:B------:R-:W-:Y:S04]  /*267f0*/  STL.64 [R1+0x3808], R68 ;  /* 0x0038084401007387 */ /* 0x000fe80000100a00 */
[----:B-1----:R-:W4:Y:S04]  /*26800*/  LDL.LU.64 R126, [R1+0x1d40] ;  /* 0x001d4000017e7983 */ /* 0x002f280000300a00 */
[----:B------:R-:W4:Y:S01]  /*26810*/  LDL.LU.64 R124, [R1+0x1d38] ;  /* 0x001d3800017c7983 */ /* 0x000f220000300a00 */
[----:B------:R-:W-:-:S04]  /*26820*/  IMAD.WIDE R208, R24, 0x4, R208 ;  /* 0x0000000418d07825 */ /* 0x000fc800078e02d0 */
[C---:B------:R-:W-:Y:S01]  /*26830*/  IMAD.WIDE R36, R24.reuse, 0x4, R36 ;  /* 0x0000000418247825 */ /* 0x040fe200078e0224 */
[----:B------:R-:W-:Y:S03]  /*26840*/  STL.64 [R1+0x3800], R38 ;  /* 0x0038002601007387 */ /* 0x000fe60000100a00 */
[----:B------:R-:W-:Y:S01]  /*26850*/  IMAD.WIDE R204, R24, 0x4, R204 ;  /* 0x0000000418cc7825 */ /* 0x000fe200078e02cc */
[----:B------:R-:W-:Y:S01]  /*26860*/  STL.64 [R1+0x37f0], R208 ;  /* 0x0037f0d001007387 */ /* 0x000fe20000100a00 */
[----:B------:R-:W-:-:S03]  /*26870*/  SEL R26, R26, RZ, P5 ;  /* 0x000000ff1a1a7207 */ /* 0x000fc60002800000 */
[----:B------:R-:W-:Y:S04]  /*26880*/  STL.64 [R1+0x37f8], R36 ;  /* 0x0037f82401007387 */ /* 0x000fe80000100a00 */
[----:B------:R-:W-:Y:S01]  /*26890*/  STL.64 [R1+0x37e8], R204 ;  /* 0x0037e8cc01007387 */ /* 0x000fe20000100a00 */
[----:B------:R-:W-:-:S03]  /*268a0*/  SEL R25, R25, RZ, P5 ;  /* 0x000000ff19197207 */ /* 0x000fc60002800000 */
[----:B------:R-:W4:Y:S01]  /*268b0*/  LDL.LU.64 R198, [R1+0x1d30] ;  /* 0x001d300001c67983 */ /* 0x000f220000300a00 */
[----:B------:R-:W-:-:S03]  /*268c0*/  ISETP.NE.U32.AND P5, PT, R26, RZ, PT ;  /* 0x000000ff1a00720c */ /* 0x000fc60003fa5070 */
[----:B------:R-:W4:Y:S04]  /*268d0*/  LDL.LU.64 R214, [R1+0x1d28] ;  /* 0x001d280001d67983 */ /* 0x000f280000300a00 */
[----:B------:R-:W4:Y:S01]  /*268e0*/  LDL.LU.64 R176, [R1+0x1d20] ;  /* 0x001d200001b07983 */ /* 0x000f220000300a00 */
[----:B--2---:R-:W-:-:S05]  /*268f0*/  IMAD.WIDE R202, R24, 0x4, R202 ;  /* 0x0000000418ca7825 */ /* 0x004fca00078e02ca */
[----:B------:R-:W-:Y:S04]  /*26900*/  STL.64 [R1+0x37e0], R202 ;  /* 0x0037e0ca01007387 */ /* 0x000fe80000100a00 */
[----:B------:R-:W2:Y:S04]  /*26910*/  LDL.LU.64 R212, [R1+0x1d18] ;  /* 0x001d180001d47983 */ /* 0x000ea80000300a00 */
[----:B------:R-:W2:Y:S01]  /*26920*/  LDL.LU.64 R26, [R1+0x1d10] ;  /* 0x001d1000011a7983 */ /* 0x000ea20000300a00 */
[----:B---3--:R-:W-:-:S05]  /*26930*/  IMAD.WIDE R200, R24, 0x4, R200 ;  /* 0x0000000418c87825 */ /* 0x008fca00078e02c8 */
[----:B------:R-:W-:Y:S01]  /*26940*/  STL.64 [R1+0x37d8], R200 ;  /* 0x0037d8c801007387 */ /* 0x000fe20000100a00 */
[----:B------:R-:W-:-:S03]  /*26950*/  IMAD.WIDE R66, R24, 0x4, R66 ;  /* 0x0000000418427825 */ /* 0x000fc600078e0242 */
[----:B------:R-:W3:Y:S01]  /*26960*/  LDL.LU.64 R174, [R1+0x1d08] ;  /* 0x001d080001ae7983 */ /* 0x000ee20000300a00 */
[----:B------:R-:W-:-:S03]  /*26970*/  IMAD.WIDE R64, R24, 0x4, R64 ;  /* 0x0000000418407825 */ /* 0x000fc600078e0240 */
[----:B------:R-:W-:Y:S01]  /*26980*/  STL.64 [R1+0x37d0], R66 ;  /* 0x0037d04201007387 */ /* 0x000fe20000100a00 */
[----:B------:R-:W-:-:S03]  /*26990*/  IMAD.WIDE R34, R24, 0x4, R34 ;  /* 0x0000000418227825 */ /* 0x000fc600078e0222 */
[----:B------:R-:W-:Y:S04]  /*269a0*/  STL.64 [R1+0x37c8], R64 ;  /* 0x0037c84001007387 */ /* 0x000fe80000100a00 */
[----:B------:R-:W-:Y:S01]  /*269b0*/  STL.64 [R1+0x37c0], R34 ;  /* 0x0037c02201007387 */ /* 0x000fe20000100a00 */
[----:B------:R-:W-:-:S04]  /*269c0*/  IMAD.WIDE R32, R24, 0x4, R32 ;  /* 0x0000000418207825 */ /* 0x000fc800078e0220 */
[----:B----4-:R-:W-:-:S04]  /*269d0*/  IMAD.WIDE R62, R24, 0x4, R62 ;  /* 0x00000004183e7825 */ /* 0x010fc800078e023e */
[C---:B------:R-:W-:Y:S01]  /*269e0*/  IMAD.WIDE R60, R24.reuse, 0x4, R60 ;  /* 0x00000004183c7825 */ /* 0x040fe200078e023c */
[----:B------:R-:W-:Y:S04]  /*269f0*/  STL.64 [R1+0x37b0], R62 ;  /* 0x0037b03e01007387 */ /* 0x000fe80000100a00 */
[----:B------:R-:W-:Y:S01]  /*26a00*/  STL.64 [R1+0x37b8], R32 ;  /* 0x0037b82001007387 */ /* 0x000fe20000100a00 */
[----:B------:R-:W-:-:S03]  /*26a10*/  IMAD.WIDE R30, R24, 0x4, R30 ;  /* 0x00000004181e7825 */ /* 0x000fc600078e021e */
[----:B------:R-:W-:Y:S04]  /*26a20*/  STL.64 [R1+0x37a8], R60 ;  /* 0x0037a83c01007387 */ /* 0x000fe80000100a00 */
[----:B------:R-:W-:Y:S01]  /*26a30*/  STL.64 [R1+0x37a0], R30 ;  /* 0x0037a01e01007387 */ /* 0x000fe20000100a00 */
[----:B------:R-:W-:-:S03]  /*26a40*/  IMAD.WIDE R84, R0, 0x4, R126 ;  /* 0x0000000400547825 */ /* 0x000fc600078e027e */
[----:B------:R-:W4:Y:S01]  /*26a50*/  LDL.LU.64 R126, [R1+0x1d00] ;  /* 0x001d0000017e7983 */ /* 0x000f220000300a00 */
[----:B------:R-:W-:-:S03]  /*26a60*/  IMAD.WIDE R82, R0, 0x4, R124 ;  /* 0x0000000400527825 */ /* 0x000fc600078e027c */
[----:B------:R-:W-:Y:S04]  /*26a70*/  STL.64 [R1+0x1050], R84 ;  /* 0x0010505401007387 */ /* 0x000fe80000100a00 */
[----:B------:R-:W4:Y:S04]  /*26a80*/  LDL.LU.64 R110, [R1+0x1cf8] ;  /* 0x001cf800016e7983 */ /* 0x000f280000300a00 */
[----:B------:R-:W4:Y:S04]  /*26a90*/  LDL.LU.64 R56, [R1+0x1cc0] ;  /* 0x001cc00001387983 */ /* 0x000f280000300a00 */
[----:B------:R-:W-:Y:S04]  /*26aa0*/  STL.64 [R1+0x1048], R82 ;  /* 0x0010485201007387 */ /* 0x000fe80000100a00 */
[----:B------:R-:W4:Y:S01]  /*26ab0*/  LDL.LU.64 R124, [R1+0x1cb8] ;  /* 0x001cb800017c7983 */ /* 0x000f220000300a00 */
[----:B------:R-:W-:Y:S01]  /*26ac0*/  IMAD.WIDE R28, R24, 0x4, R28 ;  /* 0x00000004181c7825 */ /* 0x000fe200078e021c */
[----:B------:R-:W-:-:S02]  /*26ad0*/  ISETP.NE.U32.AND P0, PT, R25, RZ, PT ;  /* 0x000000ff1900720c */ /* 0x000fc40003f05070 */
[----:B------:R1:W-:Y:S01]  /*26ae0*/  LDGSTS.E [R230+0x75800], [R84.64], !P1 ;  /* 0x7580000054e67fae */ /* 0x0003e2000c921848 */
[----:B------:R-:W-:-:S04]  /*26af0*/  IMAD.WIDE R80, R0, 0x4, R198 ;  /* 0x0000000400507825 */ /* 0x000fc800078e02c6 */
[C---:B------:R-:W-:Y:S01]  /*26b00*/  IMAD.WIDE R58, R0.reuse, 0x4, R214 ;  /* 0x00000004003a7825 */ /* 0x040fe200078e02d6 */
[----:B------:R-:W-:Y:S03]  /*26b10*/  STL.64 [R1+0x3798], R28 ;  /* 0x0037981c01007387 */ /* 0x000fe60000100a00 */
[C---:B------:R-:W-:Y:S01]  /*26b20*/  IMAD.WIDE R54, R0.reuse, 0x4, R176 ;  /* 0x0000000400367825 */ /* 0x040fe200078e02b0 */
[----:B------:R1:W-:Y:S04]  /*26b30*/  LDGSTS.E [R230+0x75900], [R82.64], !P1 ;  /* 0x7590000052e67fae */ /* 0x0003e8000c921848 */
[----:B------:R-:W4:Y:S04]  /*26b40*/  LDL.LU.64 R176, [R1+0x1c80] ;  /* 0x001c800001b07983 */ /* 0x000f280000300a00 */
[----:B------:R-:W-:Y:S04]  /*26b50*/  STL.64 [R1+0x1040], R80 ;  /* 0x0010405001007387 */ /* 0x000fe80000100a00 */
[----:B------:R1:W-:Y:S04]  /*26b60*/  STL.64 [R1+0x1038], R58 ;  /* 0x0010383a01007387 */ /* 0x0003e80000100a00 */
[----:B------:R1:W-:Y:S04]  /*26b70*/  STL.64 [R1+0x1030], R54 ;  /* 0x0010303601007387 */ /* 0x0003e80000100a00 */
[----:B------:R1:W-:Y:S04]  /*26b80*/  LDGSTS.E [R230+0x75a00], [R80.64], !P1 ;  /* 0x75a0000050e67fae */ /* 0x0003e8000c921848 */
[----:B------:R1:W-:Y:S04]  /*26b90*/  LDGSTS.E [R230+0x75b00], [R58.64], !P1 ;  /* 0x75b000003ae67fae */ /* 0x0003e8000c921848 */
[----:B------:R1:W-:Y:S01]  /*26ba0*/  LDGSTS.E [R230+0x75c00], [R54.64], !P1 ;  /* 0x75c0000036e67fae */ /* 0x0003e2000c921848 */
[----:B--2---:R-:W-:-:S04]  /*26bb0*/  IMAD.WIDE R52, R0, 0x4, R212 ;  /* 0x0000000400347825 */ /* 0x004fc800078e02d4 */
[----:B------:R-:W-:Y:S01]  /*26bc0*/  IMAD.WIDE R26, R0, 0x4, R26 ;  /* 0x00000004001a7825 */ /* 0x000fe200078e021a */
[----:B------:R-:W-:Y:S01]  /*26bd0*/  IADD3 R22, R252, -0x100, RZ ;  /* 0xffffff00fc167810 */ /* 0x000fe20007ffe0ff */
[----:B------:R2:W-:Y:S04]  /*26be0*/  LDGSTS.E [R230+0x75d00], [R52.64], !P1 ;  /* 0x75d0000034e67fae */ /* 0x0005e8000c921848 */
[----:B------:R1:W-:Y:S01]  /*26bf0*/  LDGSTS.E [R230+0x75e00], [R26.64], !P1 ;  /* 0x75e000001ae67fae */ /* 0x0003e2000c921848 */
[----:B---3--:R-:W-:-:S03]  /*26c00*/  IMAD.WIDE R24, R0, 0x4, R174 ;  /* 0x0000000400187825 */ /* 0x008fc600078e02ae */
[----:B------:R-:W3:Y:S04]  /*26c10*/  LDL.LU.64 R174, [R1+0x1c78] ;  /* 0x001c780001ae7983 */ /* 0x000ee80000300a00 */
[----:B------:R2:W-:Y:S04]  /*26c20*/  STL.64 [R1+0x1028], R52 ;  /* 0x0010283401007387 */ /* 0x0005e80000100a00 */
[----:B------:R-:W-:Y:S04]  /*26c30*/  STL.64 [R1+0x1020], R26 ;  /* 0x0010201a01007387 */ /* 0x000fe80000100a00 */
[----:B------:R1:W-:Y:S04]  /*26c40*/  STL.64 [R1+0x1018], R24 ;  /* 0x0010181801007387 */ /* 0x0003e80000100a00 */
[----:B------:R-:W2:Y:S04]  /*26c50*/  LDL.LU.64 R112, [R1+0x1c40] ;  /* 0x001c400001707983 */ /* 0x000ea80000300a00 */
[----:B------:R-:W2:Y:S04]  /*26c60*/  LDL.LU.64 R196, [R1+0x1c38] ;  /* 0x001c380001c47983 */ /* 0x000ea80000300a00 */
[----:B------:R-:W2:Y:S04]  /*26c70*/  LDL.LU.64 R198, [R1+0x1c00] ;  /* 0x001c000001c67983 */ /* 0x000ea80000300a00 */
[----:B-1----:R-:W2:Y:S04]  /*26c80*/  LDL.LU.64 R58, [R1+0x1bf8] ;  /* 0x001bf800013a7983 */ /* 0x002ea80000300a00 */
[----:B------:R-:W2:Y:S04]  /*26c90*/  LDL.LU.64 R214, [R1+0x1cf0] ;  /* 0x001cf00001d67983 */ /* 0x000ea80000300a00 */
[----:B------:R-:W2:Y:S04]  /*26ca0*/  LDL.LU.64 R212, [R1+0x1ce8] ;  /* 0x001ce80001d47983 */ /* 0x000ea80000300a00 */
[----:B------:R1:W-:Y:S01]  /*26cb0*/  LDGSTS.E [R230+0x75f00], [R24.64], !P1 ;  /* 0x75f0000018e67fae */ /* 0x0003e2000c921848 */
[----:B----4-:R-:W-:-:S03]  /*26cc0*/  IMAD.WIDE R188, R0, 0x4, R126 ;  /* 0x0000000400bc7825 */ /* 0x010fc600078e027e */
[----:B------:R-:W4:Y:S01]  /*26cd0*/  LDL.LU.64 R126, [R1+0x1ce0] ;  /* 0x001ce000017e7983 */ /* 0x000f220000300a00 */
[----:B------:R-:W-:-:S04]  /*26ce0*/  IMAD.WIDE R190, R0, 0x4, R110 ;  /* 0x0000000400be7825 */ /* 0x000fc800078e026e */
[C---:B------:R-:W-:Y:S01]  /*26cf0*/  IMAD.WIDE R118, R0.reuse, 0x4, R124 ;  /* 0x0000000400767825 */ /* 0x040fe200078e027c */
[----:B------:R-:W4:Y:S04]  /*26d00*/  LDL.LU.64 R110, [R1+0x1cd8] ;  /* 0x001cd800016e7983 */ /* 0x000f280000300a00 */
[----:B------:R-:W4:Y:S01]  /*26d10*/  LDL.LU.64 R124, [R1+0x1cd0] ;  /* 0x001cd000017c7983 */ /* 0x000f220000300a00 */
[----:B------:R-:W-:-:S03]  /*26d20*/  IMAD.WIDE R120, R0, 0x4, R56 ;  /* 0x0000000400787825 */ /* 0x000fc600078e0238 */
[----:B------:R1:W-:Y:S04]  /*26d30*/  STL.64 [R1+0x1090], R188 ;  /* 0x001090bc01007387 */ /* 0x0003e80000100a00 */
[----:B------:R-:W4:Y:S01]  /*26d40*/  LDL.LU.64 R56, [R1+0x1cc8] ;  /* 0x001cc80001387983 */ /* 0x000f220000300a00 */
[----:B------:R-:W-:-:S04]  /*26d50*/  IMAD.WIDE R80, R0, 0x4, R176 ;  /* 0x0000000400507825 */ /* 0x000fc800078e02b0 */
[C---:B---3--:R-:W-:Y:S01]  /*26d60*/  IMAD.WIDE R54, R0.reuse, 0x4, R174 ;  /* 0x0000000400367825 */ /* 0x048fe200078e02ae */
[----:B------:R-:W3:Y:S04]  /*26d70*/  LDL.LU.64 R176, [R1+0x1cb0] ;  /* 0x001cb00001b07983 */ /* 0x000ee80000300a00 */
[----:B------:R1:W-:Y:S04]  /*26d80*/  STL.64 [R1+0x1088], R190 ;  /* 0x001088be01007387 */ /* 0x0003e80000100a00 */
[----:B------:R-:W3:Y:S04]  /*26d90*/  LDL.LU.64 R174, [R1+0x1ca8] ;  /* 0x001ca80001ae7983 */ /* 0x000ee80000300a00 */
[----:B------:R-:W-:Y:S01]  /*26da0*/  STL.64 [R1+0x1568], R120 ;  /* 0x0015687801007387 */ /* 0x000fe20000100a00 */
[----:B--2---:R-:W-:-:S03]  /*26db0*/  IMAD.WIDE R180, R0, 0x4, R112 ;  /* 0x0000000400b47825 */ /* 0x004fc600078e0270 */
[----:B------:R-:W-:Y:S01]  /*26dc0*/  STL.64 [R1+0x1560], R118 ;  /* 0x0015607601007387 */ /* 0x000fe20000100a00 */
[----:B------:R-:W-:-:S04]  /*26dd0*/  IMAD.WIDE R178, R0, 0x4, R196 ;  /* 0x0000000400b27825 */ /* 0x000fc800078e02c4 */
[C---:B------:R-:W-:Y:S01]  /*26de0*/  IMAD.WIDE R58, R0.reuse, 0x4, R58 ;  /* 0x00000004003a7825 */ /* 0x040fe200078e023a */
[----:B------:R-:W2:Y:S03]  /*26df0*/  LDL.LU.64 R196, [R1+0x1ca0] ;  /* 0x001ca00001c47983 */ /* 0x000ea60000300a00 */
[C---:B------:R-:W-:Y:S01]  /*26e00*/  IMAD.WIDE R112, R0.reuse, 0x4, R198 ;  /* 0x0000000400707825 */ /* 0x040fe200078e02c6 */
[----:B------:R-:W-:Y:S04]  /*26e10*/  STL.64 [R1+0x1578], R80 ;  /* 0x0015785001007387 */ /* 0x000fe80000100a00 */
[----:B------:R-:W2:Y:S01]  /*26e20*/  LDL.LU.64 R198, [R1+0x1c98] ;  /* 0x001c980001c67983 */ /* 0x000ea20000300a00 */
[----:B------:R-:W-:-:S03]  /*26e30*/  IMAD.WIDE R222, R0, 0x4, R214 ;  /* 0x0000000400de7825 */ /* 0x000fc600078e02d6 */
[----:B------:R-:W-:Y:S01]  /*26e40*/  STL.64 [R1+0x1570], R54 ;  /* 0x0015703601007387 */ /* 0x000fe20000100a00 */
[----:B------:R-:W-:-:S03]  /*26e50*/  IMAD.WIDE R220, R0, 0x4, R212 ;  /* 0x0000000400dc7825 */ /* 0x000fc600078e02d4 */
[----:B------:R-:W-:Y:S04]  /*26e60*/  STL.64 [R1+0x1588], R180 ;  /* 0x001588b401007387 */ /* 0x000fe80000100a00 */
[----:B------:R-:W2:Y:S04]  /*26e70*/  LDL.LU.64 R214, [R1+0x1c90] ;  /* 0x001c900001d67983 */ /* 0x000ea80000300a00 */
[----:B------:R-:W-:Y:S04]  /*26e80*/  STL.64 [R1+0x1580], R178 ;  /* 0x001580b201007387 */ /* 0x000fe80000100a00 */
[----:B------:R-:W2:Y:S04]  /*26e90*/  LDL.LU.64 R212, [R1+0x1c88] ;  /* 0x001c880001d47983 */ /* 0x000ea80000300a00 */
[----:B------:R-:W-:Y:S04]  /*26ea0*/  STL.64 [R1+0x1598], R112 ;  /* 0x0015987001007387 */ /* 0x000fe80000100a00 */
[----:B------:R1:W-:Y:S01]  /*26eb0*/  STL.64 [R1+0x1080], R222 ;  /* 0x001080de01007387 */ /* 0x0003e20000100a00 */
[----:B------:R-:W-:-:S03]  /*26ec0*/  ISETP.GE.U32.AND P1, PT, R22, 0x7ffffe81, PT ;  /* 0x7ffffe811600780c */ /* 0x000fc60003f26070 */
[----:B------:R1:W-:Y:S04]  /*26ed0*/  LDGSTS.E [R230+0x77800], [R188.64], !P3 ;  /* 0x77800000bce67fae */ /* 0x0003e8000d921848 */
[----:B------:R1:W-:Y:S04]  /*26ee0*/  LDGSTS.E [R230+0x77900], [R190.64], !P3 ;  /* 0x77900000bee67fae */ /* 0x0003e8000d921848 */
[----:B------:R1:W-:Y:S04]  /*26ef0*/  LDGSTS.E [R230+0x77a00], [R222.64], !P3 ;  /* 0x77a00000dee67fae */ /* 0x0003e8000d921848 */
[----:B------:R1:W-:Y:S01]  /*26f00*/  LDGSTS.E [R230+0x77b00], [R220.64], !P3 ;  /* 0x77b00000dce67fae */ /* 0x0003e2000d921848 */
[----:B----4-:R-:W-:-:S03]  /*26f10*/  IMAD.WIDE R134, R0, 0x4, R126 ;  /* 0x0000000400867825 */ /* 0x010fc600078e027e */
[----:B------:R-:W4:Y:S04]  /*26f20*/  LDL.LU.64 R126, [R1+0x1c70] ;  /* 0x001c7000017e7983 */ /* 0x000f280000300a00 */
[----:B------:R-:W-:Y:S04]  /*26f30*/  STL.64 [R1+0x1590], R58 ;  /* 0x0015903a01007387 */ /* 0x000fe80000100a00 */
[----:B------:R1:W-:Y:S04]  /*26f40*/  STL.64 [R1+0x1078], R220 ;  /* 0x001078dc01007387 */ /* 0x0003e80000100a00 */
[----:B------:R1:W-:Y:S01]  /*26f50*/  LDGSTS.E [R230+0x77c00], [R134.64], !P3 ;  /* 0x77c0000086e67fae */ /* 0x0003e2000d921848 */
[----:B------:R-:W-:-:S03]  /*26f60*/  IMAD.WIDE R184, R0, 0x4, R124 ;  /* 0x0000000400b87825 */ /* 0x000fc600078e027c */
[----:B------:R-:W4:Y:S01]  /*26f70*/  LDL.LU.64 R124, [R1+0x1c68] ;  /* 0x001c6800017c7983 */ /* 0x000f220000300a00 */
[----:B------:R-:W-:-:S03]  /*26f80*/  IMAD.WIDE R132, R0, 0x4, R110 ;  /* 0x0000000400847825 */ /* 0x000fc600078e026e */
[----:B------:R1:W-:Y:S04]  /*26f90*/  STL.64 [R1+0x1070], R134 ;  /* 0x0010708601007387 */ /* 0x0003e80000100a00 */
[----:B------:R-:W4:Y:S01]  /*26fa0*/  LDL.LU.64 R218, [R1+0x1c60] ;  /* 0x001c600001da7983 */ /* 0x000f220000300a00 */
[----:B------:R-:W-:-:S03]  /*26fb0*/  IMAD.WIDE R182, R0, 0x4, R56 ;  /* 0x0000000400b67825 */ /* 0x000fc600078e0238 */
[----:B------:R-:W4:Y:S04]  /*26fc0*/  LDL.LU.64 R216, [R1+0x1c58] ;  /* 0x001c580001d87983 */ /* 0x000f280000300a00 */
[----:B------:R1:W-:Y:S04]  /*26fd0*/  STL.64 [R1+0x1068], R132 ;  /* 0x0010688401007387 */ /* 0x0003e80000100a00 */
[----:B------:R-:W4:Y:S04]  /*26fe0*/  LDL.LU.64 R130, [R1+0x1c50] ;  /* 0x001c500001827983 */ /* 0x000f280000300a00 */
[----:B------:R-:W4:Y:S04]  /*26ff0*/  LDL.LU.64 R128, [R1+0x1c48] ;  /* 0x001c480001807983 */ /* 0x000f280000300a00 */
[----:B------:R1:W-:Y:S04]  /*27000*/  STL.64 [R1+0x1060], R184 ;  /* 0x001060b801007387 */ /* 0x0003e80000100a00 */
[----:B------:R-:W4:Y:S04]  /*27010*/  LDL.LU.64 R116, [R1+0x1c30] ;  /* 0x001c300001747983 */ /* 0x000f280000300a00 */
[----:B------:R-:W4:Y:S04]  /*27020*/  LDL.LU.64 R114, [R1+0x1c28] ;  /* 0x001c280001727983 */ /* 0x000f280000300a00 */
[----:B------:R1:W-:Y:S04]  /*27030*/  STL.64 [R1+0x1058], R182 ;  /* 0x001058b601007387 */ /* 0x0003e80000100a00 */
[----:B------:R-:W4:Y:S04]  /*27040*/  LDL.LU.64 R84, [R1+0x1c20] ;  /* 0x001c200001547983 */ /* 0x000f280000300a00 */
[----:B------:R-:W4:Y:S04]  /*27050*/  LDL.LU.64 R82, [R1+0x1c18] ;  /* 0x001c180001527983 */ /* 0x000f280000300a00 */
[----:B------:R1:W-:Y:S04]  /*27060*/  LDGSTS.E [R230+0x77d00], [R132.64], !P3 ;  /* 0x77d0000084e67fae */ /* 0x0003e8000d921848 */
[----:B------:R1:W-:Y:S04]  /*27070*/  LDGSTS.E [R230+0x77e00], [R184.64], !P3 ;  /* 0x77e00000b8e67fae */ /* 0x0003e8000d921848 */
[----:B------:R1:W-:Y:S04]  /*27080*/  LDGSTS.E [R230+0x77f00], [R182.64], !P3 ;  /* 0x77f00000b6e67fae */ /* 0x0003e8000d921848 */
[----:B------:R1:W-:Y:S04]  /*27090*/  LDGSTS.E [R230+0x79800], [R120.64], !P4 ;  /* 0x7980000078e67fae */ /* 0x0003e8000e121848 */
[----:B------:R1:W-:Y:S01]  /*270a0*/  LDGSTS.E [R230+0x79900], [R118.64], !P4 ;  /* 0x7990000076e67fae */ /* 0x0003e2000e121848 */
[----:B---3--:R-:W-:-:S05]  /*270b0*/  IMAD.WIDE R176, R0, 0x4, R176 ;  /* 0x0000000400b07825 */ /* 0x008fca00078e02b0 */
[----:B------:R3:W-:Y:S01]  /*270c0*/  STL.64 [R1+0x12c8], R176 ;  /* 0x0012c8b001007387 */ /* 0x0007e20000100a00 */
[----:B------:R-:W-:-:S03]  /*270d0*/  IMAD.WIDE R174, R0, 0x4, R174 ;  /* 0x0000000400ae7825 */ /* 0x000fc600078e02ae */
[----:B------:R-:W3:Y:S04]  /*270e0*/  LDL.LU.64 R110, [R1+0x1c10] ;  /* 0x001c1000016e7983 */ /* 0x000ee80000300a00 */
[----:B------:R-:W3:Y:S04]  /*270f0*/  LDL.LU.64 R56, [R1+0x1c08] ;  /* 0x001c080001387983 */ /* 0x000ee80000300a00 */
[----:B------:R1:W-:Y:S04]  /*27100*/  STL.64 [R1+0x12c0], R174 ;  /* 0x0012c0ae01007387 */ /* 0x0003e80000100a00 */
[----:B------:R1:W-:Y:S04]  /*27110*/  LDGSTS.E [R230+0x79a00], [R176.64], !P4 ;  /* 0x79a00000b0e67fae */ /* 0x0003e8000e121848 */
[----:B------:R1:W-:Y:S01]  /*27120*/  LDGSTS.E [R230+0x79b00], [R174.64], !P4 ;  /* 0x79b00000aee67fae */ /* 0x0003e2000e121848 */
[----:B--2---:R-:W-:-:S03]  /*27130*/  IMAD.WIDE R88, R0, 0x4, R196 ;  /* 0x0000000400587825 */ /* 0x004fc600078e02c4 */
[----:B------:R-:W2:Y:S04]  /*27140*/  LDL.LU.64 R196, [R1+0x1bf0] ;  /* 0x001bf00001c47983 */ /* 0x000ea80000300a00 */
[----:B------:R1:W-:Y:S01]  /*27150*/  LDGSTS.E [R230+0x79c00], [R88.64], !P4 ;  /* 0x79c0000058e67fae */ /* 0x0003e2000e121848 */
[----:B------:R-:W-:-:S03]  /*27160*/  IMAD.WIDE R86, R0, 0x4, R198 ;  /* 0x0000000400567825 */ /* 0x000fc600078e02c6 */
[----:B------:R-:W2:Y:S04]  /*27170*/  LDL.LU.64 R198, [R1+0x1be8] ;  /* 0x001be80001c67983 */ /* 0x000ea80000300a00 */
[----:B------:R1:W-:Y:S04]  /*27180*/  STL.64 [R1+0x12b8], R88 ;  /* 0x0012b85801007387 */ /* 0x0003e80000100a00 */
[----:B------:R1:W-:Y:S01]  /*27190*/  LDGSTS.E [R230+0x79d00], [R86.64], !P4 ;  /* 0x79d0000056e67fae */ /* 0x0003e2000e121848 */
[----:B------:R-:W-:-:S03]  /*271a0*/  IMAD.WIDE R22, R0, 0x4, R214 ;  /* 0x0000000400167825 */ /* 0x000fc600078e02d6 */
[----:B------:R-:W2:Y:S04]  /*271b0*/  LDL.LU.64 R214, [R1+0x1be0] ;  /* 0x001be00001d67983 */ /* 0x000ea80000300a00 */
[----:B------:R1:W-:Y:S01]  /*271c0*/  LDGSTS.E [R230+0x79e00], [R22.64], !P4 ;  /* 0x79e0000016e67fae */ /* 0x0003e2000e121848 */
[----:B------:R-:W-:-:S03]  /*271d0*/  IMAD.WIDE R52, R0, 0x4, R212 ;  /* 0x0000000400347825 */ /* 0x000fc600078e02d4 */
[----:B------:R-:W2:Y:S04]  /*271e0*/  LDL.LU.64 R212, [R1+0x1bd8] ;  /* 0x001bd80001d47983 */ /* 0x000ea80000300a00 */
[----:B------:R1:W-:Y:S04]  /*271f0*/  STL.64 [R1+0x12b0], R86 ;  /* 0x0012b05601007387 */ /* 0x0003e80000100a00 */
[----:B------:R1:W-:Y:S04]  /*27200*/  LDGSTS.E [R230+0x79f00], [R52.64], !P4 ;  /* 0x79f0000034e67fae */ /* 0x0003e8000e121848 */
[----:B------:R1:W-:Y:S04]  /*27210*/  LDGSTS.E [R230+0x7b800], [R80.64], !P2 ;  /* 0x7b80000050e67fae */ /* 0x0003e8000d121848 */
[----:B------:R1:W-:Y:S01]  /*27220*/  LDGSTS.E [R230+0x7b900], [R54.64], !P2 ;  /* 0x7b90000036e67fae */ /* 0x0003e2000d121848 */
[----:B----4-:R-:W-:-:S03]  /*27230*/  IMAD.WIDE R192, R0, 0x4, R126 ;  /* 0x0000000400c07825 */ /* 0x010fc600078e027e */
[----:B------:R-:W4:Y:S04]  /*27240*/  LDL.LU.64 R126, [R1+0x1bd0] ;  /* 0x001bd000017e7983 */ /* 0x000f280000300a00 */
[----:B------:R1:W-:Y:S01]  /*27250*/  LDGSTS.E [R230+0x7ba00], [R192.64], !P2 ;  /* 0x7ba00000c0e67fae */ /* 0x0003e2000d121848 */
[----:B------:R-:W-:-:S03]  /*27260*/  IMAD.WIDE R194, R0, 0x4, R124 ;  /* 0x0000000400c27825 */ /* 0x000fc600078e027c */
[----:B------:R-:W4:Y:S04]  /*27270*/  LDL.LU.64 R124, [R1+0x1bc8] ;  /* 0x001bc800017c7983 */ /* 0x000f280000300a00 */
[----:B------:R1:W-:Y:S01]  /*27280*/  STL.64 [R1+0x12a8], R22 ;  /* 0x0012a81601007387 */ /* 0x0003e20000100a00 */
[----:B------:R-:W-:-:S03]  /*27290*/  IMAD.WIDE R218, R0, 0x4, R218 ;  /* 0x0000000400da7825 */ /* 0x000fc600078e02da */
[----:B------:R1:W-:Y:S01]  /*272a0*/  STL.64 [R1+0x12a0], R52 ;  /* 0x0012a03401007387 */ /* 0x0003e20000100a00 */
[----:B------:R-:W-:-:S03]  /*272b0*/  IMAD.WIDE R216, R0, 0x4, R216 ;  /* 0x0000000400d87825 */ /* 0x000fc600078e02d8 */
[----:B------:R1:W-:Y:S04]  /*272c0*/  STL.64 [R1+0x1378], R192 ;  /* 0x001378c001007387 */ /* 0x0003e80000100a00 */
        /* <DEDUP_REMOVED lines=26> */
[----:B---3--:R-:W-:-:S04]  /*27470*/  IMAD.WIDE R110, R0, 0x4, R110 ;  /* 0x00000004006e7825 */ /* 0x008fc800078e026e */
[C---:B------:R-:W-:Y:S01]  /*27480*/  IMAD.WIDE R56, R0.reuse, 0x4, R56 ;  /* 0x0000000400387825 */ /* 0x040fe200078e0238 */
[----:B------:R3:W-:Y:S04]  /*27490*/  STL.64 [R1+0x1388], R110 ;  /* 0x0013886e01007387 */ /* 0x0007e80000100a00 */
[----:B------:R1:W-:Y:S04]  /*274a0*/  STL.64 [R1+0x1380], R56 ;  /* 0x0013803801007387 */ /* 0x0003e80000100a00 */
[----:B------:R3:W-:Y:S04]  /*274b0*/  LDGSTS.E [R230+0x7de00], [R110.64], !P6 ;  /* 0x7de000006ee67fae */ /* 0x0007e8000f121848 */
[----:B------:R1:W-:Y:S01]  /*274c0*/  LDGSTS.E [R230+0x7df00], [R56.64], !P6 ;  /* 0x7df0000038e67fae */ /* 0x0003e2000f121848 */
[----:B--2---:R-:W-:-:S03]  /*274d0*/  IMAD.WIDE R196, R0, 0x4, R196 ;  /* 0x0000000400c47825 */ /* 0x004fc600078e02c4 */
[----:B------:R2:W-:Y:S01]  /*274e0*/  LDGSTS.E [R230+0x7f800], [R112.64], !P1 ;  /* 0x7f80000070e67fae */ /* 0x0005e2000c921848 */
[----:B------:R-:W-:-:S03]  /*274f0*/  IMAD.WIDE R198, R0, 0x4, R198 ;  /* 0x0000000400c67825 */ /* 0x000fc600078e02c6 */
[----:B------:R2:W-:Y:S04]  /*27500*/  STL.64 [R1+0x1498], R196 ;  /* 0x001498c401007387 */ /* 0x0005e80000100a00 */
[----:B------:R2:W-:Y:S01]  /*27510*/  STL.64 [R1+0x1490], R198 ;  /* 0x001490c601007387 */ /* 0x0005e20000100a00 */
[----:B-1----:R-:W-:-:S03]  /*27520*/  IADD3 R25, R231, 0x100000, RZ ;  /* 0x00100000e7197810 */ /* 0x002fc60007ffe0ff */
[----:B------:R1:W-:Y:S01]  /*27530*/  LDGSTS.E [R230+0x7f900], [R58.64], !P1 ;  /* 0x7f9000003ae67fae */ /* 0x0003e2000c921848 */
[----:B------:R-:W-:-:S03]  /*27540*/  IMAD.WIDE R214, R0, 0x4, R214 ;  /* 0x0000000400d67825 */ /* 0x000fc600078e02d6 */
[----:B------:R1:W-:Y:S04]  /*27550*/  LDGSTS.E [R230+0x7fa00], [R196.64], !P1 ;  /* 0x7fa00000c4e67fae */ /* 0x0003e8000c921848 */
[----:B------:R1:W-:Y:S01]  /*27560*/  STL.64 [R1+0x1488], R214 ;  /* 0x001488d601007387 */ /* 0x0003e20000100a00 */
[----:B------:R-:W-:-:S03]  /*27570*/  IMAD.WIDE R212, R0, 0x4, R212 ;  /* 0x0000000400d47825 */ /* 0x000fc600078e02d4 */
[----:B------:R-:W2:Y:S04]  /*27580*/  LDL.LU.64 R188, [R1+0x4060] ;  /* 0x0040600001bc7983 */ /* 0x000ea80000300a00 */
[----:B------:R1:W-:Y:S04]  /*27590*/  STL.64 [R1+0x1480], R212 ;  /* 0x001480d401007387 */ /* 0x0003e80000100a00 */
[----:B------:R-:W2:Y:S01]  /*275a0*/  LDL.LU.64 R190, [R1+0x4058] ;  /* 0x0040580001be7983 */ /* 0x000ea20000300a00 */
[----:B------:R-:W-:-:S03]  /*275b0*/  IADD3 R24, R231, 0x100000, RZ ;  /* 0x00100000e7187810 */ /* 0x000fc60007ffe0ff */
[----:B------:R1:W-:Y:S01]  /*275c0*/  LDGSTS.E [R230+0x7fb00], [R198.64], !P1 ;  /* 0x7fb00000c6e67fae */ /* 0x0003e2000c921848 */
[----:B------:R-:W-:-:S03]  /*275d0*/  IADD3 R26, R231, 0x100000, RZ ;  /* 0x00100000e71a7810 */ /* 0x000fc60007ffe0ff */
[----:B------:R1:W-:Y:S04]  /*275e0*/  LDGSTS.E [R230+0x7fc00], [R214.64], !P1 ;  /* 0x7fc00000d6e67fae */ /* 0x0003e8000c921848 */
[----:B------:R1:W-:Y:S01]  /*275f0*/  LDGSTS.E [R230+0x7fd00], [R212.64], !P1 ;  /* 0x7fd00000d4e67fae */ /* 0x0003e2000c921848 */
[----:B----4-:R-:W-:-:S05]  /*27600*/  IMAD.WIDE R126, R0, 0x4, R126 ;  /* 0x00000004007e7825 */ /* 0x010fca00078e027e */
[----:B------:R4:W-:Y:S04]  /*27610*/  STL.64 [R1+0x1478], R126 ;  /* 0x0014787e01007387 */ /* 0x0009e80000100a00 */
[----:B------:R-:W2:Y:S01]  /*27620*/  LDL.LU.64 R222, [R1+0x4050] ;  /* 0x0040500001de7983 */ /* 0x000ea20000300a00 */
[----:B------:R-:W-:-:S03]  /*27630*/  IADD3 R27, R231, 0x100000, RZ ;  /* 0x00100000e71b7810 */ /* 0x000fc60007ffe0ff */
[----:B------:R4:W-:Y:S01]  /*27640*/  LDGSTS.E [R230+0x7fe00], [R126.64], !P1 ;  /* 0x7fe000007ee67fae */ /* 0x0009e2000c921848 */
[----:B------:R-:W-:-:S05]  /*27650*/  IMAD.WIDE R124, R0, 0x4, R124 ;  /* 0x00000004007c7825 */ /* 0x000fca00078e027c */
[----:B------:R1:W-:Y:S04]  /*27660*/  STL.64 [R1+0x1470], R124 ;  /* 0x0014707c01007387 */ /* 0x0003e80000100a00 */
[----:B------:R-:W2:Y:S04]  /*27670*/  LDL.LU.64 R220, [R1+0x4048] ;  /* 0x0040480001dc7983 */ /* 0x000ea80000300a00 */
[----:B------:R-:W2:Y:S04]  /*27680*/  LDL.LU.64 R134, [R1+0x4040] ;  /* 0x0040400001867983 */ /* 0x000ea80000300a00 */
[----:B------:R-:W2:Y:S04]  /*27690*/  LDL.LU.64 R132, [R1+0x4038] ;  /* 0x0040380001847983 */ /* 0x000ea80000300a00 */
[----:B------:R-:W2:Y:S04]  /*276a0*/  LDL.LU.64 R184, [R1+0x4030] ;  /* 0x0040300001b87983 */ /* 0x000ea80000300a00 */
[----:B------:R-:W2:Y:S04]  /*276b0*/  LDL.LU.64 R182, [R1+0x4028] ;  /* 0x0040280001b67983 */ /* 0x000ea80000300a00 */
[----:B------:R-:W2:Y:S04]  /*276c0*/  LDL.LU.64 R120, [R1+0x4020] ;  /* 0x0040200001787983 */ /* 0x000ea80000300a00 */
[----:B------:R-:W2:Y:S04]  /*276d0*/  LDL.LU.64 R118, [R1+0x4018] ;  /* 0x0040180001767983 */ /* 0x000ea80000300a00 */
[----:B------:R-:W2:Y:S04]  /*276e0*/  LDL.64 R176, [R1+0x1678] ;  /* 0x0016780001b07983 */ /* 0x000ea80000100a00 */
[----:B------:R-:W2:Y:S04]  /*276f0*/  LDL.64 R174, [R1+0x3b68] ;  /* 0x003b680001ae7983 */ /* 0x000ea80000100a00 */
[----:B------:R-:W2:Y:S04]  /*27700*/  LDL.LU.64 R88, [R1+0x4010] ;  /* 0x0040100001587983 */ /* 0x000ea80000300a00 */
        /* <DEDUP_REMOVED lines=17> */
[----:B---3--:R-:W3:Y:S04]  /*27820*/  LDL.LU.64 R110, [R1+0x3f80] ;  /* 0x003f8000016e7983 */ /* 0x008ee80000300a00 */
[----:B------:R-:W3:Y:S04]  /*27830*/  LDL.LU.64 R56, [R1+0x3f78] ;  /* 0x003f780001387983 */ /* 0x000ee80000300a00 */
[----:B--2---:R-:W2:Y:S04]  /*27840*/  LDL.LU.64 R112, [R1+0x3f70] ;  /* 0x003f700001707983 */ /* 0x004ea80000300a00 */
[----:B-1----:R-:W3:Y:S04]  /*27850*/  LDL.LU.64 R58, [R1+0x3f68] ;  /* 0x003f6800013a7983 */ /* 0x002ee80000300a00 */
[----:B------:R-:W3:Y:S04]  /*27860*/  LDL.LU.64 R196, [R1+0x3f60] ;  /* 0x003f600001c47983 */ /* 0x000ee80000300a00 */
[----:B------:R-:W3:Y:S04]  /*27870*/  LDL.LU.64 R198, [R1+0x3f58] ;  /* 0x003f580001c67983 */ /* 0x000ee80000300a00 */
[----:B------:R-:W3:Y:S04]  /*27880*/  LDL.LU.64 R214, [R1+0x3f50] ;  /* 0x003f500001d67983 */ /* 0x000ee80000300a00 */
[----:B------:R-:W3:Y:S04]  /*27890*/  LDL.LU.64 R212, [R1+0x3f48] ;  /* 0x003f480001d47983 */ /* 0x000ee80000300a00 */
[----:B------:R1:W-:Y:S04]  /*278a0*/  LDGSTS.E [R230+0x7ff00], [R124.64], !P1 ;  /* 0x7ff000007ce67fae */ /* 0x0003e8000c921848 */
[----:B----4-:R-:W4:Y:S04]  /*278b0*/  LDL.LU.64 R126, [R1+0x3f40] ;  /* 0x003f4000017e7983 */ /* 0x010f280000300a00 */
[----:B------:R-:W0:Y:S04]  /*278c0*/  LDGDEPBAR ;  /* 0x00000000000079af */ /* 0x000e280000000000 */
[----:B-1----:R-:W4:Y:S04]  /*278d0*/  LDL.LU.64 R124, [R1+0x3f38] ;  /* 0x003f3800017c7983 */ /* 0x002f280000300a00 */
[----:B------:R1:W-:Y:S04]  /*278e0*/  LDGSTS.E [R25+-0x78000], [R176.64], P5 ;  /* 0x88000000b0197fae */ /* 0x0003e8000a921848 */
[----:B------:R1:W-:Y:S04]  /*278f0*/  LDGSTS.E [R24+-0x77f00], [R174.64], P0 ;  /* 0x88100000ae187fae */ /* 0x0003e80008121848 */
[----:B-1----:R-:W4:Y:S04]  /*27900*/  LDL.LU.64 R176, [R1+0x3f30] ;  /* 0x003f300001b07983 */ /* 0x002f280000300a00 */
[----:B------:R-:W4:Y:S04]  /*27910*/  LDL.LU.64 R174, [R1+0x3f28] ;  /* 0x003f280001ae7983 */ /* 0x000f280000300a00 */
[----:B--2---:R1:W-:Y:S04]  /*27920*/  LDGSTS.E [R26+-0x77000], [R112.64], P5 ;  /* 0x89000000701a7fae */ /* 0x0043e8000a921848 */
[----:B---3--:R2:W-:Y:S04]  /*27930*/  LDGSTS.E [R25+-0x76f00], [R110.64], P0 ;  /* 0x891000006e197fae */ /* 0x0085e80008121848 */
[----:B------:R3:W-:Y:S04]  /*27940*/  LDGSTS.E [R24+-0x76000], [R80.64], P5 ;  /* 0x8a00000050187fae */ /* 0x0007e8000a921848 */
[----:B-1----:R-:W4:Y:S04]  /*27950*/  LDL.LU.64 R112, [R1+0x3f20] ;  /* 0x003f200001707983 */ /* 0x002f280000300a00 */
[----:B--2---:R-:W2:Y:S04]  /*27960*/  LDL.LU.64 R110, [R1+0x3f18] ;  /* 0x003f1800016e7983 */ /* 0x004ea80000300a00 */
[----:B---3--:R-:W3:Y:S04]  /*27970*/  LDL.LU.64 R80, [R1+0x3f10] ;  /* 0x003f100001507983 */ /* 0x008ee80000300a00 */
[----:B------:R1:W-:Y:S04]  /*27980*/  LDGSTS.E [R27+-0x75f00], [R22.64], P0 ;  /* 0x8a100000161b7fae */ /* 0x0003e80008121848 */
[----:B------:R-:W1:Y:S04]  /*27990*/  S2R R252, SR_TID.X ;  /* 0x0000000000fc7919 */ /* 0x000e680000002100 */
[----:B------:R1:W-:Y:S04]  /*279a0*/  LDGSTS.E [R26+-0x75000], [R2.64], P5 ;  /* 0x8b000000021a7fae */ /* 0x0003e8000a921848 */
[----:B-1----:R-:W2:Y:S04]  /*279b0*/  LDL.LU.64 R22, [R1+0x3f08] ;  /* 0x003f080001167983 */ /* 0x002ea80000300a00 */
[----:B------:R1:W-:Y:S04]  /*279c0*/  LDGSTS.E [R24+-0x74f00], [R4.64], P0 ;  /* 0x8b10000004187fae */ /* 0x0003e80008121848 */
[----:B------:R1:W-:Y:S04]  /*279d0*/  LDGSTS.E [R27+-0x74000], [R6.64], P5 ;  /* 0x8c000000061b7fae */ /* 0x0003e8000a921848 */
[----:B------:R1:W-:Y:S01]  /*279e0*/  LDGSTS.E [R26+-0x73f00], [R8.64], P0 ;  /* 0x8c100000081a7fae */ /* 0x0003e20008121848 */
[----:B------:R-:W-:-:S03]  /*279f0*/  LOP3.LUT R252, R252, 0x3f, RZ, 0xc0, !PT ;  /* 0x0000003ffcfc7812 */ /* 0x000fc600078ec0ff */
[----:B------:R1:W-:Y:S02]  /*27a00*/  LDGSTS.E [R25+-0x73000], [R10.64], P5 ;  /* 0x8d0000000a197fae */ /* 0x0003e4000a921848 */
[----:B------:R-:W-:Y:S02]  /*27a10*/  IMAD.SHL.U32 R252, R252, 0x4, RZ ;  /* 0x00000004fcfc7824 */ /* 0x000fe400078e00ff */
[----:B------:R1:W-:Y:S03]  /*27a20*/  LDGSTS.E [R24+-0x72f00], [R12.64], P0 ;  /* 0x8d1000000c187fae */ /* 0x0003e60008121848 */
[----:B------:R-:W-:Y:S01]  /*27a30*/  LOP3.LUT R252, R252, 0x10, RZ, 0x3c, !PT ;  /* 0x00000010fcfc7812 */ /* 0x000fe200078e3cff */
[----:B------:R1:W-:Y:S04]  /*27a40*/  LDGSTS.E [R26+-0x72000], [R14.64], P5 ;  /* 0x8e0000000e1a7fae */ /* 0x0003e8000a921848 */
[----:B------:R1:W-:Y:S04]  /*27a50*/  LDGSTS.E [R25+-0x71f00], [R16.64], P0 ;  /* 0x8e10000010197fae */ /* 0x0003e80008121848 */
[----:B------:R1:W-:Y:S02]  /*27a60*/  LDGSTS.E [R24+-0x71000], [R18.64], P5 ;  /* 0x8f00000012187fae */ /* 0x0003e4000a921848 */
[----:B-1----:R-:W-:-:S02]  /*27a70*/  IADD3 R26, R252, 0x100000, RZ ;  /* 0x00100000fc1a7810 */ /* 0x002fc40007ffe0ff */
[----:B------:R1:W-:Y:S01]  /*27a80*/  LDGSTS.E [R27+-0x70f00], [R20.64], P0 ;  /* 0x8f100000141b7fae */ /* 0x0003e20008121848 */
[----:B------:R-:W-:-:S03]  /*27a90*/  IADD3 R25, R252, 0x100000, RZ ;  /* 0x00100000fc197810 */ /* 0x000fc60007ffe0ff */
[----:B------:R1:W5:Y:S01]  /*27aa0*/  LDL.LU.64 R2, [R1+0x3f00] ;  /* 0x003f000001027983 */ /* 0x0003620000300a00 */
[----:B------:R-:W-:-:S03]  /*27ab0*/  IADD3 R24, R252, 0x100000, RZ ;  /* 0x00100000fc187810 */ /* 0x000fc60007ffe0ff */
[----:B------:R2:W5:Y:S01]  /*27ac0*/  LDL.LU.64 R4, [R1+0x3ef8] ;  /* 0x003ef80001047983 */ /* 0x0005620000300a00 */
[----:B-1----:R-:W-:-:S03]  /*27ad0*/  IADD3 R27, R252, 0x100000, RZ ;  /* 0x00100000fc1b7810 */ /* 0x002fc60007ffe0ff */
[----:B------:R1:W5:Y:S04]  /*27ae0*/  LDL.LU.64 R6, [R1+0x3ef0] ;  /* 0x003ef00001067983 */ /* 0x0003680000300a00 */
[----:B------:R-:W1:Y:S04]  /*27af0*/  S2R R252, SR_TID.X ;  /* 0x0000000000fc7919 */ /* 0x000e680000002100 */
[----:B------:R1:W5:Y:S04]  /*27b00*/  LDL.LU.64 R8, [R1+0x3ee8] ;  /* 0x003ee80001087983 */ /* 0x0003680000300a00 */
[----:B------:R1:W5:Y:S04]  /*27b10*/  LDL.LU.64 R10, [R1+0x3ee0] ;  /* 0x003ee000010a7983 */ /* 0x0003680000300a00 */
[----:B------:R1:W5:Y:S04]  /*27b20*/  LDL.LU.64 R12, [R1+0x3ed8] ;  /* 0x003ed800010c7983 */ /* 0x0003680000300a00 */
[----:B------:R1:W5:Y:S04]  /*27b30*/  LDL.LU.64 R14, [R1+0x3ed0] ;  /* 0x003ed000010e7983 */ /* 0x0003680000300a00 */
[----:B------:R2:W5:Y:S01]  /*27b40*/  LDL.LU.64 R16, [R1+0x3ec8] ;  /* 0x003ec80001107983 */ /* 0x0005620000300a00 */
[----:B-1----:R-:W-:-:S03]  /*27b50*/  LOP3.LUT R252, R252, 0x3f, RZ, 0xc0, !PT ;  /* 0x0000003ffcfc7812 */ /* 0x002fc600078ec0ff */
[----:B------:R1:W5:Y:S02]  /*27b60*/  LDL.LU.64 R18, [R1+0x3ec0] ;  /* 0x003ec00001127983 */ /* 0x0003640000300a00 */
[----:B------:R-:W-:Y:S02]  /*27b70*/  IMAD.SHL.U32 R252, R252, 0x4, RZ ;  /* 0x00000004fcfc7824 */ /* 0x000fe400078e00ff */
[----:B------:R1:W5:Y:S04]  /*27b80*/  LDL.LU.64 R20, [R1+0x3eb8] ;  /* 0x003eb80001147983 */ /* 0x0003680000300a00 */
[----:B--2---:R2:W-:Y:S04]  /*27b90*/  LDGSTS.E [R26+-0x77e00], [R22.64], P5 ;  /* 0x88200000161a7fae */ /* 0x0045e8000a921848 */
[----:B---3--:R3:W-:Y:S04]  /*27ba0*/  LDGSTS.E [R24+-0x77d00], [R80.64], P0 ;  /* 0x8830000050187fae */ /* 0x0087e80008121848 */
        /* <DEDUP_REMOVED lines=10> */
[----:B--2---:R2:W5:Y:S04]  /*27c50*/  LDL.LU.64 R22, [R1+0x3eb0] ;  /* 0x003eb00001167983 */ /* 0x0045680000300a00 */
[----:B---3--:R2:W5:Y:S04]  /*27c60*/  LDL.LU.64 R80, [R1+0x3ea8] ;  /* 0x003ea80001507983 */ /* 0x0085680000300a00 */
[----:B------:R2:W5:Y:S04]  /*27c70*/  LDL.LU.64 R82, [R1+0x3ea0] ;  /* 0x003ea00001527983 */ /* 0x0005680000300a00 */
[----:B------:R2:W5:Y:S01]  /*27c80*/  LDL.LU.64 R84, [R1+0x3e98] ;  /* 0x003e980001547983 */ /* 0x0005620000300a00 */
[----:B-1----:R-:W-:-:S03]  /*27c90*/  LOP3.LUT R25, R25, 0x3f, RZ, 0xc0, !PT ;  /* 0x0000003f19197812 */ /* 0x002fc600078ec0ff */
[----:B------:R2:W5:Y:S01]  /*27ca0*/  LDL.LU.64 R86, [R1+0x3e90] ;  /* 0x003e900001567983 */ /* 0x0005620000300a00 */
[----:B------:R-:W-:-:S03]  /*27cb0*/  SHF.L.U32 R25, R25, 0x2, RZ ;  /* 0x0000000219197819 */ /* 0x000fc600000006ff */
[----:B------:R2:W5:Y:S01]  /*27cc0*/  LDL.LU.64 R88, [R1+0x3e88] ;  /* 0x003e880001587983 */ /* 0x0005620000300a00 */
[----:B------:R-:W-:-:S03]  /*27cd0*/  LOP3.LUT R25, R25, 0x10, RZ, 0x3c, !PT ;  /* 0x0000001019197812 */ /* 0x000fc600078e3cff */
[----:B------:R2:W5:Y:S01]  /*27ce0*/  LDL.LU.64 R90, [R1+0x3e80] ;  /* 0x003e8000015a7983 */ /* 0x0005620000300a00 */
[----:B------:R-:W-:-:S03]  /*27cf0*/  IADD3 R24, R25, 0x100000, RZ ;  /* 0x0010000019187810 */ /* 0x000fc60007ffe0ff */
[----:B------:R2:W5:Y:S01]  /*27d00*/  LDL.LU.64 R92, [R1+0x3e78] ;  /* 0x003e7800015c7983 */ /* 0x0005620000300a00 */
[----:B------:R-:W-:-:S03]  /*27d10*/  IADD3 R27, R25, 0x100000, RZ ;  /* 0x00100000191b7810 */ /* 0x000fc60007ffe0ff */
[----:B------:R1:W-:Y:S01]  /*27d20*/  LDGSTS.E [R24+-0x72d00], [R100.64], P0 ;  /* 0x8d30000064187fae */ /* 0x0003e20008121848 */
[----:B------:R-:W-:-:S03]  /*27d30*/  IADD3 R26, R25, 0x100000, RZ ;  /* 0x00100000191a7810 */ /* 0x000fc60007ffe0ff */
[----:B------:R3:W-:Y:S04]  /*27d40*/  LDGSTS.E [R27+-0x71e00], [R102.64], P5 ;  /* 0x8e200000661b7fae */ /* 0x0007e8000a921848 */
[----:B------:R2:W-:Y:S01]  /*27d50*/  LDGSTS.E [R26+-0x71d00], [R104.64], P0 ;  /* 0x8e300000681a7fae */ /* 0x0005e20008121848 */
[----:B-1----:R-:W-:-:S03]  /*27d60*/  LOP3.LUT R24, R252, 0x10, RZ, 0x3c, !PT ;  /* 0x00000010fc187812 */ /* 0x002fc600078e3cff */
[----:B------:R1:W5:Y:S01]  /*27d70*/  LDL.LU.64 R94, [R1+0x3e70] ;  /* 0x003e7000015e7983 */ /* 0x0003620000300a00 */
[----:B------:R-:W-:Y:S02]  /*27d80*/  LOP3.LUT R252, R252, 0x20, RZ, 0x3c, !PT ;  /* 0x00000020fcfc7812 */ /* 0x000fe400078e3cff */
[C---:B------:R-:W-:Y:S01]  /*27d90*/  IADD3 R25, R24.reuse, 0x100000, RZ ;  /* 0x0010000018197810 */ /* 0x040fe20007ffe0ff */
[----:B------:R1:W5:Y:S01]  /*27da0*/  LDL.LU.64 R96, [R1+0x3e68] ;  /* 0x003e680001607983 */ /* 0x0003620000300a00 */
[----:B------:R-:W-:Y:S02]  /*27db0*/  IADD3 R24, R24, 0x100000, RZ ;  /* 0x0010000018187810 */ /* 0x000fe40007ffe0ff */
[C---:B--2---:R-:W-:Y:S01]  /*27dc0*/  IADD3 R26, R252.reuse, 0x100000, RZ ;  /* 0x00100000fc1a7810 */ /* 0x044fe20007ffe0ff */
[----:B------:R2:W-:Y:S01]  /*27dd0*/  LDGSTS.E [R25+-0x70e00], [R106.64], P5 ;  /* 0x8f2000006a197fae */ /* 0x0005e2000a921848 */
[----:B---3--:R-:W-:-:S03]  /*27de0*/  IADD3 R27, R252, 0x100000, RZ ;  /* 0x00100000fc1b7810 */ /* 0x008fc60007ffe0ff */
[----:B------:R3:W-:Y:S04]  /*27df0*/  LDGSTS.E [R24+-0x70d00], [R108.64], P0 ;  /* 0x8f3000006c187fae */ /* 0x0007e80008121848 */
[----:B------:R1:W-:Y:S01]  /*27e00*/  LDGSTS.E [R26+-0x77c00], [R110.64], P5 ;  /* 0x884000006e1a7fae */ /* 0x0003e2000a921848 */
[----:B--2---:R-:W-:-:S03]  /*27e10*/  IADD3 R25, R252, 0x100000, RZ ;  /* 0x00100000fc197810 */ /* 0x004fc60007ffe0ff */
[----:B------:R2:W5:Y:S01]  /*27e20*/  LDL.LU.64 R98, [R1+0x3e60] ;  /* 0x003e600001627983 */ /* 0x0005620000300a00 */
[----:B---3--:R-:W-:-:S03]  /*27e30*/  IADD3 R24, R252, 0x100000, RZ ;  /* 0x00100000fc187810 */ /* 0x008fc60007ffe0ff */
[----:B----4-:R3:W-:Y:S04]  /*27e40*/  LDGSTS.E [R25+-0x77b00], [R112.64], P0 ;  /* 0x8850000070197fae */ /* 0x0107e80008121848 */
[----:B------:R4:W-:Y:S04]  /*27e50*/  LDGSTS.E [R24+-0x76c00], [R114.64], P5 ;  /* 0x8940000072187fae */ /* 0x0009e8000a921848 */
[----:B------:R1:W-:Y:S04]  /*27e60*/  LDGSTS.E [R27+-0x76b00], [R116.64], P0 ;  /* 0x89500000741b7fae */ /* 0x0003e80008121848 */
[----:B------:R1:W-:Y:S04]  /*27e70*/  LDGSTS.E [R26+-0x75c00], [R118.64], P5 ;  /* 0x8a400000761a7fae */ /* 0x0003e8000a921848 */
[----:B------:R4:W-:Y:S04]  /*27e80*/  LDGSTS.E [R24+-0x75b00], [R120.64], P0 ;  /* 0x8a50000078187fae */ /* 0x0009e80008121848 */
[----:B------:R1:W-:Y:S04]  /*27e90*/  LDGSTS.E [R27+-0x74c00], [R138.64], P5 ;  /* 0x8b4000008a1b7fae */ /* 0x0003e8000a921848 */
[----:B------:R-:W2:Y:S04]  /*27ea0*/  S2R R252, SR_TID.X ;  /* 0x0000000000fc7919 */ /* 0x000ea80000002100 */
[----:B------:R2:W-:Y:S04]  /*27eb0*/  LDGSTS.E [R26+-0x74b00], [R140.64], P0 ;  /* 0x8b5000008c1a7fae */ /* 0x0005e80008121848 */
[----:B-1----:R-:W1:Y:S04]  /*27ec0*/  S2R R27, SR_TID.X ;  /* 0x00000000001b7919 */ /* 0x002e680000002100 */
[----:B------:R3:W-:Y:S04]  /*27ed0*/  LDGSTS.E [R25+-0x73c00], [R142.64], P5 ;  /* 0x8c4000008e197fae */ /* 0x0007e8000a921848 */
[----:B------:R4:W-:Y:S04]  /*27ee0*/  LDGSTS.E [R24+-0x73b00], [R144.64], P0 ;  /* 0x8c50000090187fae */ /* 0x0009e80008121848 */
[----:B------:R1:W5:Y:S04]  /*27ef0*/  LDL.LU.64 R100, [R1+0x3e58] ;  /* 0x003e580001647983 */ /* 0x0003680000300a00 */
[----:B------:R1:W5:Y:S04]  /*27f00*/  LDL.LU.64 R102, [R1+0x3e50] ;  /* 0x003e500001667983 */ /* 0x0003680000300a00 */
[----:B------:R2:W5:Y:S01]  /*27f10*/  LDL.LU.64 R104, [R1+0x3e48] ;  /* 0x003e480001687983 */ /* 0x0005620000300a00 */
[----:B-1----:R-:W-:-:S03]  /*27f20*/  LOP3.LUT R27, R27, 0x3f, RZ, 0xc0, !PT ;  /* 0x0000003f1b1b7812 */ /* 0x002fc600078ec0ff */
[----:B------:R1:W5:Y:S02]  /*27f30*/  LDL.LU.64 R106, [R1+0x3e40] ;  /* 0x003e4000016a7983 */ /* 0x0003640000300a00 */
[----:B---3--:R-:W-:Y:S01]  /*27f40*/  IMAD.SHL.U32 R25, R27, 0x4, RZ ;  /* 0x000000041b197824 */ /* 0x008fe200078e00ff */
[C---:B--2---:R-:W-:Y:S01]  /*27f50*/  LOP3.LUT R27, R252.reuse, 0x3f, RZ, 0xc0, !PT ;  /* 0x0000003ffc1b7812 */ /* 0x044fe200078ec0ff */
[----:B------:R1:W5:Y:S01]  /*27f60*/  LDL.LU.64 R108, [R1+0x3e38] ;  /* 0x003e3800016c7983 */ /* 0x0003620000300a00 */
[----:B------:R-:W-:Y:S02]  /*27f70*/  LOP3.LUT R252, R252, 0x3f, RZ, 0xc0, !PT ;  /* 0x0000003ffcfc7812 */ /* 0x000fe400078ec0ff */
[----:B----4-:R-:W-:Y:S01]  /*27f80*/  LOP3.LUT R24, R25, 0x20, RZ, 0x3c, !PT ;  /* 0x0000002019187812 */ /* 0x010fe200078e3cff */
[----:B------:R2:W-:Y:S01]  /*27f90*/  LDGSTS.E [R26+-0x72c00], [R146.64], P5 ;  /* 0x8d400000921a7fae */ /* 0x0005e2000a921848 */
[----:B------:R-:W-:Y:S01]  /*27fa0*/  SHF.L.U32 R27, R27, 0x2, RZ ;  /* 0x000000021b1b7819 */ /* 0x000fe200000006ff */
[----:B------:R-:W-:Y:S01]  /*27fb0*/  IMAD.SHL.U32 R252, R252, 0x4, RZ ;  /* 0x00000004fcfc7824 */ /* 0x000fe200078e00ff */
[C---:B------:R-:W-:Y:S01]  /*27fc0*/  IADD3 R25, R24.reuse, 0x100000, RZ ;  /* 0x0010000018197810 */ /* 0x040fe20007ffe0ff */
[----:B------:R1:W5:Y:S01]  /*27fd0*/  LDL.LU.64 R110, [R1+0x3e30] ;  /* 0x003e3000016e7983 */ /* 0x0003620000300a00 */
[----:B------:R-:W-:-:S03]  /*27fe0*/  IADD3 R24, R24, 0x100000, RZ ;  /* 0x0010000018187810 */ /* 0x000fc60007ffe0ff */
[----:B------:R1:W5:Y:S01]  /*27ff0*/  LDL.LU.64 R112, [R1+0x3e28] ;  /* 0x003e280001707983 */ /* 0x0003620000300a00 */
[----:B--2---:R-:W-:-:S03]  /*28000*/  LOP3.LUT R26, R27, 0x20, RZ, 0x3c, !PT ;  /* 0x000000201b1a7812 */ /* 0x004fc600078e3cff */
[----:B------:R1:W5:Y:S04]  /*28010*/  LDL.LU.64 R114, [R1+0x3e20] ;  /* 0x003e200001727983 */ /* 0x0003680000300a00 */
[----:B------:R2:W-:Y:S01]  /*28020*/  LDGSTS.E [R25+-0x72b00], [R148.64], P0 ;  /* 0x8d50000094197fae */ /* 0x0005e20008121848 */
[----:B------:R-:W-:-:S03]  /*28030*/  IADD3 R27, R26, 0x100000, RZ ;  /* 0x001000001a1b7810 */ /* 0x000fc60007ffe0ff */
[----:B------:R1:W5:Y:S01]  /*28040*/  LDL.LU.64 R116, [R1+0x3e18] ;  /* 0x003e180001747983 */ /* 0x0003620000300a00 */
[----:B------:R-:W-:-:S03]  /*28050*/  IADD3 R26, R26, 0x100000, RZ ;  /* 0x001000001a1a7810 */ /* 0x000fc60007ffe0ff */
[----:B------:R1:W5:Y:S01]  /*28060*/  LDL.LU.64 R118, [R1+0x3e10] ;  /* 0x003e100001767983 */ /* 0x0003620000300a00 */
[----:B--2---:R-:W-:-:S03]  /*28070*/  LOP3.LUT R25, R252, 0x20, RZ, 0x3c, !PT ;  /* 0x00000020fc197812 */ /* 0x004fc600078e3cff */
[----:B------:R1:W5:Y:S01]  /*28080*/  LDL.LU.64 R120, [R1+0x3e08] ;  /* 0x003e080001787983 */ /* 0x0003620000300a00 */
[----:B------:R-:W-:-:S03]  /*28090*/  LOP3.LUT R252, R252, 0x30, RZ, 0x3c, !PT ;  /* 0x00000030fcfc7812 */ /* 0x000fc600078e3cff */
[----:B------:R1:W5:Y:S04]  /*280a0*/  LDL.LU.64 R138, [R1+0x3e00] ;  /* 0x003e0000018a7983 */ /* 0x0003680000300a00 */
[----:B------:R2:W-:Y:S04]  /*280b0*/  LDGSTS.E [R24+-0x71c00], [R150.64], P5 ;  /* 0x8e40000096187fae */ /* 0x0005e8000a921848 */
[----:B------:R1:W5:Y:S04]  /*280c0*/  LDL.LU.64 R140, [R1+0x3df8] ;  /* 0x003df800018c7983 */ /* 0x0003680000300a00 */
[----:B------:R1:W5:Y:S01]  /*280d0*/  LDL.LU.64 R142, [R1+0x3df0] ;  /* 0x003df000018e7983 */ /* 0x0003620000300a00 */
[----:B--2---:R-:W-:-:S03]  /*280e0*/  IADD3 R24, R25, 0x100000, RZ ;  /* 0x0010000019187810 */ /* 0x004fc60007ffe0ff */
[----:B------:R1:W5:Y:S01]  /*280f0*/  LDL.LU.64 R144, [R1+0x3de8] ;  /* 0x003de80001907983 */ /* 0x0003620000300a00 */
[----:B------:R-:W-:-:S03]  /*28100*/  IADD3 R25, R252, 0x100000, RZ ;  /* 0x00100000fc197810 */ /* 0x000fc60007ffe0ff */
[----:B------:R2:W-:Y:S04]  /*28110*/  LDGSTS.E [R27+-0x71b00], [R152.64], P0 ;  /* 0x8e500000981b7fae */ /* 0x0005e80008121848 */
[----:B------:R1:W5:Y:S04]  /*28120*/  LDL.LU.64 R146, [R1+0x3de0] ;  /* 0x003de00001927983 */ /* 0x0003680000300a00 */
[----:B------:R3:W-:Y:S01]  /*28130*/  LDGSTS.E [R26+-0x70c00], [R170.64], P5 ;  /* 0x8f400000aa1a7fae */ /* 0x0007e2000a921848 */
[----:B--2---:R-:W-:-:S03]  /*28140*/  IADD3 R27, R252, 0x100000, RZ ;  /* 0x00100000fc1b7810 */ /* 0x004fc60007ffe0ff */
[----:B------:R1:W5:Y:S04]  /*28150*/  LDL.LU.64 R148, [R1+0x3dd8] ;  /* 0x003dd80001947983 */ /* 0x0003680000300a00 */
[----:B------:R1:W5:Y:S01]  /*28160*/  LDL.LU.64 R150, [R1+0x3dd0] ;  /* 0x003dd00001967983 */ /* 0x0003620000300a00 */
[----:B---3--:R-:W-:-:S03]  /*28170*/  IADD3 R26, R252, 0x100000, RZ ;  /* 0x00100000fc1a7810 */ /* 0x008fc60007ffe0ff */
[----:B------:R2:W-:Y:S04]  /*28180*/  LDGSTS.E [R24+-0x70b00], [R172.64], P0 ;  /* 0x8f500000ac187fae */ /* 0x0005e80008121848 */
[----:B------:R1:W5:Y:S04]  /*28190*/  LDL.LU.64 R152, [R1+0x3dc8] ;  /* 0x003dc80001987983 */ /* 0x0003680000300a00 */
[----:B------:R1:W5:Y:S01]  /*281a0*/  LDL.LU.64 R170, [R1+0x3dc0] ;  /* 0x003dc00001aa7983 */ /* 0x0003620000300a00 */
[----:B--2---:R-:W-:-:S03]  /*281b0*/  IADD3 R24, R252, 0x100000, RZ ;  /* 0x00100000fc187810 */ /* 0x004fc60007ffe0ff */
[----:B------:R1:W5:Y:S04]  /*281c0*/  LDL.LU.64 R172, [R1+0x3db8] ;  /* 0x003db80001ac7983 */ /* 0x0003680000300a00 */
[----:B------:R2:W-:Y:S04]  /*281d0*/  LDGSTS.E [R27+-0x77a00], [R174.64], P5 ;  /* 0x88600000ae1b7fae */ /* 0x0005e8000a921848 */
[----:B------:R3:W-:Y:S04]  /*281e0*/  LDGSTS.E [R26+-0x77900], [R176.64], P0 ;  /* 0x88700000b01a7fae */ /* 0x0007e80008121848 */
[----:B------:R4:W-:Y:S04]  /*281f0*/  LDGSTS.E [R25+-0x76a00], [R178.64], P5 ;  /* 0x89600000b2197fae */ /* 0x0009e8000a921848 */
[----:B--2---:R1:W5:Y:S04]  /*28200*/  LDL.LU.64 R174, [R1+0x3db0] ;  /* 0x003db00001ae7983 */ /* 0x0043680000300a00 */
[----:B---3--:R1:W5:Y:S04]  /*28210*/  LDL.LU.64 R176, [R1+0x3da8] ;  /* 0x003da80001b07983 */ /* 0x0083680000300a00 */
[----:B----4-:R1:W5:Y:S04]  /*28220*/  LDL.LU.64 R178, [R1+0x3da0] ;  /* 0x003da00001b27983 */ /* 0x0103680000300a00 */
        /* <DEDUP_REMOVED lines=22> */
[----:B---3--:R-:W2:Y:S04]  /*28390*/  LDL.LU.64 R206, [R1+0x3d48] ;  /* 0x003d480001ce7983 */ /* 0x008ea80000300a00 */
[----:B------:R3:W-:Y:S04]  /*283a0*/  LDGSTS.E [R25+-0x70900], [R122.64], P0 ;  /* 0x8f7000007a197fae */ /* 0x0007e80008121848 */
[----:B----4-:R1:W5:Y:S04]  /*283b0*/  LDL.LU.64 R248, [R1+0x3d40] ;  /* 0x003d400001f87983 */ /* 0x0103680000300a00 */
[----:B---3--:R1:W5:Y:S01]  /*283c0*/  LDL.LU.64 R122, [R1+0x3d38] ;  /* 0x003d3800017a7983 */ /* 0x0083620000300a00 */
        /* <DEDUP_REMOVED lines=8> */
[----:B--2---:R2:W5:Y:S04]  /*28450*/  LDL.LU.64 R124, [R1+0x3d30] ;  /* 0x003d3000017c7983 */ /* 0x0045680000300a00 */
[----:B------:R1:W-:Y:S04]  /*28460*/  LDGSTS.E [R27+-0x75800], [R132.64], P5 ;  /* 0x8a800000841b7fae */ /* 0x0003e8000a921848 */
[----:B---3--:R2:W5:Y:S04]  /*28470*/  LDL.LU.64 R126, [R1+0x3d28] ;  /* 0x003d2800017e7983 */ /* 0x0085680000300a00 */
[----:B------:R3:W-:Y:S04]  /*28480*/  LDGSTS.E [R26+-0x75700], [R134.64], P0 ;  /* 0x8a900000861a7fae */ /* 0x0007e80008121848 */
[----:B----4-:R2:W5:Y:S04]  /*28490*/  LDL.LU.64 R128, [R1+0x3d20] ;  /* 0x003d200001807983 */ /* 0x0105680000300a00 */
[----:B------:R4:W-:Y:S01]  /*284a0*/  LDGSTS.E [R25+-0x74800], [R136.64], P5 ;  /* 0x8b80000088197fae */ /* 0x0009e2000a921848 */
[----:B------:R-:W-:-:S03]  /*284b0*/  LOP3.LUT R207, R207, 0x50, RZ, 0x3c, !PT ;  /* 0x00000050cfcf7812 */ /* 0x000fc600078e3cff */
[----:B-1----:R2:W5:Y:S04]  /*284c0*/  LDL.LU.64 R130, [R1+0x3d18] ;  /* 0x003d180001827983 */ /* 0x0025680000300a00 */
[----:B------:R1:W-:Y:S04]  /*284d0*/  LDGSTS.E [R24+-0x74700], [R154.64], P0 ;  /* 0x8b9000009a187fae */ /* 0x0003e80008121848 */
[----:B------:R2:W5:Y:S04]  /*284e0*/  LDL.LU.64 R132, [R1+0x3d10] ;  /* 0x003d100001847983 */ /* 0x0005680000300a00 */
[----:B------:R1:W-:Y:S04]  /*284f0*/  LDGSTS.E [R26+-0x73800], [R156.64], P5 ;  /* 0x8c8000009c1a7fae */ /* 0x0003e8000a921848 */
[----:B---3--:R2:W5:Y:S04]  /*28500*/  LDL.LU.64 R134, [R1+0x3d08] ;  /* 0x003d080001867983 */ /* 0x0085680000300a00 */
[----:B------:R3:W-:Y:S04]  /*28510*/  LDGSTS.E [R25+-0x73700], [R158.64], P0 ;  /* 0x8c9000009e197fae */ /* 0x0007e80008121848 */
[----:B----4-:R2:W5:Y:S04]  /*28520*/  LDL.LU.64 R136, [R1+0x3d00] ;  /* 0x003d000001887983 */ /* 0x0105680000300a00 */
[----:B------:R4:W-:Y:S04]  /*28530*/  LDGSTS.E [R24+-0x72800], [R160.64], P5 ;  /* 0x8d800000a0187fae */ /* 0x0009e8000a921848 */
[----:B-1----:R2:W5:Y:S01]  /*28540*/  LDL.LU.64 R154, [R1+0x3cf8] ;  /* 0x003cf800019a7983 */ /* 0x0025620000300a00 */
[----:B---3--:R-:W-:-:S03]  /*28550*/  IADD3 R25, R207, 0x100000, RZ ;  /* 0x00100000cf197810 */ /* 0x008fc60007ffe0ff */
[----:B------:R1:W-:Y:S04]  /*28560*/  LDGSTS.E [R27+-0x72700], [R162.64], P0 ;  /* 0x8d900000a21b7fae */ /* 0x0003e80008121848 */
[----:B------:R2:W5:Y:S04]  /*28570*/  LDL.LU.64 R156, [R1+0x3cf0] ;  /* 0x003cf000019c7983 */ /* 0x0005680000300a00 */
[----:B------:R3:W-:Y:S04]  /*28580*/  LDGSTS.E [R26+-0x71800], [R164.64], P5 ;  /* 0x8e800000a41a7fae */ /* 0x0007e8000a921848 */
[----:B------:R2:W5:Y:S04]  /*28590*/  LDL.LU.64 R158, [R1+0x3ce8] ;  /* 0x003ce800019e7983 */ /* 0x0005680000300a00 */
[----:B------:R1:W-:Y:S04]  /*285a0*/  LDGSTS.E [R24+-0x71700], [R166.64], P0 ;  /* 0x8e900000a6187fae */ /* 0x0003e80008121848 */
[----:B----4-:R2:W5:Y:S04]  /*285b0*/  LDL.LU.64 R160, [R1+0x3ce0] ;  /* 0x003ce00001a07983 */ /* 0x0105680000300a00 */
[----:B------:R4:W-:Y:S04]  /*285c0*/  LDGSTS.E [R27+-0x70800], [R168.64], P5 ;  /* 0x8f800000a81b7fae */ /* 0x0009e8000a921848 */
[----:B-1----:R2:W5:Y:S01]  /*285d0*/  LDL.LU.64 R162, [R1+0x3cd8] ;  /* 0x003cd80001a27983 */ /* 0x0025620000300a00 */
[----:B------:R-:W-:-:S03]  /*285e0*/  IADD3 R24, R207, 0x100000, RZ ;  /* 0x00100000cf187810 */ /* 0x000fc60007ffe0ff */
[----:B------:R1:W-:Y:S04]  /*285f0*/  LDGSTS.E [R26+-0x70700], [R186.64], P0 ;  /* 0x8f900000ba1a7fae */ /* 0x0003e80008121848 */
[----:B---3--:R2:W5:Y:S01]  /*28600*/  LDL.LU.64 R164, [R1+0x3cd0] ;  /* 0x003cd00001a47983 */ /* 0x0085620000300a00 */
[----:B----4-:R-:W-:-:S03]  /*28610*/  IADD3 R27, R207, 0x100000, RZ ;  /* 0x00100000cf1b7810 */ /* 0x010fc60007ffe0ff */
[----:B------:R2:W5:Y:S01]  /*28620*/  LDL.LU.64 R166, [R1+0x3cc8] ;  /* 0x003cc80001a67983 */ /* 0x0005620000300a00 */
[----:B-1----:R-:W-:-:S03]  /*28630*/  IADD3 R26, R207, 0x100000, RZ ;  /* 0x00100000cf1a7810 */ /* 0x002fc60007ffe0ff */
[----:B------:R2:W5:Y:S04]  /*28640*/  LDL.LU.64 R168, [R1+0x3cc0] ;  /* 0x003cc00001a87983 */ /* 0x0005680000300a00 */
[----:B------:R2:W5:Y:S04]  /*28650*/  LDL.LU.64 R186, [R1+0x3cb8] ;  /* 0x003cb80001ba7983 */ /* 0x0005680000300a00 */
[----:B------:R1:W-:Y:S04]  /*28660*/  LDGSTS.E [R25+-0x77600], [R212.64], P5 ;  /* 0x88a00000d4197fae */ /* 0x0003e8000a921848 */
[----:B------:R3:W-:Y:S04]  /*28670*/  LDGSTS.E [R24+-0x77500], [R214.64], P0 ;  /* 0x88b00000d6187fae */ /* 0x0007e80008121848 */
[----:B------:R4:W-:Y:S04]  /*28680*/  LDGSTS.E [R26+-0x76600], [R216.64], P5 ;  /* 0x89a00000d81a7fae */ /* 0x0009e8000a921848 */
[----:B-1----:R2:W5:Y:S04]  /*28690*/  LDL.LU.64 R212, [R1+0x3cb0] ;  /* 0x003cb00001d47983 */ /* 0x0025680000300a00 */
[----:B---3--:R2:W5:Y:S04]  /*286a0*/  LDL.LU.64 R214, [R1+0x3ca8] ;  /* 0x003ca80001d67983 */ /* 0x0085680000300a00 */
[----:B----4-:R2:W5:Y:S04]  /*286b0*/  LDL.LU.64 R216, [R1+0x3ca0] ;  /* 0x003ca00001d87983 */ /* 0x0105680000300a00 */
        /* <DEDUP_REMOVED lines=11> */
[----:B------:R2:W-:Y:S04]  /*28770*/  STL [R1+0x60], RZ ;  /* 0x000060ff01007387 */ /* 0x0005e80000100800 */
        /* <DEDUP_REMOVED lines=382> */
[----:B------:R1:W-:Y:S04]  /*29f60*/  LDGSTS.E [R26+-0x73500], [R226.64], P0 ;  /* 0x8cb00000e21a7fae */ /* 0x0003e80008121848 */
        /* <DEDUP_REMOVED lines=8> */
[----:B------:R2:W-:Y:S01]  /*29ff0*/  STL [R1+0x6dc], RZ ;  /* 0x0006dcff01007387 */ /* 0x0005e20000100800 */
[----:B-1----:R-:W-:-:S03]  /*2a000*/  IADD3 R26, R230, 0x100000, RZ ;  /* 0x00100000e61a7810 */ /* 0x002fc60007ffe0ff */
[----:B------:R1:W-:Y:S04]  /*2a010*/  LDGSTS.E [R24+-0x70600], [R202.64], P5 ;  /* 0x8fa00000ca187fae */ /* 0x0003e8000a921848 */
[----:B------:R2:W-:Y:S01]  /*2a020*/  STL [R1+0x5a0], RZ ;  /* 0x0005a0ff01007387 */ /* 0x0005e20000100800 */
[----:B---3--:R-:W-:-:S03]  /*2a030*/  IADD3 R25, R230, 0x100000, RZ ;  /* 0x00100000e6197810 */ /* 0x008fc60007ffe0ff */
[----:B------:R4:W-:Y:S01]  /*2a040*/  LDGSTS.E [R27+-0x70500], [R200.64], P0 ;  /* 0x8fb00000c81b7fae */ /* 0x0009e20008121848 */
[----:B-1----:R-:W-:-:S03]  /*2a050*/  IADD3 R24, R230, 0x100000, RZ ;  /* 0x00100000e6187810 */ /* 0x002fc60007ffe0ff */
[----:B------:R2:W-:Y:S04]  /*2a060*/  STL [R1+0x5a4], RZ ;  /* 0x0005a4ff01007387 */ /* 0x0005e80000100800 */
[----:B------:R2:W-:Y:S01]  /*2a070*/  STL [R1+0x5a8], RZ ;  /* 0x0005a8ff01007387 */ /* 0x0005e20000100800 */
[----:B----4-:R-:W-:-:S03]  /*2a080*/  IADD3 R27, R230, 0x100000, RZ ;  /* 0x00100000e61b7810 */ /* 0x010fc60007ffe0ff */
        /* <DEDUP_REMOVED lines=16> */
[----:B------:R-:W-:-:S03]  /*2a190*/  LOP3.LUT R231, R231, 0x70, RZ, 0x3c, !PT ;  /* 0x00000070e7e77812 */ /* 0x000fc600078e3cff */
        /* <DEDUP_REMOVED lines=14> */
[----:B----4-:R-:W-:-:S03]  /*2a280*/  IADD3 R27, R231, 0x100000, RZ ;  /* 0x00100000e71b7810 */ /* 0x010fc60007ffe0ff */
[----:B------:R4:W-:Y:S01]  /*2a290*/  LDGSTS.E [R25+-0x70400], [R62.64], P5 ;  /* 0x8fc000003e197fae */ /* 0x0009e2000a921848 */
[----:B-1----:R-:W-:-:S03]  /*2a2a0*/  IADD3 R26, R231, 0x100000, RZ ;  /* 0x00100000e71a7810 */ /* 0x002fc60007ffe0ff */
[----:B------:R2:W-:Y:S04]  /*2a2b0*/  STL [R1+0x56c], RZ ;  /* 0x00056cff01007387 */ /* 0x0005e80000100800 */
[----:B------:R3:W-:Y:S01]  /*2a2c0*/  LDGSTS.E [R24+-0x70300], [R60.64], P0 ;  /* 0x8fd000003c187fae */ /* 0x0007e20008121848 */
[----:B----4-:R-:W-:-:S03]  /*2a2d0*/  IADD3 R25, R231, 0x100000, RZ ;  /* 0x00100000e7197810 */ /* 0x010fc60007ffe0ff */
[----:B------:R2:W-:Y:S04]  /*2a2e0*/  STL [R1+0x550], RZ ;  /* 0x000550ff01007387 */ /* 0x0005e80000100800 */
[----:B------:R2:W-:Y:S01]  /*2a2f0*/  STL [R1+0x554], RZ ;  /* 0x000554ff01007387 */ /* 0x0005e20000100800 */
[----:B---3--:R-:W-:-:S03]  /*2a300*/  IADD3 R24, R231, 0x100000, RZ ;  /* 0x00100000e7187810 */ /* 0x008fc60007ffe0ff */
        /* <DEDUP_REMOVED lines=10> */
[----:B------:R-:W-:-:S03]  /*2a3b0*/  IMAD.MOV.U32 R252, RZ, RZ, c[0x0][0x180] ;  /* 0x00006000fffc7624 */ /* 0x000fc600078e00ff */
        /* <DEDUP_REMOVED lines=10> */
[----:B------:R-:W-:-:S03]  /*2a460*/  IADD3 R252, R252, 0x7f, RZ ;  /* 0x0000007ffcfc7810 */ /* 0x000fc60007ffe0ff */
[----:B------:R4:W-:Y:S04]  /*2a470*/  LDGSTS.E [R24+-0x73100], [R40.64], P0 ;  /* 0x8cf0000028187fae */ /* 0x0009e80008121848 */
[----:B------:R2:W-:Y:S04]  /*2a480*/  STL [R1+0x4e4], RZ ;  /* 0x0004e4ff01007387 */ /* 0x0005e80000100800 */
[----:B------:R1:W-:Y:S04]  /*2a490*/  LDGSTS.E [R26+-0x72200], [R38.64], P5 ;  /* 0x8de00000261a7fae */ /* 0x0003e8000a921848 */
[----:B------:R2:W-:Y:S04]  /*2a4a0*/  STL [R1+0x4e8], RZ ;  /* 0x0004e8ff01007387 */ /* 0x0005e80000100800 */
[----:B------:R1:W-:Y:S04]  /*2a4b0*/  LDGSTS.E [R25+-0x72100], [R36.64], P0 ;  /* 0x8df0000024197fae */ /* 0x0003e80008121848 */
[----:B------:R2:W-:Y:S04]  /*2a4c0*/  STL [R1+0x4ec], RZ ;  /* 0x0004ecff01007387 */ /* 0x0005e80000100800 */
[----:B------:R1:W-:Y:S04]  /*2a4d0*/  LDGSTS.E [R24+-0x71200], [R34.64], P5 ;  /* 0x8ee0000022187fae */ /* 0x0003e8000a921848 */
[----:B------:R1:W-:Y:S04]  /*2a4e0*/  LDGSTS.E [R27+-0x71100], [R32.64], P0 ;  /* 0x8ef00000201b7fae */ /* 0x0003e80008121848 */
[----:B------:R2:W-:Y:S04]  /*2a4f0*/  LDGSTS.E [R26+-0x70200], [R30.64], P5 ;  /* 0x8fe000001e1a7fae */ /* 0x0005e8000a921848 */
[----:B------:R3:W-:Y:S01]  /*2a500*/  LDGSTS.E [R24+-0x70100], [R28.64], P0 ;  /* 0x8ff000001c187fae */ /* 0x0007e20008121848 */
[----:B------:R-:W-:-:S03]  /*2a510*/  ISETP.GE.AND P0, PT, R252, 0x80, PT ;  /* 0x00000080fc00780c */ /* 0x000fc60003f06270 */
[----:B------:R-:W0:Y:S01]  /*2a520*/  LDGDEPBAR ;  /* 0x00000000000079af */ /* 0x000e220000000000 */
[----:B-1----:R-:W-:Y:S01]  /*2a530*/  CS2R R32, SRZ ;  /* 0x0000000000207805 */ /* 0x002fe2000001ff00 */
[----:B------:R-:W-:Y:S01]  /*2a540*/  CS2R R34, SRZ ;  /* 0x0000000000227805 */ /* 0x000fe2000001ff00 */
[----:B------:R-:W-:Y:S01]  /*2a550*/  CS2R R36, SRZ ;  /* 0x0000000000247805 */ /* 0x000fe2000001ff00 */
[----:B--2---:R-:W-:Y:S01]  /*2a560*/  CS2R R26, SRZ ;  /* 0x00000000001a7805 */ /* 0x004fe2000001ff00 */
[----:B------:R-:W-:Y:S01]  /*2a570*/  CS2R R30, SRZ ;  /* 0x00000000001e7805 */ /* 0x000fe2000001ff00 */
[----:B------:R-:W-:Y:S01]  /*2a580*/  CS2R R38, SRZ ;  /* 0x0000000000267805 */ /* 0x000fe2000001ff00 */
[----:B----4-:R-:W-:Y:S01]  /*2a590*/  CS2R R40, SRZ ;  /* 0x0000000000287805 */ /* 0x010fe2000001ff00 */
[----:B---3--:R-:W-:Y:S01]  /*2a5a0*/  CS2R R24, SRZ ;  /* 0x0000000000187805 */ /* 0x008fe2000001ff00 */
[----:B------:R-:W-:Y:S01]  /*2a5b0*/  CS2R R28, SRZ ;  /* 0x00000000001c7805 */ /* 0x000fe2000001ff00 */
        /* <DEDUP_REMOVED lines=35> */
[----:B------:R-:W-:Y:S05]  /*2a7f0*/  @!P0 BRA `(.L_x_0) ;  /* 0x00072b5000008947 */ /* 0x000fea0003800000 */
[----:B------:R-:W2:Y:S04]  /*2a800*/  LDL.LU.64 R190, [R1+0x2148] ;  /* 0x0021480001be7983 */ /* 0x000ea80000300a00 */
[----:B------:R-:W3:Y:S04]  /*2a810*/  LDL.LU.64 R224, [R1+0x2150] ;  /* 0x0021500001e07983 */ /* 0x000ee80000300a00 */
[----:B------:R-:W4:Y:S04]  /*2a820*/  LDL.LU.64 R196, [R1+0x2168] ;  /* 0x0021680001c47983 */ /* 0x000f280000300a00 */
[----:B------:R-:W3:Y:S04]  /*2a830*/  LDL.LU.64 R226, [R1+0x2180] ;  /* 0x0021800001e27983 */ /* 0x000ee80000300a00 */
[----:B------:R-:W3:Y:S04]  /*2a840*/  LDL.LU.64 R206, [R1+0x2198] ;  /* 0x0021980001ce7983 */ /* 0x000ee80000300a00 */
[----:B------:R-:W3:Y:S04]  /*2a850*/  LDL.LU.64 R198, [R1+0x21b0] ;  /* 0x0021b00001c67983 */ /* 0x000ee80000300a00 */
[----:B------:R-:W4:Y:S04]  /*2a860*/  LDL.LU.64 R192, [R1+0x21b8] ;  /* 0x0021b80001c07983 */ /* 0x000f280000300a00 */
[----:B------:R-:W4:Y:S04]  /*2a870*/  LDL.LU.64 R200, [R1+0x21c0] ;  /* 0x0021c00001c87983 */ /* 0x000f280000300a00 */
[----:B------:R-:W4:Y:S04]  /*2a880*/  LDL.LU.64 R202, [R1+0x9d8] ;  /* 0x0009d80001ca7983 */ /* 0x000f280000300a00 */
[----:B------:R-:W4:Y:S04]  /*2a890*/  LDL.LU.64 R194, [R1+0x9d0] ;  /* 0x0009d00001c27983 */ /* 0x000f280000300a00 */
[----:B------:R-:W4:Y:S04]  /*2a8a0*/  LDL.LU.64 R188, [R1+0x9c8] ;  /* 0x0009c80001bc7983 */ /* 0x000f280000300a00 */
[----:B--2---:R1:W-:Y:S01]  /*2a8b0*/  STL [R1+0x2dac], R190 ;  /* 0x002dacbe01007387 */ /* 0x0043e20000100800 */
[----:B------:R-:W-:-:S03]  /*2a8c0*/  MOV R24, R191 ;  /* 0x000000bf00187202 */ /* 0x000fc60000000f00 */
[----:B-1----:R-:W2:Y:S04]  /*2a8d0*/  LDL.LU.64 R190, [R1+0x908] ;  /* 0x0009080001be7983 */ /* 0x002ea80000300a00 */
[----:B------:R1:W-:Y:S04]  /*2a8e0*/  STL [R1+0x2da8], R24 ;  /* 0x002da81801007387 */ /* 0x0003e80000100800 */
[----:B---3--:R3:W-:Y:S01]  /*2a8f0*/  STL [R1+0x2db4], R224 ;  /* 0x002db4e001007387 */ /* 0x0087e20000100800 */
[----:B-1----:R-:W-:-:S03]  /*2a900*/  IMAD.MOV.U32 R24, RZ, RZ, R225 ;  /* 0x000000ffff187224 */ /* 0x002fc600078e00e1 */
[----:B---3--:R-:W3:Y:S04]  /*2a910*/  LDL.LU.64 R224, [R1+0x900] ;  /* 0x0009000001e07983 */ /* 0x008ee80000300a00 */
[----:B------:R1:W-:Y:S04]  /*2a920*/  STL [R1+0x2db0], R24 ;  /* 0x002db01801007387 */ /* 0x0003e80000100800 */
[----:B----4-:R4:W-:Y:S01]  /*2a930*/  STL [R1+0x2dbc], R196 ;  /* 0x002dbcc401007387 */ /* 0x0109e20000100800 */
[----:B-1----:R-:W-:-:S03]  /*2a940*/  IMAD.MOV.U32 R24, RZ, RZ, R197 ;  /* 0x000000ffff187224 */ /* 0x002fc600078e00c5 */
[----:B----4-:R-:W4:Y:S04]  /*2a950*/  LDL.LU.64 R196, [R1+0x468] ;  /* 0x0004680001c47983 */ /* 0x010f280000300a00 */
[----:B------:R1:W-:Y:S04]  /*2a960*/  STL [R1+0x2db8], R24 ;  /* 0x002db81801007387 */ /* 0x0003e80000100800 */
[----:B------:R1:W-:Y:S02]  /*2a970*/  STL [R1+0x2dc4], R226 ;  /* 0x002dc4e201007387 */ /* 0x0003e40000100800 */
[----:B-1----:R-:W-:-:S02]  /*2a980*/  MOV R24, R227 ;  /* 0x000000e300187202 */ /* 0x002fc40000000f00 */
[----:B------:R-:W4:Y:S04]  /*2a990*/  LDL.LU.64 R226, [R1+0x460] ;  /* 0x0004600001e27983 */ /* 0x000f280000300a00 */
[----:B------:R1:W-:Y:S04]  /*2a9a0*/  STL [R1+0x2dc0], R24 ;  /* 0x002dc01801007387 */ /* 0x0003e80000100800 */
[----:B------:R1:W-:Y:S02]  /*2a9b0*/  STL [R1+0x2dcc], R206 ;  /* 0x002dccce01007387 */ /* 0x0003e40000100800 */
[----:B-1----:R-:W-:-:S02]  /*2a9c0*/  IMAD.MOV.U32 R24, RZ, RZ, R207 ;  /* 0x000000ffff187224 */ /* 0x002fc400078e00cf */
[----:B------:R-:W4:Y:S04]  /*2a9d0*/  LDL.LU.64 R206, [R1+0x458] ;  /* 0x0004580001ce7983 */ /* 0x000f280000300a00 */
[----:B------:R1:W-:Y:S04]  /*2a9e0*/  STL [R1+0x2dc8], R24 ;  /* 0x002dc81801007387 */ /* 0x0003e80000100800 */
[----:B------:R1:W-:Y:S02]  /*2a9f0*/  STL [R1+0x2dd4], R198 ;  /* 0x002dd4c601007387 */ /* 0x0003e40000100800 */
[----:B-1----:R-:W-:-:S02]  /*2aa00*/  IMAD.MOV.U32 R24, RZ, RZ, R199 ;  /* 0x000000ffff187224 */ /* 0x002fc400078e00c7 */
[----:B------:R-:W4:Y:S04]  /*2aa10*/  LDL.LU.64 R198, [R1+0x310] ;  /* 0x0003100001c67983 */ /* 0x000f280000300a00 */
        /* <DEDUP_REMOVED lines=21> */
[----:B--2---:R2:W-:Y:S01]  /*2ab70*/  STL [R1+0x2d94], R190 ;  /* 0x002d94be01007387 */ /* 0x0045e20000100800 */
[----:B-1----:R-:W-:-:S03]  /*2ab80*/  IMAD.MOV.U32 R24, RZ, RZ, R191 ;  /* 0x000000ffff187224 */ /* 0x002fc600078e00bf */
[----:B--2---:R-:W2:Y:S04]  /*2ab90*/  LDL.LU.64 R190, [R1+0x260] ;  /* 0x0002600001be7983 */ /* 0x004ea80000300a00 */
[----:B------:R1:W-:Y:S04]  /*2aba0*/  STL [R1+0x2d88], R24 ;  /* 0x002d881801007387 */ /* 0x0003e80000100800 */
[----:B---3--:R3:W-:Y:S01]  /*2abb0*/  STL [R1+0x2d8c], R224 ;  /* 0x002d8ce001007387 */ /* 0x0087e20000100800 */
[----:B-1----:R-:W-:-:S03]  /*2abc0*/  MOV R24, R225 ;  /* 0x000000e100187202 */ /* 0x002fc60000000f00 */
[----:B---3--:R-:W3:Y:S04]  /*2abd0*/  LDL.LU.64 R224, [R1+0x258] ;  /* 0x0002580001e07983 */ /* 0x008ee80000300a00 */
[----:B------:R1:W-:Y:S04]  /*2abe0*/  STL [R1+0x2d80], R24 ;  /* 0x002d801801007387 */ /* 0x0003e80000100800 */
[----:B----4-:R4:W-:Y:S01]  /*2abf0*/  STL [R1+0x2d84], R196 ;  /* 0x002d84c401007387 */ /* 0x0109e20000100800 */
[----:B-1----:R-:W-:-:S03]  /*2ac00*/  IMAD.MOV.U32 R24, RZ, RZ, R197 ;  /* 0x000000ffff187224 */ /* 0x002fc600078e00c5 */
[----:B----4-:R-:W4:Y:S04]  /*2ac10*/  LDL.LU.64 R196, [R1+0x250] ;  /* 0x0002500001c47983 */ /* 0x010f280000300a00 */
        /* <DEDUP_REMOVED lines=33> */
[----:B--2---:R2:W-:Y:S01]  /*2ae30*/  STL [R1+0x2d3c], R190 ;  /* 0x002d3cbe01007387 */ /* 0x0045e20000100800 */
[----:B-1----:R-:W-:-:S03]  /*2ae40*/  IMAD.MOV.U32 R24, RZ, RZ, R191 ;  /* 0x000000ffff187224 */ /* 0x002fc600078e00bf */
[----:B--2---:R-:W2:Y:S04]  /*2ae50*/  LDL.LU.64 R190, [R1+0x16a0] ;  /* 0x0016a00001be7983 */ /* 0x004ea80000300a00 */
[----:B------:R1:W-:Y:S04]  /*2ae60*/  STL [R1+0x2d30], R24 ;  /* 0x002d301801007387 */ /* 0x0003e80000100800 */
[----:B---3--:R3:W-:Y:S01]  /*2ae70*/  STL [R1+0x2d34], R224 ;  /* 0x002d34e001007387 */ /* 0x0087e20000100800 */
[----:B-1----:R-:W-:-:S03]  /*2ae80*/  IMAD.MOV.U32 R24, RZ, RZ, R225 ;  /* 0x000000ffff187224 */ /* 0x002fc600078e00e1 */
[----:B---3--:R-:W3:Y:S04]  /*2ae90*/  LDL.LU.64 R224, [R1+0x16a8] ;  /* 0x0016a80001e07983 */ /* 0x008ee80000300a00 */
[----:B------:R1:W-:Y:S04]  /*2aea0*/  STL [R1+0x2d28], R24 ;  /* 0x002d281801007387 */ /* 0x0003e80000100800 */
[----:B----4-:R4:W-:Y:S01]  /*2aeb0*/  STL [R1+0x2d2c], R196 ;  /* 0x002d2cc401007387 */ /* 0x0109e20000100800 */
[----:B-1----:R-:W-:-:S03]  /*2aec0*/  MOV R24, R197 ;  /* 0x000000c500187202 */ /* 0x002fc60000000f00 */
[----:B----4-:R-:W4:Y:S04]  /*2aed0*/  LDL.LU.64 R196, [R1+0x16b8] ;  /* 0x0016b80001c47983 */ /* 0x010f280000300a00 */
        /* <DEDUP_REMOVED lines=33> */
[----:B--2---:R2:W-:Y:S01]  /*2b0f0*/  STL [R1+0x2cb8], R190 ;  /* 0x002cb8be01007387 */ /* 0x0045e20000100800 */
[----:B-1----:R-:W-:-:S03]  /*2b100*/  MOV R24, R191 ;  /* 0x000000bf00187202 */ /* 0x002fc60000000f00 */
[----:B--2---:R-:W2:Y:S04]  /*2b110*/  LDL.LU.64 R190, [R1+0x438] ;  /* 0x0004380001be7983 */ /* 0x004ea80000300a00 */
        /* <DEDUP_REMOVED lines=205> */
[----:B------:R-:W-:Y:S04]  /*2bdf0*/  STL [R1+0x2b44], R202 ;  /* 0x002b44ca01007387 */ /* 0x000fe80000100800 */
[----:B------:R-:W4:Y:S01]  /*2be00*/  LDL.LU.64 R204, [R1+0x1af8] ;  /* 0x001af80001cc7983 */ /* 0x000f220000300a00 */
[----:B-1----:R-:W-:-:S05]  /*2be10*/  IMAD.MOV.U32 R24, RZ, RZ, R203 ;  /* 0x000000ffff187224 */ /* 0x002fca00078e00cb */
[----:B------:R1:W-:Y:S04]  /*2be20*/  STL [R1+0x2b38], R24 ;  /* 0x002b381801007387 */ /* 0x0003e80000100800 */
[----:B------:R1:W-:Y:S02]  /*2be30*/  STL [R1+0x2b3c], R194 ;  /* 0x002b3cc201007387 */ /* 0x0003e40000100800 */
[----:B-1----:R-:W-:Y:S02]  /*2be40*/  IMAD.MOV.U32 R24, RZ, RZ, R195 ;  /* 0x000000ffff187224 */ /* 0x002fe400078e00c3 */
        /* <DEDUP_REMOVED lines=14> */
[----:B----4-:R-:W-:Y:S04]  /*2bf30*/  STL [R1+0x2b1c], R196 ;  /* 0x002b1cc401007387 */ /* 0x010fe80000100800 */
[----:B------:R-:W4:Y:S01]  /*2bf40*/  LDL.LU.64 R202, [R1+0x1b68] ;  /* 0x001b680001ca7983 */ /* 0x000f220000300a00 */
[----:B-1----:R-:W-:-:S05]  /*2bf50*/  MOV R24, R197 ;  /* 0x000000c500187202 */ /* 0x002fca0000000f00 */
[----:B------:R1:W-:Y:S02]  /*2bf60*/  STL [R1+0x2b10], R24 ;  /* 0x002b101801007387 */ /* 0x0003e40000100800 */
[----:B-1----:R-:W-:Y:S02]  /*2bf70*/  IMAD.MOV.U32 R24, RZ, RZ, R227 ;  /* 0x000000ffff187224 */ /* 0x002fe400078e00e3 */
[----:B------:R1:W-:Y:S04]  /*2bf80*/  STL [R1+0x2b14], R226 ;  /* 0x002b14e201007387 */ /* 0x0003e80000100800 */
[----:B-1----:R-:W4:Y:S04]  /*2bf90*/  LDL.LU.64 R226, [R1+0x1b88] ;  /* 0x001b880001e27983 */ /* 0x002f280000300a00 */
[----:B------:R1:W-:Y:S04]  /*2bfa0*/  STL [R1+0x2b08], R24 ;  /* 0x002b081801007387 */ /* 0x0003e80000100800 */
[----:B------:R1:W-:Y:S04]  /*2bfb0*/  STL [R1+0x2b0c], R206 ;  /* 0x002b0cce01007387 */ /* 0x0003e80000100800 */
[----:B------:R-:W4:Y:S01]  /*2bfc0*/  LDL.LU.64 R196, [R1+0x1b98] ;  /* 0x001b980001c47983 */ /* 0x000f220000300a00 */
[----:B-1----:R-:W-:-:S03]  /*2bfd0*/  IMAD.MOV.U32 R24, RZ, RZ, R207 ;  /* 0x000000ffff187224 */ /* 0x002fc600078e00cf */
[----:B------:R-:W-:Y:S04]  /*2bfe0*/  STL [R1+0x2b04], R198 ;  /* 0x002b04c601007387 */ /* 0x000fe80000100800 */
[----:B------:R1:W-:Y:S04]  /*2bff0*/  STL [R1+0x2b00], R24 ;  /* 0x002b001801007387 */ /* 0x0003e80000100800 */
[----:B------:R-:W4:Y:S01]  /*2c000*/  LDL.LU.64 R206, [R1+0x350] ;  /* 0x0003500001ce7983 */ /* 0x000f220000300a00 */
[----:B-1----:R-:W-:-:S03]  /*2c010*/  MOV R24, R199 ;  /* 0x000000c700187202 */ /* 0x002fc60000000f00 */
[----:B------:R-:W-:Y:S04]  /*2c020*/  STL [R1+0x2afc], R192 ;  /* 0x002afcc001007387 */ /* 0x000fe80000100800 */
[----:B------:R1:W-:Y:S04]  /*2c030*/  STL [R1+0x2af8], R24 ;  /* 0x002af81801007387 */ /* 0x0003e80000100800 */
[----:B------:R-:W4:Y:S01]  /*2c040*/  LDL.LU.64 R198, [R1+0x348] ;  /* 0x0003480001c67983 */ /* 0x000f220000300a00 */
[----:B-1----:R-:W-:-:S03]  /*2c050*/  IMAD.MOV.U32 R24, RZ, RZ, R193 ;  /* 0x000000ffff187224 */ /* 0x002fc600078e00c1 */
[----:B------:R-:W-:Y:S04]  /*2c060*/  STL [R1+0x2af4], R200 ;  /* 0x002af4c801007387 */ /* 0x000fe80000100800 */
        /* <DEDUP_REMOVED lines=8> */
[----:B------:R1:W-:Y:S02]  /*2c0f0*/  STL [R1+0x2aac], R24 ;  /* 0x002aac1801007387 */ /* 0x0003e40000100800 */
[----:B-1----:R-:W-:Y:S02]  /*2c100*/  IMAD.MOV.U32 R24, RZ, RZ, R195 ;  /* 0x000000ffff187224 */ /* 0x002fe400078e00c3 */
        /* <DEDUP_REMOVED lines=38> */
[----:B------:R-:W4:Y:S04]  /*2c370*/  LDL.LU.64 R192, [R1+0xe8] ;  /* 0x0000e80001c07983 */ /* 0x000f280000300a00 */
[----:B------:R-:W4:Y:S01]  /*2c380*/  LDL.LU.64 R204, [R1+0xe0] ;  /* 0x0000e00001cc7983 */ /* 0x000f220000300a00 */
[----:B-1----:R-:W-:-:S05]  /*2c390*/  IMAD.MOV.U32 R24, RZ, RZ, R201 ;  /* 0x000000ffff187224 */ /* 0x002fca00078e00c9 */
[----:B------:R1:W-:Y:S04]  /*2c3a0*/  STL [R1+0x2a88], R24 ;  /* 0x002a881801007387 */ /* 0x0003e80000100800 */
[----:B------:R1:W-:Y:S02]  /*2c3b0*/  STL [R1+0x2a8c], R194 ;  /* 0x002a8cc201007387 */ /* 0x0003e40000100800 */
[----:B-1----:R-:W-:Y:S02]  /*2c3c0*/  MOV R24, R195 ;  /* 0x000000c300187202 */ /* 0x002fe40000000f00 */
[----:B------:R-:W4:Y:S04]  /*2c3d0*/  LDL.LU.64 R194, [R1+0xd8] ;  /* 0x0000d80001c27983 */ /* 0x000f280000300a00 */
[----:B------:R1:W-:Y:S04]  /*2c3e0*/  STL [R1+0x2a80], R24 ;  /* 0x002a801801007387 */ /* 0x0003e80000100800 */
[----:B------:R1:W-:Y:S02]  /*2c3f0*/  STL [R1+0x2a84], R188 ;  /* 0x002a84bc01007387 */ /* 0x0003e40000100800 */
[----:B-1----:R-:W-:-:S02]  /*2c400*/  IMAD.MOV.U32 R24, RZ, RZ, R189 ;  /* 0x000000ffff187224 */ /* 0x002fc400078e00bd */
[----:B------:R-:W4:Y:S04]  /*2c410*/  LDL.LU.64 R188, [R1+0xd0] ;  /* 0x0000d00001bc7983 */ /* 0x000f280000300a00 */
[----:B------:R1:W-:Y:S04]  /*2c420*/  STL [R1+0x2a78], R24 ;  /* 0x002a781801007387 */ /* 0x0003e80000100800 */
[----:B--2---:R2:W-:Y:S04]  /*2c430*/  STL [R1+0x2a7c], R190 ;  /* 0x002a7cbe01007387 */ /* 0x0045e80000100800 */
[----:B------:R-:W4:Y:S01]  /*2c440*/  LDL.LU.64 R206, [R1+0xc8] ;  /* 0x0000c80001ce7983 */ /* 0x000f220000300a00 */
[----:B-1----:R-:W-:-:S03]  /*2c450*/  IMAD.MOV.U32 R24, RZ, RZ, R191 ;  /* 0x000000ffff187224 */ /* 0x002fc600078e00bf */
[----:B---3--:R-:W-:Y:S04]  /*2c460*/  STL [R1+0x2a74], R224 ;  /* 0x002a74e001007387 */ /* 0x008fe80000100800 */
[----:B------:R1:W-:Y:S04]  /*2c470*/  STL [R1+0x2a70], R24 ;  /* 0x002a701801007387 */ /* 0x0003e80000100800 */
[----:B--2---:R-:W2:Y:S01]  /*2c480*/  LDL.LU.64 R190, [R1+0xc0] ;  /* 0x0000c00001be7983 */ /* 0x004ea20000300a00 */
[----:B-1----:R-:W-:-:S03]  /*2c490*/  MOV R24, R225 ;  /* 0x000000e100187202 */ /* 0x002fc60000000f00 */
[----:B----4-:R-:W-:Y:S04]  /*2c4a0*/  STL [R1+0x2a6c], R202 ;  /* 0x002a6cca01007387 */ /* 0x010fe80000100800 */
[----:B------:R1:W-:Y:S04]  /*2c4b0*/  STL [R1+0x2a68], R24 ;  /* 0x002a681801007387 */ /* 0x0003e80000100800 */
[----:B------:R-:W3:Y:S04]  /*2c4c0*/  LDL.LU.64 R224, [R1+0xb8] ;  /* 0x0000b80001e07983 */ /* 0x000ee80000300a00 */
        /* <DEDUP_REMOVED lines=13> */
[----:B-1----:R-:W-:-:S03]  /*2c5a0*/  IMAD.MOV.U32 R24, RZ, RZ, R211 ;  /* 0x000000ffff187224 */ /* 0x002fc600078e00d3 */
[----:B------:R-:W-:Y:S04]  /*2c5b0*/  STL [R1+0x2a4c], R198 ;  /* 0x002a4cc601007387 */ /* 0x000fe80000100800 */
[----:B------:R1:W-:Y:S02]  /*2c5c0*/  STL [R1+0x2a48], R24 ;  /* 0x002a481801007387 */ /* 0x0003e40000100800 */
[----:B-1----:R-:W-:Y:S02]  /*2c5d0*/  IMAD.MOV.U32 R24, RZ, RZ, R199 ;  /* 0x000000ffff187224 */ /* 0x002fe400078e00c7 */
[----:B------:R-:W4:Y:S04]  /*2c5e0*/  LDL.LU.64 R198, [R1+0x1dc8] ;  /* 0x001dc80001c67983 */ /* 0x000f280000300a00 */
        /* <DEDUP_REMOVED lines=18> */
[----:B--2---:R-:W-:Y:S04]  /*2c710*/  STL [R1+0x2a1c], R190 ;  /* 0x002a1cbe01007387 */ /* 0x004fe80000100800 */
[----:B------:R1:W-:Y:S02]  /*2c720*/  STL [R1+0x2a18], R24 ;  /* 0x002a181801007387 */ /* 0x0003e40000100800 */
[----:B-1----:R-:W-:Y:S02]  /*2c730*/  IMAD.MOV.U32 R24, RZ, RZ, R191 ;  /* 0x000000ffff187224 */ /* 0x002fe400078e00bf */
[----:B------:R-:W2:Y:S04]  /*2c740*/  LDL.LU.64 R190, [R1+0x1de8] ;  /* 0x001de80001be7983 */ /* 0x000ea80000300a00 */
[----:B------:R1:W-:Y:S04]  /*2c750*/  STL [R1+0x2a10], R24 ;  /* 0x002a101801007387 */ /* 0x0003e80000100800 */
[----:B---3--:R3:W-:Y:S01]  /*2c760*/  STL [R1+0x2a14], R224 ;  /* 0x002a14e001007387 */ /* 0x0087e20000100800 */
[----:B-1----:R-:W-:-:S03]  /*2c770*/  MOV R24, R225 ;  /* 0x000000e100187202 */ /* 0x002fc60000000f00 */
[----:B----4-:R-:W-:Y:S04]  /*2c780*/  STL [R1+0x2a0c], R200 ;  /* 0x002a0cc801007387 */ /* 0x010fe80000100800 */
[----:B------:R1:W-:Y:S04]  /*2c790*/  STL [R1+0x2a08], R24 ;  /* 0x002a081801007387 */ /* 0x0003e80000100800 */
[----:B---3--:R-:W3:Y:S01]  /*2c7a0*/  LDL.LU.64 R224, [R1+0x1df0] ;  /* 0x001df00001e07983 */ /* 0x008ee20000300a00 */
[----:B-1----:R-:W-:-:S03]  /*2c7b0*/  IMAD.MOV.U32 R24, RZ, RZ, R201 ;  /* 0x000000ffff187224 */ /* 0x002fc600078e00c9 */
[----:B------:R-:W-:Y:S04]  /*2c7c0*/  STL [R1+0x2a04], R226 ;  /* 0x002a04e201007387 */ /* 0x000fe80000100800 */
[----:B------:R1:W-:Y:S02]  /*2c7d0*/  STL [R1+0x2a00], R24 ;  /* 0x002a001801007387 */ /* 0x0003e40000100800 */
[----:B-1----:R-:W-:Y:S02]  /*2c7e0*/  IMAD.MOV.U32 R24, RZ, RZ, R227 ;  /* 0x000000ffff187224 */ /* 0x002fe400078e00e3 */
[----:B------:R-:W4:Y:S04]  /*2c7f0*/  LDL.LU.64 R226, [R1+0x1df8] ;  /* 0x001df80001e27983 */ /* 0x000f280000300a00 */
[----:B------:R1:W-:Y:S04]  /*2c800*/  STL [R1+0x29f8], R24 ;  /* 0x0029f81801007387 */ /* 0x0003e80000100800 */
[----:B------:R-:W-:Y:S01]  /*2c810*/  STL [R1+0x29fc], R202 ;  /* 0x0029fcca01007387 */ /* 0x000fe20000100800 */
[----:B-1----:R-:W-:-:S03]  /*2c820*/  MOV R24, R203 ;  /* 0x000000cb00187202 */ /* 0x002fc60000000f00 */
[----:B------:R-:W-:Y:S04]  /*2c830*/  STL [R1+0x29f4], R196 ;  /* 0x0029f4c401007387 */ /* 0x000fe80000100800 */
[----:B------:R1:W-:Y:S04]  /*2c840*/  STL [R1+0x29f0], R24 ;  /* 0x0029f01801007387 */ /* 0x0003e80000100800 */
[----:B------:R-:W4:Y:S04]  /*2c850*/  LDL.LU.64 R228, [R1+0x1e00] ;  /* 0x001e000001e47983 */ /* 0x000f280000300a00 */
[----:B------:R-:W4:Y:S01]  /*2c860*/  LDL.LU.64 R230, [R1+0xc50] ;  /* 0x000c500001e67983 */ /* 0x000f220000300a00 */
[----:B-1----:R-:W-:-:S05]  /*2c870*/  IMAD.MOV.U32 R24, RZ, RZ, R197 ;  /* 0x000000ffff187224 */ /* 0x002fca00078e00c5 */
[----:B------:R1:W-:Y:S04]  /*2c880*/  STL [R1+0x2968], R24 ;  /* 0x0029681801007387 */ /* 0x0003e80000100800 */
[----:B------:R-:W-:Y:S04]  /*2c890*/  STL [R1+0x2970], R198 ;  /* 0x002970c601007387 */ /* 0x000fe80000100800 */
[----:B------:R-:W4:Y:S01]  /*2c8a0*/  LDL.LU.64 R208, [R1+0xc48] ;  /* 0x000c480001d07983 */ /* 0x000f220000300a00 */
[----:B-1----:R-:W-:-:S03]  /*2c8b0*/  IMAD.MOV.U32 R24, RZ, RZ, R199 ;  /* 0x000000ffff187224 */ /* 0x002fc600078e00c7 */
[----:B------:R-:W4:Y:S04]  /*2c8c0*/  LDL.LU.64 R210, [R1+0xc40] ;  /* 0x000c400001d27983 */ /* 0x000f280000300a00 */
[----:B------:R1:W-:Y:S04]  /*2c8d0*/  STL [R1+0x296c], R24 ;  /* 0x00296c1801007387 */ /* 0x0003e80000100800 */
[----:B------:R-:W-:Y:S04]  /*2c8e0*/  STL [R1+0x2978], R192 ;  /* 0x002978c001007387 */ /* 0x000fe80000100800 */
[----:B------:R-:W4:Y:S01]  /*2c8f0*/  LDL.LU.64 R204, [R1+0xc38] ;  /* 0x000c380001cc7983 */ /* 0x000f220000300a00 */
[----:B-1----:R-:W-:-:S03]  /*2c900*/  MOV R24, R193 ;  /* 0x000000c100187202 */ /* 0x002fc60000000f00 */
[----:B------:R-:W4:Y:S04]  /*2c910*/  LDL.LU.64 R206, [R1+0xc30] ;  /* 0x000c300001ce7983 */ /* 0x000f280000300a00 */
        /* <DEDUP_REMOVED lines=8> */
[----:B-1----:R-:W-:-:S03]  /*2c9a0*/  IMAD.MOV.U32 R24, RZ, RZ, R189 ;  /* 0x000000ffff187224 */ /* 0x002fc600078e00bd */
[----:B------:R-:W4:Y:S04]  /*2c9b0*/  LDL.LU.64 R198, [R1+0x90] ;  /* 0x0000900001c67983 */ /* 0x000f280000300a00 */
[----:B------:R1:W-:Y:S04]  /*2c9c0*/  STL [R1+0x2984], R24 ;  /* 0x0029841801007387 */ /* 0x0003e80000100800 */
[----:B--2---:R-:W-:Y:S04]  /*2c9d0*/  STL [R1+0x2990], R190 ;  /* 0x002990be01007387 */ /* 0x004fe80000100800 */
[----:B------:R-:W2:Y:S01]  /*2c9e0*/  LDL.LU.64 R192, [R1+0x88] ;  /* 0x0000880001c07983 */ /* 0x000ea20000300a00 */
[----:B-1----:R-:W-:-:S03]  /*2c9f0*/  MOV R24, R191 ;  /* 0x000000bf00187202 */ /* 0x002fc60000000f00 */
[----:B------:R-:W2:Y:S04]  /*2ca00*/  LDL.LU.64 R194, [R1+0x80] ;  /* 0x0000800001c27983 */ /* 0x000ea80000300a00 */
[----:B------:R1:W-:Y:S04]  /*2ca10*/  STL [R1+0x298c], R24 ;  /* 0x00298c1801007387 */ /* 0x0003e80000100800 */
[----:B---3--:R3:W-:Y:S04]  /*2ca20*/  STL [R1+0x2998], R224 ;  /* 0x002998e001007387 */ /* 0x0087e80000100800 */
[----:B------:R-:W2:Y:S01]  /*2ca30*/  LDL.LU.64 R188, [R1+0x78] ;  /* 0x0000780001bc7983 */ /* 0x000ea20000300a00 */
[----:B-1----:R-:W-:-:S03]  /*2ca40*/  IMAD.MOV.U32 R24, RZ, RZ, R225 ;  /* 0x000000ffff187224 */ /* 0x002fc600078e00e1 */
[----:B------:R-:W2:Y:S04]  /*2ca50*/  LDL.LU.64 R190, [R1+0x70] ;  /* 0x0000700001be7983 */ /* 0x000ea80000300a00 */
[----:B------:R1:W-:Y:S04]  /*2ca60*/  STL [R1+0x2994], R24 ;  /* 0x0029941801007387 */ /* 0x0003e80000100800 */
[----:B----4-:R4:W-:Y:S04]  /*2ca70*/  STL [R1+0x29a0], R226 ;  /* 0x0029a0e201007387 */ /* 0x0109e80000100800 */
[----:B---3--:R-:W3:Y:S01]  /*2ca80*/  LDL.LU.64 R224, [R1+0x8] ;  /* 0x0000080001e07983 */ /* 0x008ee20000300a00 */
[----:B-1----:R-:W-:-:S03]  /*2ca90*/  IMAD.MOV.U32 R24, RZ, RZ, R227 ;  /* 0x000000ffff187224 */ /* 0x002fc600078e00e3 */
[----:B----4-:R-:W4:Y:S04]  /*2caa0*/  LDL.LU.64 R226, [R1] ;  /* 0x0000000001e27983 */ /* 0x010f280000300a00 */
[----:B------:R1:W-:Y:S02]  /*2cab0*/  STL [R1+0x299c], R24 ;  /* 0x00299c1801007387 */ /* 0x0003e40000100800 */
[----:B-1----:R-:W-:Y:S02]  /*2cac0*/  MOV R24, R229 ;  /* 0x000000e500187202 */ /* 0x002fe40000000f00 */
[----:B------:R-:W-:Y:S04]  /*2cad0*/  STL [R1+0x29a8], R228 ;  /* 0x0029a8e401007387 */ /* 0x000fe80000100800 */
[----:B------:R-:W-:Y:S04]  /*2cae0*/  STL [R1+0x29b0], R230 ;  /* 0x0029b0e601007387 */ /* 0x000fe80000100800 */
[----:B------:R1:W-:Y:S02]  /*2caf0*/  STL [R1+0x29a4], R24 ;  /* 0x0029a41801007387 */ /* 0x0003e40000100800 */
[----:B-1----:R-:W-:-:S02]  /*2cb00*/  IMAD.MOV.U32 R24, RZ, RZ, R231 ;  /* 0x000000ffff187224 */ /* 0x002fc400078e00e7 */
[----:B------:R-:W-:Y:S04]  /*2cb10*/  STL [R1+0x29b8], R208 ;  /* 0x0029b8d001007387 */ /* 0x000fe80000100800 */
[----:B------:R1:W-:Y:S04]  /*2cb20*/  STL [R1+0x29ac], R24 ;  /* 0x0029ac1801007387 */ /* 0x0003e80000100800 */
[----:B------:R-:W-:Y:S01]  /*2cb30*/  STL [R1+0x29c0], R210 ;  /* 0x0029c0d201007387 */ /* 0x000fe20000100800 */
[----:B-1----:R-:W-:-:S05]  /*2cb40*/  IMAD.MOV.U32 R24, RZ, RZ, R209 ;  /* 0x000000ffff187224 */ /* 0x002fca00078e00d1 */
[----:B------:R1:W-:Y:S04]  /*2cb50*/  STL [R1+0x29b4], R24 ;  /* 0x0029b41801007387 */ /* 0x0003e80000100800 */
[----:B------:R-:W-:Y:S01]  /*2cb60*/  STL [R1+0x29c8], R204 ;  /* 0x0029c8cc01007387 */ /* 0x000fe20000100800 */
[----:B-1----:R-:W-:-:S05]  /*2cb70*/  MOV R24, R211 ;  /* 0x000000d300187202 */ /* 0x002fca0000000f00 */
[----:B------:R1:W-:Y:S04]  /*2cb80*/  STL [R1+0x29bc], R24 ;  /* 0x0029bc1801007387 */ /* 0x0003e80000100800 */
[----:B------:R-:W-:Y:S01]  /*2cb90*/  STL [R1+0x29d0], R206 ;  /* 0x0029d0ce01007387 */ /* 0x000fe20000100800 */
[----:B-1----:R-:W-:-:S05]  /*2cba0*/  IMAD.MOV.U32 R24, RZ, RZ, R205 ;  /* 0x000000ffff187224 */ /* 0x002fca00078e00cd */
[----:B------:R1:W-:Y:S04]  /*2cbb0*/  STL [R1+0x29c4], R24 ;  /* 0x0029c41801007387 */ /* 0x0003e80000100800 */
[----:B------:R-:W-:Y:S01]  /*2cbc0*/  STL [R1+0x29d8], R200 ;  /* 0x0029d8c801007387 */ /* 0x000fe20000100800 */
[----:B-1----:R-:W-:-:S05]  /*2cbd0*/  IMAD.MOV.U32 R24, RZ, RZ, R207 ;  /* 0x000000ffff187224 */ /* 0x002fca00078e00cf */
[----:B------:R1:W-:Y:S04]  /*2cbe0*/  STL [R1+0x29cc], R24 ;  /* 0x0029cc1801007387 */ /* 0x0003e80000100800 */
[----:B------:R-:W-:Y:S01]  /*2cbf0*/  STL [R1+0x29e0], R202 ;  /* 0x0029e0ca01007387 */ /* 0x000fe20000100800 */
[----:B-1----:R-:W-:-:S05]  /*2cc00*/  MOV R24, R201 ;  /* 0x000000c900187202 */ /* 0x002fca0000000f00 */
[----:B------:R1:W-:Y:S02]  /*2cc10*/  STL [R1+0x29d4], R24 ;  /* 0x0029d41801007387 */ /* 0x0003e40000100800 */
[----:B-1----:R-:W-:Y:S02]  /*2cc20*/  IMAD.MOV.U32 R24, RZ, RZ, R203 ;  /* 0x000000ffff187224 */ /* 0x002fe400078e00cb */
[----:B------:R-:W-:Y:S04]  /*2cc30*/  STL [R1+0x29e8], R196 ;  /* 0x0029e8c401007387 */ /* 0x000fe80000100800 */
[----:B------:R1:W-:Y:S04]  /*2cc40*/  STL [R1+0x29dc], R24 ;  /* 0x0029dc1801007387 */ /* 0x0003e80000100800 */
[----:B------:R-:W-:Y:S01]  /*2cc50*/  STL [R1+0x29ec], R198 ;  /* 0x0029ecc601007387 */ /* 0x000fe20000100800 */
[----:B-1----:R-:W-:-:S05]  /*2cc60*/  IMAD.MOV.U32 R24, RZ, RZ, R197 ;  /* 0x000000ffff187224 */ /* 0x002fca00078e00c5 */
[----:B------:R1:W-:Y:S02]  /*2cc70*/  STL [R1+0x29e4], R24 ;  /* 0x0029e41801007387 */ /* 0x0003e40000100800 */
[----:B-1----:R-:W-:Y:S02]  /*2cc80*/  MOV R24, R199 ;  /* 0x000000c700187202 */ /* 0x002fe40000000f00 */
[----:B--2---:R-:W-:Y:S04]  /*2cc90*/  STL [R1+0x2964], R192 ;  /* 0x002964c001007387 */ /* 0x004fe80000100800 */
        /* <DEDUP_REMOVED lines=9> */
[----:B------:R1:W-:Y:S04]  /*2cd30*/  STL [R1+0x2948], R24 ;  /* 0x0029481801007387 */ /* 0x0003e80000100800 */
[----:B---3--:R-:W-:Y:S01]  /*2cd40*/  STL [R1+0x2944], R224 ;  /* 0x002944e001007387 */ /* 0x008fe20000100800 */
[----:B-1----:R-:W-:-:S05]  /*2cd50*/  IMAD.MOV.U32 R24, RZ, RZ, R191 ;  /* 0x000000ffff187224 */ /* 0x002fca00078e00bf */
[----:B------:R1:W-:Y:S04]  /*2cd60*/  STL [R1+0x2940], R24 ;  /* 0x0029401801007387 */ /* 0x0003e80000100800 */
[----:B----4-:R-:W-:Y:S01]  /*2cd70*/  STL [R1+0x293c], R226 ;  /* 0x00293ce201007387 */ /* 0x010fe20000100800 */
[----:B-1----:R-:W-:-:S05]  /*2cd80*/  IMAD.MOV.U32 R24, RZ, RZ, R225 ;  /* 0x000000ffff187224 */ /* 0x002fca00078e00e1 */
[----:B------:R1:W-:Y:S04]  /*2cd90*/  STL [R1+0x2938], R24 ;  /* 0x0029381801007387 */ /* 0x0003e80000100800 */
[----:B-----5:R-:W-:Y:S01]  /*2cda0*/  STL [R1+0x2934], R250 ;  /* 0x002934fa01007387 */ /* 0x020fe20000100800 */
[----:B-1----:R-:W-:-:S05]  /*2cdb0*/  MOV R24, R227 ;  /* 0x000000e300187202 */ /* 0x002fca0000000f00 */
[----:B------:R1:W-:Y:S04]  /*2cdc0*/  STL [R1+0x2930], R24 ;  /* 0x0029301801007387 */ /* 0x0003e80000100800 */
[----:B------:R-:W-:Y:S04]  /*2cdd0*/  STL [R1+0x2928], R251 ;  /* 0x002928fb01007387 */ /* 0x000fe80000100800 */
[----:B------:R-:W-:Y:S04]  /*2cde0*/  STL [R1+0x292c], R248 ;  /* 0x00292cf801007387 */ /* 0x000fe80000100800 */
[----:B------:R-:W1:Y:S04]  /*2cdf0*/  LDL.LU.64 R228, [R1+0x1e48] ;  /* 0x001e480001e47983 */ /* 0x000e680000300a00 */
[----:B------:R-:W-:Y:S04]  /*2ce00*/  STL [R1+0x2920], R249 ;  /* 0x002920f901007387 */ /* 0x000fe80000100800 */
[----:B------:R-:W2:Y:S04]  /*2ce10*/  LDL.LU.64 R230, [R1+0x1e50] ;  /* 0x001e500001e67983 */ /* 0x000ea80000300a00 */
[----:B------:R-:W-:Y:S04]  /*2ce20*/  STL [R1+0x2924], R246 ;  /* 0x002924f601007387 */ /* 0x000fe80000100800 */
[----:B------:R-:W3:Y:S04]  /*2ce30*/  LDL.LU.64 R208, [R1+0x1e58] ;  /* 0x001e580001d07983 */ /* 0x000ee80000300a00 */
[----:B------:R-:W-:Y:S04]  /*2ce40*/  STL [R1+0x2918], R247 ;  /* 0x002918f701007387 */ /* 0x000fe80000100800 */
[----:B------:R-:W4:Y:S04]  /*2ce50*/  LDL.LU.64 R210, [R1+0x1e60] ;  /* 0x001e600001d27983 */ /* 0x000f280000300a00 */
        /* <DEDUP_REMOVED lines=23> */
[----:B------:R-:W4:Y:S01]  /*2cfd0*/  LDL.LU.64 R226, [R1+0xbd8] ;  /* 0x000bd80001e27983 */ /* 0x000f220000300a00 */
[----:B-1----:R-:W-:-:S03]  /*2cfe0*/  IMAD.MOV.U32 R24, RZ, RZ, R229 ;  /* 0x000000ffff187224 */ /* 0x002fc600078e00e5 */
[----:B------:R-:W-:Y:S04]  /*2cff0*/  STL [R1+0x2870], R228 ;  /* 0x002870e401007387 */ /* 0x000fe80000100800 */
[----:B--2---:R-:W-:Y:S04]  /*2d000*/  STL [R1+0x2878], R230 ;  /* 0x002878e601007387 */ /* 0x004fe80000100800 */
[----:B------:R1:W-:Y:S04]  /*2d010*/  STL [R1+0x286c], R24 ;  /* 0x00286c1801007387 */ /* 0x0003e80000100800 */
[----:B---3--:R-:W-:Y:S01]  /*2d020*/  STL [R1+0x2880], R208 ;  /* 0x002880d001007387 */ /* 0x008fe20000100800 */
[----:B-1----:R-:W-:-:S05]  /*2d030*/  IMAD.MOV.U32 R24, RZ, RZ, R231 ;  /* 0x000000ffff187224 */ /* 0x002fca00078e00e7 */
[----:B------:R1:W-:Y:S04]  /*2d040*/  STL [R1+0x2874], R24 ;  /* 0x0028741801007387 */ /* 0x0003e80000100800 */
[----:B----4-:R-:W-:Y:S01]  /*2d050*/  STL [R1+0x2888], R210 ;  /* 0x002888d201007387 */ /* 0x010fe20000100800 */
        /* <DEDUP_REMOVED lines=41> */
[----:B------:R-:W-:Y:S04]  /*2d2f0*/  STL [R1+0x2860], R233 ;  /* 0x002860e901007387 */ /* 0x000fe80000100800 */
        /* <DEDUP_REMOVED lines=51> */
[----:B-1----:R-:W-:-:S05]  /*2d630*/  MOV R24, R231 ;  /* 0x000000e700187202 */ /* 0x002fca0000000f00 */
[----:B------:R1:W-:Y:S04]  /*2d640*/  STL [R1+0x2774], R24 ;  /* 0x0027741801007387 */ /* 0x0003e80000100800 */
[----:B----4-:R-:W-:Y:S01]  /*2d650*/  STL [R1+0x2788], R210 ;  /* 0x002788d201007387 */ /* 0x010fe20000100800 */
        /* <DEDUP_REMOVED lines=88> */
[----:B-1----:R-:W-:-:S03]  /*2dbe0*/  MOV R24, R229 ;  /* 0x000000e500187202 */ /* 0x002fc60000000f00 */
[----:B------:R-:W-:Y:S04]  /*2dbf0*/  STL [R1+0x2670], R228 ;  /* 0x002670e401007387 */ /* 0x000fe80000100800 */
[----:B--2---:R-:W-:Y:S04]  /*2dc00*/  STL [R1+0x2678], R230 ;  /* 0x002678e601007387 */ /* 0x004fe80000100800 */
[----:B------:R1:W-:Y:S04]  /*2dc10*/  STL [R1+0x266c], R24 ;  /* 0x00266c1801007387 */ /* 0x0003e80000100800 */
[----:B---3--:R-:W-:Y:S01]  /*2dc20*/  STL [R1+0x2680], R208 ;  /* 0x002680d001007387 */ /* 0x008fe20000100800 */
[----:B-1----:R-:W-:-:S05]  /*2dc30*/  IMAD.MOV.U32 R24, RZ, RZ, R231 ;  /* 0x000000ffff187224 */ /* 0x002fca00078e00e7 */
[----:B------:R1:W-:Y:S04]  /*2dc40*/  STL [R1+0x2674], R24 ;  /* 0x0026741801007387 */ /* 0x0003e80000100800 */
[----:B----4-:R-:W-:Y:S01]  /*2dc50*/  STL [R1+0x2688], R210 ;  /* 0x002688d201007387 */ /* 0x010fe20000100800 */
        /* <DEDUP_REMOVED lines=52> */
[----:B------:R-:W-:Y:S04]  /*2dfa0*/  STL [R1+0x2638], R127 ;  /* 0x0026387f01007387 */ /* 0x000fe80000100800 */
[----:B------:R-:W2:Y:S04]  /*2dfb0*/  LDL.LU.64 R196, [R1+0x1fd0] ;  /* 0x001fd00001c47983 */ /* 0x000ea80000300a00 */
[----:B------:R-:W-:Y:S04]  /*2dfc0*/  STL [R1+0x263c], R124 ;  /* 0x00263c7c01007387 */ /* 0x000fe80000100800 */
[----:B------:R-:W-:Y:S04]  /*2dfd0*/  STL [R1+0x2630], R125 ;  /* 0x0026307d01007387 */ /* 0x000fe80000100800 */
[----:B------:R-:W-:Y:S04]  /*2dfe0*/  STL [R1+0x2634], R122 ;  /* 0x0026347a01007387 */ /* 0x000fe80000100800 */
[----:B------:R-:W3:Y:S04]  /*2dff0*/  LDL.LU.64 R198, [R1+0x1fd8] ;  /* 0x001fd80001c67983 */ /* 0x000ee80000300a00 */
        /* <DEDUP_REMOVED lines=18> */
[----:B------:R-:W3:Y:S04]  /*2e120*/  LDL.LU.64 R224, [R1+0x2000] ;  /* 0x0020000001e07983 */ /* 0x000ee80000300a00 */
[----:B------:R-:W-:Y:S04]  /*2e130*/  STL [R1+0x25f0], R109 ;  /* 0x0025f06d01007387 */ /* 0x000fe80000100800 */
[----:B------:R-:W-:Y:S04]  /*2e140*/  STL [R1+0x25f4], R106 ;  /* 0x0025f46a01007387 */ /* 0x000fe80000100800 */
[----:B------:R-:W3:Y:S04]  /*2e150*/  LDL.LU.64 R226, [R1+0x1d88] ;  /* 0x001d880001e27983 */ /* 0x000ee80000300a00 */
[----:B------:R-:W-:Y:S01]  /*2e160*/  STL [R1+0x2528], R107 ;  /* 0x0025286b01007387 */ /* 0x000fe20000100800 */
[----:B-1----:R-:W-:-:S03]  /*2e170*/  IMAD.MOV.U32 R24, RZ, RZ, R203 ;  /* 0x000000ffff187224 */ /* 0x002fc600078e00cb */
[----:B------:R-:W-:Y:S04]  /*2e180*/  STL [R1+0x2530], R202 ;  /* 0x002530ca01007387 */ /* 0x000fe80000100800 */
[----:B------:R-:W4:Y:S04]  /*2e190*/  LDL.LU.64 R230, [R1+0x1d90] ;  /* 0x001d900001e67983 */ /* 0x000f280000300a00 */
[----:B------:R1:W-:Y:S04]  /*2e1a0*/  STL [R1+0x252c], R24 ;  /* 0x00252c1801007387 */ /* 0x0003e80000100800 */
[----:B--2---:R-:W-:Y:S04]  /*2e1b0*/  STL [R1+0x2538], R196 ;  /* 0x002538c401007387 */ /* 0x004fe80000100800 */
[----:B------:R-:W2:Y:S01]  /*2e1c0*/  LDL.LU.64 R208, [R1+0x1d98] ;  /* 0x001d980001d07983 */ /* 0x000ea20000300a00 */
[----:B-1----:R-:W-:-:S03]  /*2e1d0*/  IMAD.MOV.U32 R24, RZ, RZ, R197 ;  /* 0x000000ffff187224 */ /* 0x002fc600078e00c5 */
[----:B------:R-:W2:Y:S04]  /*2e1e0*/  LDL.LU.64 R210, [R1+0x1da0] ;  /* 0x001da00001d27983 */ /* 0x000ea80000300a00 */
[----:B------:R1:W-:Y:S04]  /*2e1f0*/  STL [R1+0x2534], R24 ;  /* 0x0025341801007387 */ /* 0x0003e80000100800 */
[----:B---3--:R-:W-:Y:S04]  /*2e200*/  STL [R1+0x2540], R198 ;  /* 0x002540c601007387 */ /* 0x008fe80000100800 */
[----:B------:R-:W3:Y:S01]  /*2e210*/  LDL.LU.64 R204, [R1+0x1da8] ;  /* 0x001da80001cc7983 */ /* 0x000ee20000300a00 */
[----:B-1----:R-:W-:-:S03]  /*2e220*/  MOV R24, R199 ;  /* 0x000000c700187202 */ /* 0x002fc60000000f00 */
[----:B------:R-:W3:Y:S04]  /*2e230*/  LDL.LU.64 R206, [R1+0x1db0] ;  /* 0x001db00001ce7983 */ /* 0x000ee80000300a00 */
[----:B------:R1:W-:Y:S04]  /*2e240*/  STL [R1+0x253c], R24 ;  /* 0x00253c1801007387 */ /* 0x0003e80000100800 */
[----:B------:R-:W-:Y:S04]  /*2e250*/  STL [R1+0x2548], R192 ;  /* 0x002548c001007387 */ /* 0x000fe80000100800 */
[----:B------:R-:W3:Y:S01]  /*2e260*/  LDL.LU.64 R200, [R1+0x1db8] ;  /* 0x001db80001c87983 */ /* 0x000ee20000300a00 */
[----:B-1----:R-:W-:-:S03]  /*2e270*/  IMAD.MOV.U32 R24, RZ, RZ, R193 ;  /* 0x000000ffff187224 */ /* 0x002fc600078e00c1 */
[----:B------:R-:W3:Y:S04]  /*2e280*/  LDL.LU.64 R202, [R1+0x1dc0] ;  /* 0x001dc00001ca7983 */ /* 0x000ee80000300a00 */
[----:B------:R1:W-:Y:S04]  /*2e290*/  STL [R1+0x2544], R24 ;  /* 0x0025441801007387 */ /* 0x0003e80000100800 */
[----:B------:R-:W-:Y:S04]  /*2e2a0*/  STL [R1+0x2550], R194 ;  /* 0x002550c201007387 */ /* 0x000fe80000100800 */
[----:B------:R-:W3:Y:S01]  /*2e2b0*/  LDL.LU.64 R196, [R1+0x9e0] ;  /* 0x0009e00001c47983 */ /* 0x000ee20000300a00 */
[----:B-1----:R-:W-:-:S03]  /*2e2c0*/  IMAD.MOV.U32 R24, RZ, RZ, R195 ;  /* 0x000000ffff187224 */ /* 0x002fc600078e00c3 */
[----:B------:R-:W3:Y:S04]  /*2e2d0*/  LDL.LU.64 R198, [R1+0x9e8] ;  /* 0x0009e80001c67983 */ /* 0x000ee80000300a00 */
[----:B------:R1:W-:Y:S04]  /*2e2e0*/  STL [R1+0x254c], R24 ;  /* 0x00254c1801007387 */ /* 0x0003e80000100800 */
[----:B------:R1:W-:Y:S04]  /*2e2f0*/  STL [R1+0x2558], R188 ;  /* 0x002558bc01007387 */ /* 0x0003e80000100800 */
[----:B------:R-:W3:Y:S01]  /*2e300*/  LDL.LU.64 R192, [R1+0x9f0] ;  /* 0x0009f00001c07983 */ /* 0x000ee20000300a00 */
[----:B-1----:R-:W-:-:S03]  /*2e310*/  MOV R24, R189 ;  /* 0x000000bd00187202 */ /* 0x002fc60000000f00 */
[----:B------:R-:W3:Y:S04]  /*2e320*/  LDL.LU.64 R194, [R1+0x9f8] ;  /* 0x0009f80001c27983 */ /* 0x000ee80000300a00 */
[----:B------:R1:W-:Y:S04]  /*2e330*/  STL [R1+0x2554], R24 ;  /* 0x0025541801007387 */ /* 0x0003e80000100800 */
[----:B------:R1:W-:Y:S04]  /*2e340*/  STL [R1+0x2560], R190 ;  /* 0x002560be01007387 */ /* 0x0003e80000100800 */
[----:B------:R-:W3:Y:S01]  /*2e350*/  LDL.LU.64 R188, [R1+0xa08] ;  /* 0x000a080001bc7983 */ /* 0x000ee20000300a00 */
[----:B-1----:R-:W-:-:S03]  /*2e360*/  IMAD.MOV.U32 R24, RZ, RZ, R191 ;  /* 0x000000ffff187224 */ /* 0x002fc600078e00bf */
[----:B------:R-:W-:Y:S04]  /*2e370*/  STL [R1+0x2568], R224 ;  /* 0x002568e001007387 */ /* 0x000fe80000100800 */
[----:B------:R1:W-:Y:S04]  /*2e380*/  STL [R1+0x255c], R24 ;  /* 0x00255c1801007387 */ /* 0x0003e80000100800 */
[----:B------:R-:W3:Y:S01]  /*2e390*/  LDL.LU.64 R190, [R1+0xa18] ;  /* 0x000a180001be7983 */ /* 0x000ee20000300a00 */
[----:B-1----:R-:W-:-:S03]  /*2e3a0*/  IMAD.MOV.U32 R24, RZ, RZ, R225 ;  /* 0x000000ffff187224 */ /* 0x002fc600078e00e1 */
[----:B------:R-:W-:Y:S04]  /*2e3b0*/  STL [R1+0x2570], R226 ;  /* 0x002570e201007387 */ /* 0x000fe80000100800 */
[----:B------:R1:W-:Y:S04]  /*2e3c0*/  STL [R1+0x2564], R24 ;  /* 0x0025641801007387 */ /* 0x0003e80000100800 */
[----:B------:R-:W3:Y:S01]  /*2e3d0*/  LDL.LU.64 R224, [R1+0xa28] ;  /* 0x000a280001e07983 */ /* 0x000ee20000300a00 */
[----:B-1----:R-:W-:-:S03]  /*2e3e0*/  MOV R24, R227 ;  /* 0x000000e300187202 */ /* 0x002fc60000000f00 */
[----:B------:R-:W3:Y:S04]  /*2e3f0*/  LDL.LU.64 R226, [R1+0xa38] ;  /* 0x000a380001e27983 */ /* 0x000ee80000300a00 */
[----:B------:R4:W-:Y:S02]  /*2e400*/  STL [R1+0x256c], R24 ;  /* 0x00256c1801007387 */ /* 0x0009e40000100800 */
[----:B----4-:R-:W-:Y:S02]  /*2e410*/  IMAD.MOV.U32 R24, RZ, RZ, R231 ;  /* 0x000000ffff187224 */ /* 0x010fe400078e00e7 */
[----:B------:R-:W-:Y:S04]  /*2e420*/  STL [R1+0x2578], R230 ;  /* 0x002578e601007387 */ /* 0x000fe80000100800 */
[----:B--2---:R-:W-:Y:S04]  /*2e430*/  STL [R1+0x2580], R208 ;  /* 0x002580d001007387 */ /* 0x004fe80000100800 */
[----:B------:R1:W-:Y:S04]  /*2e440*/  STL [R1+0x2574], R24 ;  /* 0x0025741801007387 */ /* 0x0003e80000100800 */
[----:B------:R-:W-:Y:S01]  /*2e450*/  STL [R1+0x2588], R210 ;  /* 0x002588d201007387 */ /* 0x000fe20000100800 */
[----:B-1----:R-:W-:-:S05]  /*2e460*/  IMAD.MOV.U32 R24, RZ, RZ, R209 ;  /* 0x000000ffff187224 */ /* 0x002fca00078e00d1 */
[----:B------:R1:W-:Y:S04]  /*2e470*/  STL [R1+0x257c], R24 ;  /* 0x00257c1801007387 */ /* 0x0003e80000100800 */
[----:B---3--:R-:W-:Y:S01]  /*2e480*/  STL [R1+0x2590], R204 ;  /* 0x002590cc01007387 */ /* 0x008fe20000100800 */
        /* <DEDUP_REMOVED lines=26> */
[----:B------:R-:W2:Y:S01]  /*2e630*/  LDL.LU.64 R202, [R1+0x2048] ;  /* 0x0020480001ca7983 */ /* 0x000ea20000300a00 */
[----:B-1----:R-:W-:-:S05]  /*2e640*/  MOV R24, R189 ;  /* 0x000000bd00187202 */ /* 0x002fca0000000f00 */
[----:B------:R1:W-:Y:S04]  /*2e650*/  STL [R1+0x25cc], R24 ;  /* 0x0025cc1801007387 */ /* 0x0003e80000100800 */
[----:B------:R-:W-:Y:S04]  /*2e660*/  STL [R1+0x25d8], R190 ;  /* 0x0025d8be01007387 */ /* 0x000fe80000100800 */
[----:B------:R-:W3:Y:S01]  /*2e670*/  LDL.LU.64 R196, [R1+0x2050] ;  /* 0x0020500001c47983 */ /* 0x000ee20000300a00 */
[----:B-1----:R-:W-:-:S05]  /*2e680*/  IMAD.MOV.U32 R24, RZ, RZ, R191 ;  /* 0x000000ffff187224 */ /* 0x002fca00078e00bf */
[----:B------:R1:W-:Y:S04]  /*2e690*/  STL [R1+0x25d4], R24 ;  /* 0x0025d41801007387 */ /* 0x0003e80000100800 */
[----:B------:R-:W-:Y:S01]  /*2e6a0*/  STL [R1+0x25e0], R224 ;  /* 0x0025e0e001007387 */ /* 0x000fe20000100800 */
[----:B-1----:R-:W-:-:S03]  /*2e6b0*/  IMAD.MOV.U32 R24, RZ, RZ, R225 ;  /* 0x000000ffff187224 */ /* 0x002fc600078e00e1 */
[----:B------:R-:W-:Y:S04]  /*2e6c0*/  STL [R1+0x25e8], R226 ;  /* 0x0025e8e201007387 */ /* 0x000fe80000100800 */
[----:B------:R1:W-:Y:S04]  /*2e6d0*/  STL [R1+0x25dc], R24 ;  /* 0x0025dc1801007387 */ /* 0x0003e80000100800 */
[----:B------:R-:W4:Y:S01]  /*2e6e0*/  LDL.LU.64 R198, [R1+0x2058] ;  /* 0x0020580001c67983 */ /* 0x000f220000300a00 */
[----:B-1----:R-:W-:-:S03]  /*2e6f0*/  MOV R24, R227 ;  /* 0x000000e300187202 */ /* 0x002fc60000000f00 */
[----:B------:R-:W-:Y:S04]  /*2e700*/  STL [R1+0x25ec], R104 ;  /* 0x0025ec6801007387 */ /* 0x000fe80000100800 */
[----:B------:R2:W-:Y:S04]  /*2e710*/  STL [R1+0x25e4], R24 ;  /* 0x0025e41801007387 */ /* 0x0005e80000100800 */
[----:B------:R-:W-:Y:S04]  /*2e720*/  STL [R1+0x2520], R105 ;  /* 0x0025206901007387 */ /* 0x000fe80000100800 */
[----:B------:R-:W4:Y:S04]  /*2e730*/  LDL.LU.64 R192, [R1+0x2060] ;  /* 0x0020600001c07983 */ /* 0x000f280000300a00 */
[----:B------:R-:W-:Y:S04]  /*2e740*/  STL [R1+0x2524], R102 ;  /* 0x0025246601007387 */ /* 0x000fe80000100800 */
[----:B------:R-:W-:Y:S04]  /*2e750*/  STL [R1+0x2518], R103 ;  /* 0x0025186701007387 */ /* 0x000fe80000100800 */
        /* <DEDUP_REMOVED lines=12> */
[----:B------:R-:W4:Y:S04]  /*2e820*/  LDL.LU.64 R224, [R1+0x2080] ;  /* 0x0020800001e07983 */ /* 0x000f280000300a00 */
[----:B------:R-:W-:Y:S04]  /*2e830*/  STL [R1+0x24f0], R93 ;  /* 0x0024f05d01007387 */ /* 0x000fe80000100800 */
[----:B------:R-:W-:Y:S04]  /*2e840*/  STL [R1+0x24f4], R90 ;  /* 0x0024f45a01007387 */ /* 0x000fe80000100800 */
[----:B------:R-:W4:Y:S04]  /*2e850*/  LDL.LU.64 R226, [R1+0x1e08] ;  /* 0x001e080001e27983 */ /* 0x000f280000300a00 */
[----:B------:R-:W-:Y:S01]  /*2e860*/  STL [R1+0x2428], R91 ;  /* 0x0024285b01007387 */ /* 0x000fe20000100800 */
[----:B--2---:R-:W-:-:S03]  /*2e870*/  IMAD.MOV.U32 R24, RZ, RZ, R203 ;  /* 0x000000ffff187224 */ /* 0x004fc600078e00cb */
[----:B------:R-:W-:Y:S04]  /*2e880*/  STL [R1+0x2430], R202 ;  /* 0x002430ca01007387 */ /* 0x000fe80000100800 */
[----:B------:R-:W2:Y:S04]  /*2e890*/  LDL.LU.64 R230, [R1+0x1e10] ;  /* 0x001e100001e67983 */ /* 0x000ea80000300a00 */
[----:B------:R1:W-:Y:S04]  /*2e8a0*/  STL [R1+0x242c], R24 ;  /* 0x00242c1801007387 */ /* 0x0003e80000100800 */
[----:B---3--:R-:W-:Y:S04]  /*2e8b0*/  STL [R1+0x2438], R196 ;  /* 0x002438c401007387 */ /* 0x008fe80000100800 */
[----:B------:R-:W3:Y:S01]  /*2e8c0*/  LDL.LU.64 R208, [R1+0x1e18] ;  /* 0x001e180001d07983 */ /* 0x000ee20000300a00 */
[----:B-1----:R-:W-:-:S03]  /*2e8d0*/  IMAD.MOV.U32 R24, RZ, RZ, R197 ;  /* 0x000000ffff187224 */ /* 0x002fc600078e00c5 */
[----:B------:R-:W3:Y:S04]  /*2e8e0*/  LDL.LU.64 R210, [R1+0x1e20] ;  /* 0x001e200001d27983 */ /* 0x000ee80000300a00 */
[----:B------:R1:W-:Y:S04]  /*2e8f0*/  STL [R1+0x2434], R24 ;  /* 0x0024341801007387 */ /* 0x0003e80000100800 */
[----:B----4-:R-:W-:Y:S04]  /*2e900*/  STL [R1+0x2440], R198 ;  /* 0x002440c601007387 */ /* 0x010fe80000100800 */
        /* <DEDUP_REMOVED lines=14> */
[----:B------:R1:W-:Y:S04]  /*2e9f0*/  STL [R1+0x2458], R188 ;  /* 0x002458bc01007387 */ /* 0x0003e80000100800 */
[----:B------:R-:W4:Y:S01]  /*2ea00*/  LDL.LU.64 R192, [R1+0xab0] ;  /* 0x000ab00001c07983 */ /* 0x000f220000300a00 */
[----:B-1----:R-:W-:-:S03]  /*2ea10*/  MOV R24, R189 ;  /* 0x000000bd00187202 */ /* 0x002fc60000000f00 */
[----:B------:R-:W4:Y:S04]  /*2ea20*/  LDL.LU.64 R194, [R1+0xab8] ;  /* 0x000ab80001c27983 */ /* 0x000f280000300a00 */
[----:B------:R1:W-:Y:S04]  /*2ea30*/  STL [R1+0x2454], R24 ;  /* 0x0024541801007387 */ /* 0x0003e80000100800 */
        /* <DEDUP_REMOVED lines=11> */
[----:B------:R-:W4:Y:S04]  /*2eaf0*/  LDL.LU.64 R226, [R1+0xad8] ;  /* 0x000ad80001e27983 */ /* 0x000f280000300a00 */
[----:B------:R2:W-:Y:S02]  /*2eb00*/  STL [R1+0x246c], R24 ;  /* 0x00246c1801007387 */ /* 0x0005e40000100800 */
[----:B--2---:R-:W-:Y:S02]  /*2eb10*/  IMAD.MOV.U32 R24, RZ, RZ, R231 ;  /* 0x000000ffff187224 */ /* 0x004fe400078e00e7 */
[----:B------:R-:W-:Y:S04]  /*2eb20*/  STL [R1+0x2478], R230 ;  /* 0x002478e601007387 */ /* 0x000fe80000100800 */
[----:B---3--:R-:W-:Y:S04]  /*2eb30*/  STL [R1+0x2480], R208 ;  /* 0x002480d001007387 */ /* 0x008fe80000100800 */
[----:B------:R1:W-:Y:S04]  /*2eb40*/  STL [R1+0x2474], R24 ;  /* 0x0024741801007387 */ /* 0x0003e80000100800 */
[----:B------:R-:W-:Y:S01]  /*2eb50*/  STL [R1+0x2488], R210 ;  /* 0x002488d201007387 */ /* 0x000fe20000100800 */
[----:B-1----:R-:W-:-:S05]  /*2eb60*/  IMAD.MOV.U32 R24, RZ, RZ, R209 ;  /* 0x000000ffff187224 */ /* 0x002fca00078e00d1 */
[----:B------:R1:W-:Y:S02]  /*2eb70*/  STL [R1+0x247c], R24 ;  /* 0x00247c1801007387 */ /* 0x0003e40000100800 */
[----:B-1----:R-:W-:Y:S02]  /*2eb80*/  MOV R24, R211 ;  /* 0x000000d300187202 */ /* 0x002fe40000000f00 */
[----:B----4-:R-:W-:Y:S04]  /*2eb90*/  STL [R1+0x2490], R204 ;  /* 0x002490cc01007387 */ /* 0x010fe80000100800 */
        /* <DEDUP_REMOVED lines=58> */
[----:B------:R2:W-:Y:S04]  /*2ef40*/  STL [R1+0x23f4], R18 ;  /* 0x0023f41201007387 */ /* 0x0005e80000100800 */
[----:B------:R-:W-:Y:S04]  /*2ef50*/  STL [R1+0x2328], R19 ;  /* 0x0023281301007387 */ /* 0x000fe80000100800 */
[----:B------:R-:W4:Y:S01]  /*2ef60*/  LDL.LU.64 R226, [R1+0x1e88] ;  /* 0x001e880001e27983 */ /* 0x000f220000300a00 */
        /* <DEDUP_REMOVED lines=79> */
[----:B------:R-:W2:Y:S01]  /*2f460*/  LDL.LU.64 R202, [R1+0x2158] ;  /* 0x0021580001ca7983 */ /* 0x000ea20000300a00 */
[----:B-1----:R-:W-:-:S05]  /*2f470*/  IMAD.MOV.U32 R18, RZ, RZ, R191 ;  /* 0x000000ffff127224 */ /* 0x002fca00078e00bf */
[----:B------:R1:W-:Y:S04]  /*2f480*/  STL [R1+0x23d4], R18 ;  /* 0x0023d41201007387 */ /* 0x0003e80000100800 */
[----:B------:R-:W-:Y:S04]  /*2f490*/  STL [R1+0x23e0], R224 ;  /* 0x0023e0e001007387 */ /* 0x000fe80000100800 */
[----:B------:R-:W3:Y:S01]  /*2f4a0*/  LDL.LU.64 R196, [R1+0x2160] ;  /* 0x0021600001c47983 */ /* 0x000ee20000300a00 */
[----:B-1----:R-:W-:-:S05]  /*2f4b0*/  IMAD.MOV.U32 R18, RZ, RZ, R225 ;  /* 0x000000ffff127224 */ /* 0x002fca00078e00e1 */
[----:B------:R1:W-:Y:S04]  /*2f4c0*/  STL [R1+0x23dc], R18 ;  /* 0x0023dc1201007387 */ /* 0x0003e80000100800 */
[----:B------:R4:W-:Y:S04]  /*2f4d0*/  STL [R1+0x23e8], R226 ;  /* 0x0023e8e201007387 */ /* 0x0009e80000100800 */
[----:B------:R-:W3:Y:S01]  /*2f4e0*/  LDL.LU.64 R198, [R1+0x2170] ;  /* 0x0021700001c67983 */ /* 0x000ee20000300a00 */
[----:B-1----:R-:W-:-:S05]  /*2f4f0*/  MOV R18, R227 ;  /* 0x000000e300127202 */ /* 0x002fca0000000f00 */
        /* <DEDUP_REMOVED lines=22> */
[----:B------:R1:W-:Y:S04]  /*2f660*/  STL [R1+0x22f4], R2 ;  /* 0x0022f40201007387 */ /* 0x0003e80000100800 */
[----:B------:R-:W-:Y:S04]  /*2f670*/  STL [R1+0x17cc], R3 ;  /* 0x0017cc0301007387 */ /* 0x000fe80000100800 */
[----:B----4-:R-:W4:Y:S04]  /*2f680*/  LDL.LU.64 R226, [R1+0x1f18] ;  /* 0x001f180001e27983 */ /* 0x010f280000300a00 */
        /* <DEDUP_REMOVED lines=8> */
[----:B------:R1:W-:Y:S02]  /*2f710*/  STL [R1+0x17e4], R198 ;  /* 0x0017e4c601007387 */ /* 0x0003e40000100800 */
[----:B-1----:R-:W-:-:S02]  /*2f720*/  MOV R2, R199 ;  /* 0x000000c700027202 */ /* 0x002fc40000000f00 */
[----:B------:R-:W3:Y:S04]  /*2f730*/  LDL.LU.64 R198, [R1+0x1f30] ;  /* 0x001f300001c67983 */ /* 0x000ee80000300a00 */
[----:B------:R1:W-:Y:S04]  /*2f740*/  STL [R1+0x17e0], R2 ;  /* 0x0017e00201007387 */ /* 0x0003e80000100800 */
[----:B------:R1:W-:Y:S02]  /*2f750*/  STL [R1+0x17ec], R206 ;  /* 0x0017ecce01007387 */ /* 0x0003e40000100800 */
[----:B-1----:R-:W-:-:S02]  /*2f760*/  IMAD.MOV.U32 R2, RZ, RZ, R207 ;  /* 0x000000ffff027224 */ /* 0x002fc400078e00cf */
[----:B------:R-:W3:Y:S04]  /*2f770*/  LDL.LU.64 R206, [R1+0x1f38] ;  /* 0x001f380001ce7983 */ /* 0x000ee80000300a00 */
[----:B------:R1:W-:Y:S04]  /*2f780*/  STL [R1+0x17e8], R2 ;  /* 0x0017e80201007387 */ /* 0x0003e80000100800 */
[----:B------:R1:W-:Y:S02]  /*2f790*/  STL [R1+0x17f4], R200 ;  /* 0x0017f4c801007387 */ /* 0x0003e40000100800 */
[----:B-1----:R-:W-:-:S02]  /*2f7a0*/  IMAD.MOV.U32 R2, RZ, RZ, R201 ;  /* 0x000000ffff027224 */ /* 0x002fc400078e00c9 */
[----:B------:R-:W3:Y:S04]  /*2f7b0*/  LDL.LU.64 R200, [R1+0x1f40] ;  /* 0x001f400001c87983 */ /* 0x000ee80000300a00 */
[----:B------:R1:W-:Y:S04]  /*2f7c0*/  STL [R1+0x17f0], R2 ;  /* 0x0017f00201007387 */ /* 0x0003e80000100800 */
[----:B------:R1:W-:Y:S02]  /*2f7d0*/  STL [R1+0x17fc], R192 ;  /* 0x0017fcc001007387 */ /* 0x0003e40000100800 */
[----:B-1----:R-:W-:-:S02]  /*2f7e0*/  MOV R2, R193 ;  /* 0x000000c100027202 */ /* 0x002fc40000000f00 */
[----:B------:R-:W3:Y:S04]  /*2f7f0*/  LDL.LU.64 R192, [R1+0xc98] ;  /* 0x000c980001c07983 */ /* 0x000ee80000300a00 */
[----:B------:R1:W-:Y:S04]  /*2f800*/  STL [R1+0x17f8], R2 ;  /* 0x0017f80201007387 */ /* 0x0003e80000100800 */
[----:B------:R4:W-:Y:S01]  /*2f810*/  STL [R1+0x1804], R194 ;  /* 0x001804c201007387 */ /* 0x0009e20000100800 */
        /* <DEDUP_REMOVED lines=881> */
[----:B----4-:R-:W4:Y:S04]  /*32f30*/  LDL.64 R194, [R1+0x2df0] ;  /* 0x002df00001c27983 */ /* 0x010f280000100a00 */
[----:B------:R1:W-:Y:S04]  /*32f40*/  STL [R1+0x1ee0], R2 ;  /* 0x001ee00201007387 */ /* 0x0003e80000100800 */
[----:B------:R1:W-:Y:S02]  /*32f50*/  STL [R1+0x1eec], R224 ;  /* 0x001eece001007387 */ /* 0x0003e40000100800 */
[----:B-1----:R-:W-:-:S02]  /*32f60*/  MOV R2, R225 ;  /* 0x000000e100027202 */ /* 0x002fc40000000f00 */
[----:B------:R-:W4:Y:S04]  /*32f70*/  LDL.64 R224, [R1+0x2df8] ;  /* 0x002df80001e07983 */ /* 0x000f280000100a00 */
[----:B------:R1:W-:Y:S04]  /*32f80*/  STL [R1+0x1ee8], R2 ;  /* 0x001ee80201007387 */ /* 0x0003e80000100800 */
[----:B------:R1:W-:Y:S02]  /*32f90*/  STL [R1+0x1ef4], R188 ;  /* 0x001ef4bc01007387 */ /* 0x0003e40000100800 */
[----:B-1----:R-:W-:-:S02]  /*32fa0*/  IMAD.MOV.U32 R2, RZ, RZ, R189 ;  /* 0x000000ffff027224 */ /* 0x002fc400078e00bd */
[----:B------:R-:W4:Y:S04]  /*32fb0*/  LDL.64 R188, [R1+0x2e00] ;  /* 0x002e000001bc7983 */ /* 0x000f280000100a00 */
        /* <DEDUP_REMOVED lines=245> */
[----:B------:R-:W-:Y:S04]  /*33f10*/  STL [R1+0x20e4], R200 ;  /* 0x0020e4c801007387 */ /* 0x000fe80000100800 */
[----:B------:R-:W3:Y:S01]  /*33f20*/  LDL.LU.64 R204, [R1+0x2ef8] ;  /* 0x002ef80001cc7983 */ /* 0x000ee20000300a00 */
[----:B-1----:R-:W-:-:S05]  /*33f30*/  MOV R2, R201 ;  /* 0x000000c900027202 */ /* 0x002fca0000000f00 */
        /* <DEDUP_REMOVED lines=17> */
[----:B------:R-:W-:Y:S04]  /*34050*/  STL [R1+0x210c], R190 ;  /* 0x00210cbe01007387 */ /* 0x000fe80000100800 */
[----:B------:R-:W4:Y:S01]  /*34060*/  LDL.LU.64 R200, [R1+0x1140] ;  /* 0x0011400001c87983 */ /* 0x000f220000300a00 */
[----:B-1----:R-:W-:-:S05]  /*34070*/  IMAD.MOV.U32 R2, RZ, RZ, R191 ;  /* 0x000000ffff027224 */ /* 0x002fca00078e00bf */
[----:B------:R1:W-:Y:S02]  /*34080*/  STL [R1+0x2108], R2 ;  /* 0x0021080201007387 */ /* 0x0003e40000100800 */
[----:B-1----:R-:W-:Y:S02]  /*34090*/  MOV R2, R227 ;  /* 0x000000e300027202 */ /* 0x002fe40000000f00 */
[----:B------:R-:W-:Y:S04]  /*340a0*/  STL [R1+0x2114], R226 ;  /* 0x002114e201007387 */ /* 0x000fe80000100800 */
[----:B------:R-:W4:Y:S04]  /*340b0*/  LDL.LU.64 R190, [R1+0x1138] ;  /* 0x0011380001be7983 */ /* 0x000f280000300a00 */
[----:B------:R1:W-:Y:S04]  /*340c0*/  STL [R1+0x2110], R2 ;  /* 0x0021100201007387 */ /* 0x0003e80000100800 */
[----:B--2---:R2:W-:Y:S01]  /*340d0*/  STL [R1+0x211c], R202 ;  /* 0x00211cca01007387 */ /* 0x0045e20000100800 */
[----:B-1----:R-:W-:-:S03]  /*340e0*/  IMAD.MOV.U32 R2, RZ, RZ, R203 ;  /* 0x000000ffff027224 */ /* 0x002fc600078e00cb */
[----:B------:R-:W4:Y:S04]  /*340f0*/  LDL.LU.64 R226, [R1+0x1130] ;  /* 0x0011300001e27983 */ /* 0x000f280000300a00 */
[----:B---3--:R-:W-:Y:S04]  /*34100*/  STL [R1+0x2124], R196 ;  /* 0x002124c401007387 */ /* 0x008fe80000100800 */
[----:B------:R1:W-:Y:S04]  /*34110*/  STL [R1+0x2118], R2 ;  /* 0x0021180201007387 */ /* 0x0003e80000100800 */
[----:B--2---:R-:W2:Y:S01]  /*34120*/  LDL.LU.64 R202, [R1+0x1128] ;  /* 0x0011280001ca7983 */ /* 0x004ea20000300a00 */
[----:B-1----:R-:W-:-:S03]  /*34130*/  IMAD.MOV.U32 R2, RZ, RZ, R197 ;  /* 0x000000ffff027224 */ /* 0x002fc600078e00c5 */
[----:B------:R-:W-:Y:S04]  /*34140*/  STL [R1+0x212c], R198 ;  /* 0x00212cc601007387 */ /* 0x000fe80000100800 */
[----:B------:R1:W-:Y:S04]  /*34150*/  STL [R1+0x2120], R2 ;  /* 0x0021200201007387 */ /* 0x0003e80000100800 */
[----:B------:R-:W3:Y:S01]  /*34160*/  LDL.LU.64 R196, [R1+0x1120] ;  /* 0x0011200001c47983 */ /* 0x000ee20000300a00 */
[----:B-1----:R-:W-:-:S03]  /*34170*/  MOV R2, R199 ;  /* 0x000000c700027202 */ /* 0x002fc60000000f00 */
[----:B------:R-:W-:Y:S04]  /*34180*/  STL [R1+0x2134], R206 ;  /* 0x002134ce01007387 */ /* 0x000fe80000100800 */
[----:B------:R1:W-:Y:S04]  /*34190*/  STL [R1+0x2128], R2 ;  /* 0x0021280201007387 */ /* 0x0003e80000100800 */
[----:B------:R-:W3:Y:S01]  /*341a0*/  LDL.LU.64 R198, [R1+0x1118] ;  /* 0x0011180001c67983 */ /* 0x000ee20000300a00 */
[----:B-1----:R-:W-:-:S03]  /*341b0*/  IMAD.MOV.U32 R2, RZ, RZ, R207 ;  /* 0x000000ffff027224 */ /* 0x002fc600078e00cf */
[----:B------:R-:W-:Y:S04]  /*341c0*/  STL [R1+0x213c], R204 ;  /* 0x00213ccc01007387 */ /* 0x000fe80000100800 */
[----:B------:R1:W-:Y:S04]  /*341d0*/  STL [R1+0x2130], R2 ;  /* 0x0021300201007387 */ /* 0x0003e80000100800 */
[----:B------:R-:W3:Y:S01]  /*341e0*/  LDL.LU.64 R206, [R1+0xe98] ;  /* 0x000e980001ce7983 */ /* 0x000ee20000300a00 */
[----:B-1----:R-:W-:-:S03]  /*341f0*/  IMAD.MOV.U32 R2, RZ, RZ, R205 ;  /* 0x000000ffff027224 */ /* 0x002fc600078e00cd */
[----:B----4-:R-:W-:Y:S04]  /*34200*/  STL [R1+0x2144], R192 ;  /* 0x002144c001007387 */ /* 0x010fe80000100800 */
[----:B------:R1:W-:Y:S02]  /*34210*/  STL [R1+0x2138], R2 ;  /* 0x0021380201007387 */ /* 0x0003e40000100800 */
[----:B-1----:R-:W-:Y:S02]  /*34220*/  MOV R2, R193 ;  /* 0x000000c100027202 */ /* 0x002fe40000000f00 */
        /* <DEDUP_REMOVED lines=20> */
[----:B------:R-:W-:Y:S04]  /*34370*/  STL [R1+0x2174], R226 ;  /* 0x002174e201007387 */ /* 0x000fe80000100800 */
[----:B------:R1:W-:Y:S04]  /*34380*/  STL [R1+0x2168], R2 ;  /* 0x0021680201007387 */ /* 0x0003e80000100800 */
[----:B------:R-:W4:Y:S01]  /*34390*/  LDL.LU.64 R190, [R1+0xec8] ;  /* 0x000ec80001be7983 */ /* 0x000f220000300a00 */
[----:B-1----:R-:W-:-:S03]  /*343a0*/  MOV R2, R227 ;  /* 0x000000e300027202 */ /* 0x002fc60000000f00 */
[----:B--2---:R-:W-:Y:S04]  /*343b0*/  STL [R1+0x217c], R202 ;  /* 0x00217cca01007387 */ /* 0x004fe80000100800 */
[----:B------:R1:W-:Y:S04]  /*343c0*/  STL [R1+0x2170], R2 ;  /* 0x0021700201007387 */ /* 0x0003e80000100800 */
[----:B------:R-:W2:Y:S01]  /*343d0*/  LDL.LU.64 R226, [R1+0xed0] ;  /* 0x000ed00001e27983 */ /* 0x000ea20000300a00 */
[----:B-1----:R-:W-:-:S03]  /*343e0*/  IMAD.MOV.U32 R2, RZ, RZ, R203 ;  /* 0x000000ffff027224 */ /* 0x002fc600078e00cb */
[----:B---3--:R-:W-:Y:S04]  /*343f0*/  STL [R1+0x2184], R196 ;  /* 0x002184c401007387 */ /* 0x008fe80000100800 */
[----:B------:R1:W-:Y:S04]  /*34400*/  STL [R1+0x2178], R2 ;  /* 0x0021780201007387 */ /* 0x0003e80000100800 */
[----:B------:R-:W3:Y:S01]  /*34410*/  LDL.LU.64 R202, [R1+0x3098] ;  /* 0x0030980001ca7983 */ /* 0x000ee20000300a00 */
[----:B-1----:R-:W-:-:S03]  /*34420*/  IMAD.MOV.U32 R2, RZ, RZ, R197 ;  /* 0x000000ffff027224 */ /* 0x002fc600078e00c5 */
[----:B------:R-:W-:Y:S04]  /*34430*/  STL [R1+0x218c], R198 ;  /* 0x00218cc601007387 */ /* 0x000fe80000100800 */
[----:B------:R1:W-:Y:S04]  /*34440*/  STL [R1+0x2180], R2 ;  /* 0x0021800201007387 */ /* 0x0003e80000100800 */
[----:B------:R-:W3:Y:S01]  /*34450*/  LDL.LU.64 R196, [R1+0x30a0] ;  /* 0x0030a00001c47983 */ /* 0x000ee20000300a00 */
[----:B-1----:R-:W-:-:S03]  /*34460*/  MOV R2, R199 ;  /* 0x000000c700027202 */ /* 0x002fc60000000f00 */
[----:B------:R-:W-:Y:S04]  /*34470*/  STL [R1+0x2194], R206 ;  /* 0x002194ce01007387 */ /* 0x000fe80000100800 */
[----:B------:R1:W-:Y:S04]  /*34480*/  STL [R1+0x2188], R2 ;  /* 0x0021880201007387 */ /* 0x0003e80000100800 */
[----:B------:R-:W3:Y:S04]  /*34490*/  LDL.LU.64 R198, [R1+0x30a8] ;  /* 0x0030a80001c67983 */ /* 0x000ee80000300a00 */
[----:B------:R-:W3:Y:S01]  /*344a0*/  LDL.LU.64 R204, [R1+0x30b0] ;  /* 0x0030b00001cc7983 */ /* 0x000ee20000300a00 */
[----:B-1----:R-:W-:-:S05]  /*344b0*/  IMAD.MOV.U32 R2, RZ, RZ, R207 ;  /* 0x000000ffff027224 */ /* 0x002fca00078e00cf */
[----:B------:R1:W-:Y:S04]  /*344c0*/  STL [R1+0x2190], R2 ;  /* 0x0021900201007387 */ /* 0x0003e80000100800 */
[----:B------:R1:W-:Y:S02]  /*344d0*/  STL [R1+0x219c], R192 ;  /* 0x00219cc001007387 */ /* 0x0003e40000100800 */
[----:B-1----:R-:W-:Y:S02]  /*344e0*/  IMAD.MOV.U32 R2, RZ, RZ, R193 ;  /* 0x000000ffff027224 */ /* 0x002fe400078e00c1 */
[----:B------:R-:W3:Y:S04]  /*344f0*/  LDL.LU.64 R192, [R1+0x30b8] ;  /* 0x0030b80001c07983 */ /* 0x000ee80000300a00 */
[----:B------:R1:W-:Y:S04]  /*34500*/  STL [R1+0x2198], R2 ;  /* 0x0021980201007387 */ /* 0x0003e80000100800 */
[----:B------:R1:W-:Y:S02]  /*34510*/  STL [R1+0x21a4], R194 ;  /* 0x0021a4c201007387 */ /* 0x0003e40000100800 */
[----:B-1----:R-:W-:-:S02]  /*34520*/  MOV R2, R195 ;  /* 0x000000c300027202 */ /* 0x002fc40000000f00 */
        /* <DEDUP_REMOVED lines=14> */
[----:B------:R1:W-:Y:S04]  /*34610*/  STL [R1+0x21b8], R2 ;  /* 0x0021b80201007387 */ /* 0x0003e80000100800 */
[----:B----4-:R4:W-:Y:S01]  /*34620*/  STL [R1+0x21c4], R190 ;  /* 0x0021c4be01007387 */ /* 0x0109e20000100800 */
[----:B-1----:R-:W-:-:S03]  /*34630*/  IMAD.MOV.U32 R2, RZ, RZ, R191 ;  /* 0x000000ffff027224 */ /* 0x002fc600078e00bf */
[----:B----4-:R-:W4:Y:S04]  /*34640*/  LDL.LU.64 R190, [R1+0x2f68] ;  /* 0x002f680001be7983 */ /* 0x010f280000300a00 */
        /* <DEDUP_REMOVED lines=17> */
[----:B------:R-:W3:Y:S01]  /*34760*/  LDL.LU.64 R198, [R1+0x2f88] ;  /* 0x002f880001c67983 */ /* 0x000ee20000300a00 */
[----:B-1----:R-:W-:-:S03]  /*34770*/  MOV R2, R205 ;  /* 0x000000cd00027202 */ /* 0x002fc60000000f00 */
[----:B------:R-:W-:Y:S04]  /*34780*/  STL [R1+0x21f4], R192 ;  /* 0x0021f4c001007387 */ /* 0x000fe80000100800 */
[----:B------:R1:W-:Y:S02]  /*34790*/  STL [R1+0x21e8], R2 ;  /* 0x0021e80201007387 */ /* 0x0003e40000100800 */
[----:B-1----:R-:W-:Y:S02]  /*347a0*/  IMAD.MOV.U32 R2, RZ, RZ, R193 ;  /* 0x000000ffff027224 */ /* 0x002fe400078e00c1 */
        /* <DEDUP_REMOVED lines=19> */
[----:B----4-:R-:W-:Y:S04]  /*348e0*/  STL [R1+0x2224], R190 ;  /* 0x002224be01007387 */ /* 0x010fe80000100800 */
[----:B------:R1:W-:Y:S02]  /*348f0*/  STL [R1+0x2218], R2 ;  /* 0x0022180201007387 */ /* 0x0003e40000100800 */
[----:B-1----:R-:W-:Y:S02]  /*34900*/  IMAD.MOV.U32 R2, RZ, RZ, R191 ;  /* 0x000000ffff027224 */ /* 0x002fe400078e00bf */
[----:B------:R-:W4:Y:S04]  /*34910*/  LDL.LU.64 R190, [R1+0x10f8] ;  /* 0x0010f80001be7983 */ /* 0x000f280000300a00 */
[----:B------:R1:W-:Y:S04]  /*34920*/  STL [R1+0x2220], R2 ;  /* 0x0022200201007387 */ /* 0x0003e80000100800 */
[----:B--2---:R2:W-:Y:S01]  /*34930*/  STL [R1+0x222c], R226 ;  /* 0x00222ce201007387 */ /* 0x0045e20000100800 */
[----:B-1----:R-:W-:-:S03]  /*34940*/  IMAD.MOV.U32 R2, RZ, RZ, R227 ;  /* 0x000000ffff027224 */ /* 0x002fc600078e00e3 */
[----:B--2---:R-:W2:Y:S04]  /*34950*/  LDL.LU.64 R226, [R1+0x10f0] ;  /* 0x0010f00001e27983 */ /* 0x004ea80000300a00 */
[----:B------:R1:W-:Y:S04]  /*34960*/  STL [R1+0x2228], R2 ;  /* 0x0022280201007387 */ /* 0x0003e80000100800 */
[----:B---3--:R-:W-:Y:S04]  /*34970*/  STL [R1+0x2234], R202 ;  /* 0x002234ca01007387 */ /* 0x008fe80000100800 */
        /* <DEDUP_REMOVED lines=27> */
[----:B------:R1:W-:Y:S02]  /*34b30*/  STL [R1+0x2258], R2 ;  /* 0x0022580201007387 */ /* 0x0003e40000100800 */
[----:B-1----:R-:W-:Y:S02]  /*34b40*/  MOV R2, R189 ;  /* 0x000000bd00027202 */ /* 0x002fe40000000f00 */
[----:B------:R1:W-:Y:S04]  /*34b50*/  STL [R1+0x2264], R188 ;  /* 0x002264bc01007387 */ /* 0x0003e80000100800 */
[----:B------:R-:W3:Y:S04]  /*34b60*/  LDL.LU.64 R224, [R1+0x30d8] ;  /* 0x0030d80001e07983 */ /* 0x000ee80000300a00 */
[----:B-1----:R-:W3:Y:S04]  /*34b70*/  LDL.LU.64 R188, [R1+0x30e0] ;  /* 0x0030e00001bc7983 */ /* 0x002ee80000300a00 */
[----:B------:R4:W-:Y:S02]  /*34b80*/  STL [R1+0x2260], R2 ;  /* 0x0022600201007387 */ /* 0x0009e40000100800 */
[----:B----4-:R-:W-:-:S02]  /*34b90*/  IMAD.MOV.U32 R2, RZ, RZ, R191 ;  /* 0x000000ffff027224 */ /* 0x010fc400078e00bf */
[----:B------:R1:W-:Y:S04]  /*34ba0*/  STL [R1+0x226c], R190 ;  /* 0x00226cbe01007387 */ /* 0x0003e80000100800 */
[----:B-1----:R-:W4:Y:S04]  /*34bb0*/  LDL.LU.64 R190, [R1+0x30e8] ;  /* 0x0030e80001be7983 */ /* 0x002f280000300a00 */
[----:B------:R1:W-:Y:S04]  /*34bc0*/  STL [R1+0x2268], R2 ;  /* 0x0022680201007387 */ /* 0x0003e80000100800 */
[----:B--2---:R2:W-:Y:S01]  /*34bd0*/  STL [R1+0x2274], R226 ;  /* 0x002274e201007387 */ /* 0x0045e20000100800 */
[----:B-1----:R-:W-:-:S03]  /*34be0*/  IMAD.MOV.U32 R2, RZ, RZ, R227 ;  /* 0x000000ffff027224 */ /* 0x002fc600078e00e3 */
[----:B---3--:R-:W-:Y:S04]  /*34bf0*/  STL [R1+0x227c], R230 ;  /* 0x00227ce601007387 */ /* 0x008fe80000100800 */
[----:B------:R1:W-:Y:S04]  /*34c00*/  STL [R1+0x2270], R2 ;  /* 0x0022700201007387 */ /* 0x0003e80000100800 */
[----:B--2---:R-:W2:Y:S01]  /*34c10*/  LDL.LU.64 R226, [R1+0x30f0] ;  /* 0x0030f00001e27983 */ /* 0x004ea20000300a00 */
[----:B-1----:R-:W-:-:S03]  /*34c20*/  MOV R2, R231 ;  /* 0x000000e700027202 */ /* 0x002fc60000000f00 */
[----:B------:R-:W-:Y:S04]  /*34c30*/  STL [R1+0x2284], R208 ;  /* 0x002284d001007387 */ /* 0x000fe80000100800 */
        /* <DEDUP_REMOVED lines=33> */
[----:B------:R1:W-:Y:S02]  /*34e50*/  STL [R1+0x22d0], R2 ;  /* 0x0022d00201007387 */ /* 0x0003e40000100800 */
[----:B-1----:R-:W-:Y:S02]  /*34e60*/  MOV R2, R189 ;  /* 0x000000bd00027202 */ /* 0x002fe40000000f00 */
[----:B----4-:R-:W-:Y:S04]  /*34e70*/  STL [R1+0x22e4], R190 ;  /* 0x0022e4be01007387 */ /* 0x010fe80000100800 */
[----:B------:R1:W-:Y:S02]  /*34e80*/  STL [R1+0x22d8], R2 ;  /* 0x0022d80201007387 */ /* 0x0003e40000100800 */
[----:B-1----:R-:W-:-:S05]  /*34e90*/  IMAD.MOV.U32 R2, RZ, RZ, R191 ;  /* 0x000000ffff027224 */ /* 0x002fca00078e00bf */
[----:B------:R-:W-:Y:S01]  /*34ea0*/  STL [R1+0x22e0], R2 ;  /* 0x0022e00201007387 */ /* 0x000fe20000100800 */
[----:B--2---:R-:W-:-:S03]  /*34eb0*/  MOV R7, R227 ;  /* 0x000000e300077202 */ /* 0x004fc60000000f00 */
[----:B------:R-:W-:Y:S04]  /*34ec0*/  STL [R1+0x22ec], R226 ;  /* 0x0022ece201007387 */ /* 0x000fe80000100800 */
[----:B------:R-:W-:Y:S04]  /*34ed0*/  STL [R1+0x22e8], R7 ;  /* 0x0022e80701007387 */ /* 0x000fe80000100800 */
[----:B------:R-:W2:Y:S04]  /*34ee0*/  LDL.LU.64 R8, [R1+0x3550] ;  /* 0x0035500001087983 */ /* 0x000ea80000300a00 */
[----:B------:R-:W3:Y:S04]  /*34ef0*/  LDL.LU.64 R10, [R1+0x3548] ;  /* 0x00354800010a7983 */ /* 0x000ee80000300a00 */
[----:B--2---:R1:W-:Y:S04]  /*34f00*/  STL.64 [R1+0x17a0], R8 ;  /* 0x0017a00801007387 */ /* 0x0043e80000100a00 */
[----:B-1----:R-:W2:Y:S04]  /*34f10*/  LDL.LU.64 R8, [R1+0x3540] ;  /* 0x0035400001087983 */ /* 0x002ea80000300a00 */
[----:B---3--:R1:W-:Y:S04]  /*34f20*/  STL.64 [R1+0x1798], R10 ;  /* 0x0017980a01007387 */ /* 0x0083e80000100a00 */
[----:B-1----:R-:W3:Y:S04]  /*34f30*/  LDL.LU.64 R10, [R1+0x3538] ;  /* 0x00353800010a7983 */ /* 0x002ee80000300a00 */
        /* <DEDUP_REMOVED lines=878> */
[----:B---3--:R-:W-:Y:S04]  /*38620*/  STL.64 [R1+0xc90], R10 ;  /* 0x000c900a01007387 */ /* 0x008fe80000100a00 */
[----:B--2---:R1:W-:Y:S04]  /*38630*/  STL.64 [R1+0xb18], R8 ;  /* 0x000b180801007387 */ /* 0x0043e80000100a00 */
[----:B-1----:R-:W2:Y:S04]  /*38640*/  LDL.LU.64 R8, [R1+0x3798] ;  /* 0x0037980001087983 */ /* 0x002ea80000300a00 */
[----:B--2---:R1:W-:Y:S04]  /*38650*/  STL.64 [R1+0xc88], R8 ;  /* 0x000c880801007387 */ /* 0x0043e80000100a00 */
        /* <DEDUP_REMOVED lines=372> */
[----:B------:R-:W2:Y:S04]  /*39da0*/  S2R R225, SR_TID.X ;  /* 0x0000000000e17919 */ /* 0x000ea80000002100 */
        /* <DEDUP_REMOVED lines=20> */
[----:B------:R1:W-:Y:S01]  /*39ef0*/  STL [R1+0x5ac], RZ ;  /* 0x0005acff01007387 */ /* 0x0003e20000100800 */
[----:B--2---:R-:W-:-:S03]  /*39f00*/  IMAD.SHL.U32 R4, R225, 0x2, RZ ;  /* 0x00000002e1047824 */ /* 0x004fc600078e00ff */
[----:B------:R1:W-:Y:S04]  /*39f10*/  STL [R1+0x590], RZ ;  /* 0x000590ff01007387 */ /* 0x0003e80000100800 */
[----:B------:R1:W-:Y:S04]  /*39f20*/  STL [R1+0x594], RZ ;  /* 0x000594ff01007387 */ /* 0x0003e80000100800 */
[----:B------:R1:W-:Y:S01]  /*39f30*/  STL [R1+0x598], RZ ;  /* 0x000598ff01007387 */ /* 0x0003e20000100800 */
[----:B------:R-:W-:-:S03]  /*39f40*/  LOP3.LUT R6, R225, 0x3, RZ, 0xc0, !PT ;  /* 0x00000003e1067812 */ /* 0x000fc600078ec0ff */
[----:B------:R1:W-:Y:S04]  /*39f50*/  STL [R1+0x59c], RZ ;  /* 0x00059cff01007387 */ /* 0x0003e80000100800 */
[----:B------:R1:W-:Y:S01]  /*39f60*/  STL [R1+0x580], RZ ;  /* 0x000580ff01007387 */ /* 0x0003e20000100800 */
[----:B------:R-:W-:-:S03]  /*39f70*/  LOP3.LUT R2, R4, 0x40, RZ, 0xc0, !PT ;  /* 0x0000004004027812 */ /* 0x000fc600078ec0ff */
[----:B------:R1:W-:Y:S04]  /*39f80*/  STL [R1+0x584], RZ ;  /* 0x000584ff01007387 */ /* 0x0003e80000100800 */
[----:B------:R1:W-:Y:S04]  /*39f90*/  STL [R1+0x588], RZ ;  /* 0x000588ff01007387 */ /* 0x0003e80000100800 */
[----:B------:R1:W-:Y:S01]  /*39fa0*/  STL [R1+0x58c], RZ ;  /* 0x00058cff01007387 */ /* 0x0003e20000100800 */
[----:B------:R-:W-:-:S03]  /*39fb0*/  IMAD R6, R6, 0x820, RZ ;  /* 0x0000082006067824 */ /* 0x000fc600078e02ff */
[----:B------:R1:W-:Y:S01]  /*39fc0*/  STL [R1+0x570], RZ ;  /* 0x000570ff01007387 */ /* 0x0003e20000100800 */
[----:B------:R-:W-:-:S03]  /*39fd0*/  LOP3.LUT R2, R2, 0x1c, R225, 0xf8, !PT ;  /* 0x0000001c02027812 */ /* 0x000fc600078ef8e1 */
[----:B------:R1:W-:Y:S04]  /*39fe0*/  STL [R1+0x574], RZ ;  /* 0x000574ff01007387 */ /* 0x0003e80000100800 */
[----:B------:R1:W-:Y:S01]  /*39ff0*/  STL [R1+0x578], RZ ;  /* 0x000578ff01007387 */ /* 0x0003e20000100800 */
[----:B------:R-:W-:-:S03]  /*3a000*/  SHF.R.S32.HI R3, RZ, 0x1f, R252 ;  /* 0x0000001fff037819 */ /* 0x000fc600000114fc */
[----:B------:R1:W-:Y:S01]  /*3a010*/  STL [R1+0x57c], RZ ;  /* 0x00057cff01007387 */ /* 0x0003e20000100800 */
[----:B------:R-:W-:-:S03]  /*3a020*/  LOP3.LUT R5, R225, 0x7, RZ, 0xc0, !PT ;  /* 0x00000007e1057812 */ /* 0x000fc600078ec0ff */
[----:B------:R1:W-:Y:S01]  /*3a030*/  STL [R1+0x560], RZ ;  /* 0x000560ff01007387 */ /* 0x0003e20000100800 */
[----:B------:R-:W-:-:S03]  /*3a040*/  LOP3.LUT R6, R6, R2, RZ, 0x3c, !PT ;  /* 0x0000000206067212 */ /* 0x000fc600078e3cff */
[----:B------:R1:W-:Y:S01]  /*3a050*/  STL [R1+0x564], RZ ;  /* 0x000564ff01007387 */ /* 0x0003e20000100800 */
[----:B------:R-:W-:-:S03]  /*3a060*/  SHF.R.S32.HI R2, RZ, 0x1f, R0 ;  /* 0x0000001fff027819 */ /* 0x000fc60000011400 */
[----:B------:R1:W-:Y:S01]  /*3a070*/  STL [R1+0x568], RZ ;  /* 0x000568ff01007387 */ /* 0x0003e20000100800 */
[----:B------:R-:W-:-:S03]  /*3a080*/  LEA.HI R3, R3, R252, RZ, 0x7 ;  /* 0x000000fc03037211 */ /* 0x000fc600078f38ff */
[----:B------:R1:W-:Y:S04]  /*3a090*/  STL [R1+0x56c], RZ ;  /* 0x00056cff01007387 */ /* 0x0003e80000100800 */
[----:B------:R1:W-:Y:S01]  /*3a0a0*/  STL [R1+0x550], RZ ;  /* 0x000550ff01007387 */ /* 0x0003e20000100800 */
[----:B------:R-:W-:-:S03]  /*3a0b0*/  IMAD R5, R5, 0x210, RZ ;  /* 0x0000021005057824 */ /* 0x000fc600078e02ff */
[----:B------:R1:W-:Y:S01]  /*3a0c0*/  STL [R1+0x554], RZ ;  /* 0x000554ff01007387 */ /* 0x0003e20000100800 */
[----:B------:R-:W-:-:S03]  /*3a0d0*/  SHF.L.U64.HI R2, R0, 0x2, R2 ;  /* 0x0000000200027819 */ /* 0x000fc60000010202 */
[----:B------:R1:W-:Y:S01]  /*3a0e0*/  STL [R1+0x558], RZ ;  /* 0x000558ff01007387 */ /* 0x0003e20000100800 */
[----:B------:R-:W-:-:S03]  /*3a0f0*/  IMAD.SHL.U32 R252, R0, 0x4, RZ ;  /* 0x0000000400fc7824 */ /* 0x000fc600078e00ff */
[----:B------:R1:W-:Y:S01]  /*3a100*/  STL [R1+0x55c], RZ ;  /* 0x00055cff01007387 */ /* 0x0003e20000100800 */
[----:B------:R-:W-:-:S03]  /*3a110*/  SHF.R.S32.HI R0, RZ, 0x7, R3 ;  /* 0x00000007ff007819 */ /* 0x000fc60000011403 */
[----:B------:R1:W-:Y:S04]  /*3a120*/  STL [R1+0x540], RZ ;  /* 0x000540ff01007387 */ /* 0x0003e80000100800 */
[----:B------:R1:W-:Y:S01]  /*3a130*/  STL [R1+0x544], RZ ;  /* 0x000544ff01007387 */ /* 0x0003e20000100800 */
[----:B------:R-:W-:-:S03]  /*3a140*/  LOP3.LUT R4, R5, 0x30, R4, 0x78, !PT ;  /* 0x0000003005047812 */ /* 0x000fc600078e7804 */
[----:B------:R1:W-:Y:S01]  /*3a150*/  STL [R1+0x548], RZ ;  /* 0x000548ff01007387 */ /* 0x0003e20000100800 */
[----:B------:R-:W-:-:S03]  /*3a160*/  IADD3 R5, R0, -0x2, RZ ;  /* 0xfffffffe00057810 */ /* 0x000fc60007ffe0ff */
[----:B------:R1:W-:Y:S01]  /*3a170*/  STL [R1+0x54c], RZ ;  /* 0x00054cff01007387 */ /* 0x0003e20000100800 */
[----:B------:R-:W-:-:S03]  /*3a180*/  LOP3.LUT R0, R6, 0x20, RZ, 0x3c, !PT ;  /* 0x0000002006007812 */ /* 0x000fc600078e3cff */
        /* <DEDUP_REMOVED lines=8> */
[----:B------:R1:W-:Y:S01]  /*3a210*/  STL [R1+0x2dfc], R0 ;  /* 0x002dfc0001007387 */ /* 0x0003e20000100800 */
[----:B------:R-:W-:Y:S01]  /*3a220*/  USHF.R.S32.HI UR6, URZ, 0x1f, UR4 ;  /* 0x0000001f3f067899 */ /* 0x000fe20008011404 */
        /* <DEDUP_REMOVED lines=44> */
[----:B------:R-:W-:Y:S01]  /*3a4f0*/  LOP3.LUT R3, R4, 0x40, RZ, 0x3c, !PT ;  /* 0x0000004004037812 */ /* 0x000fe200078e3cff */
[----:B------:R-:W-:-:S02]  /*3a500*/  USHF.L.U32 UR7, UR4, 0x2, URZ ;  /* 0x0000000204077899 */ /* 0x000fc4000800063f */
[----:B------:R-:W-:Y:S02]  /*3a510*/  USHF.L.U64.HI UR6, UR4, 0x2, UR6 ;  /* 0x0000000204067899 */ /* 0x000fe40008010206 */
[----:B------:R-:W-:Y:S02]  /*3a520*/  UMOV UR5, 0x1 ;  /* 0x0000000100057882 */ /* 0x000fe40000000000 */
[----:B-1----:R-:W-:Y:S02]  /*3a530*/  UMOV UR4, 0xffffffff ;  /* 0xffffffff00047882 */ /* 0x002fe40000000000 */
.L_x_1:
[----:B------:R-:W2:Y:S01]  /*3a540*/  LDL R7, [R1+0x2dfc] ;  /* 0x002dfc0001077983 */ /* 0x000ea20000100800 */
[----:B------:R-:W-:Y:S01]  /*3a550*/  UIADD3 UR4, UR4, 0x1, URZ ;  /* 0x0000000104047890 */ /* 0x000fe2000fffe03f */
[----:B------:R-:W-:-:S04]  /*3a560*/  DEPBAR.LE SB0, 0x2 ;  /* 0x000080800000791a */ /* 0x000fc80000000000 */
[----:B------:R-:W1:Y:S01]  /*3a570*/  S2R R0, SR_TID.X ;  /* 0x0000000000007919 */ /* 0x000e620000002100 */
[----:B------:R-:W-:-:S03]  /*3a580*/  UISETP.GT.AND UP0, UPT, UR4, 0x1, UPT ;  /* 0x000000010400788c */ /* 0x000fc6000bf04270 */
[----:B------:R-:W3:Y:S01]  /*3a590*/  S2R R4, SR_TID.X ;  /* 0x0000000000047919 */ /* 0x000ee20000002100 */
[----:B------:R-:W-:-:S03]  /*3a5a0*/  USEL UR4, UR4, URZ, !UP0 ;  /* 0x0000003f04047287 */ /* 0x000fc6000c000000 */
[----:B------:R4:W-:Y:S03]  /*3a5b0*/  STL [R1+0x3c78], R2 ;  /* 0x003c780201007387 */ /* 0x0009e60000100800 */
[----:B------:R-:W-:Y:S01]  /*3a5c0*/  MOV R3, UR4 ;  /* 0x0000000400037c02 */ /* 0x000fe20008000f00 */
[----:B-----5:R-:W5:Y:S04]  /*3a5d0*/  LDL.LU.64 R120, [R1+0x60] ;  /* 0x0000600001787983 */ /* 0x020f680000300a00 */
[----:B------:R-:W5:Y:S04]  /*3a5e0*/  LDL.LU.64 R122, [R1+0x68] ;  /* 0x00006800017a7983 */ /* 0x000f680000300a00 */
[----:B------:R-:W5:Y:S01]  /*3a5f0*/  LDL.LU.64 R104, [R1+0x50] ;  /* 0x0000500001687983 */ /* 0x000f620000300a00 */
[----:B-1----:R-:W-:Y:S01]  /*3a600*/  IMAD.SHL.U32 R5, R0, 0x2, RZ ;  /* 0x0000000200057824 */ /* 0x002fe200078e00ff */
[----:B---3--:R-:W-:-:S04]  /*3a610*/  SHF.L.U32 R6, R4, 0x1, RZ ;  /* 0x0000000104067819 */ /* 0x008fc800000006ff */
[----:B------:R-:W-:-:S04]  /*3a620*/  LOP3.LUT R5, R5, 0x40, RZ, 0xc0, !PT ;  /* 0x0000004005057812 */ /* 0x000fc800078ec0ff */
[----:B------:R-:W-:Y:S02]  /*3a630*/  LOP3.LUT R5, R5, 0x1c, R0, 0xf8, !PT ;  /* 0x0000001c05057812 */ /* 0x000fe400078ef800 */
[----:B------:R-:W-:-:S05]  /*3a640*/  LOP3.LUT R0, R0, 0x3, RZ, 0xc0, !PT ;  /* 0x0000000300007812 */ /* 0x000fca00078ec0ff */
[----:B------:R-:W-:-:S05]  /*3a650*/  IMAD R0, R0, 0x820, RZ ;  /* 0x0000082000007824 */ /* 0x000fca00078e02ff */
[----:B------:R-:W-:Y:S02]  /*3a660*/  LOP3.LUT R0, R0, R5, RZ, 0x3c, !PT ;  /* 0x0000000500007212 */ /* 0x000fe400078e3cff */
[----:B------:R-:W-:Y:S01]  /*3a670*/  LOP3.LUT R5, R4, 0x7, RZ, 0xc0, !PT ;  /* 0x0000000704057812 */ /* 0x000fe200078ec0ff */
[----:B------:R-:W-:Y:S02]  /*3a680*/  IMAD.U32 R4, RZ, RZ, UR4 ;  /* 0x00000004ff047e24 */ /* 0x000fe4000f8e00ff */
[----:B------:R-:W-:Y:S01]  /*3a690*/  IMAD R3, R3, 0x40000, R0 ;  /* 0x0004000003037824 */ /* 0x000fe200078e0200 */
[----:B------:R-:W-:Y:S01]  /*3a6a0*/  BAR.SYNC.DEFER_BLOCKING 0x0 ;  /* 0x0000000000007b1d */ /* 0x000fe20000010000 */
[----:B------:R-:W-:Y:S02]  /*3a6b0*/  IMAD R5, R5, 0x210, RZ ;  /* 0x0000021005057824 */ /* 0x000fe400078e02ff */
[----:B------:R-:W-:-:S03]  /*3a6c0*/  IMAD.U32 R0, RZ, RZ, UR4 ;  /* 0x00000004ff007e24 */ /* 0x000fc6000f8e00ff */
[----:B------:R-:W-:-:S04]  /*3a6d0*/  LOP3.LUT R5, R5, 0x30, R6, 0x78, !PT ;  /* 0x0000003005057812 */ /* 0x000fc800078e7806 */
[----:B----4-:R-:W-:-:S05]  /*3a6e0*/  LEA R2, R4, R5, 0xf ;  /* 0x0000000504027211 */ /* 0x010fca00078e78ff */
[----:B------:R-:W-:Y:S04]  /*3a6f0*/  STL [R1+0x900], R2 ;  /* 0x0009000201007387 */ /* 0x000fe80000100800 */
[----:B------:R-:W3:Y:S04]  /*3a700*/  LDL.LU.64 R106, [R1+0x58] ;  /* 0x00005800016a7983 */ /* 0x000ee80000300a00 */
[----:B------:R-:W4:Y:S04]  /*3a710*/  LDL.LU.64 R112, [R1+0x7a0] ;  /* 0x0007a00001707983 */ /* 0x000f280000300a00 */
[----:B------:R-:W4:Y:S04]  /*3a720*/  LDL.LU.64 R114, [R1+0x7a8] ;  /* 0x0007a80001727983 */ /* 0x000f280000300a00 */
[----:B------:R-:W4:Y:S04]  /*3a730*/  LDL.LU.64 R100, [R1+0x790] ;  /* 0x0007900001647983 */ /* 0x000f280000300a00 */
[----:B------:R-:W4:Y:S04]  /*3a740*/  LDL.LU.64 R102, [R1+0x798] ;  /* 0x0007980001667983 */ /* 0x000f280000300a00 */
[----:B------:R-:W4:Y:S04]  /*3a750*/  LDL.LU.64 R92, [R1+0x980] ;  /* 0x00098000015c7983 */ /* 0x000f280000300a00 */
[----:B------:R-:W4:Y:S04]  /*3a760*/  LDL.LU.64 R94, [R1+0x988] ;  /* 0x00098800015e7983 */ /* 0x000f280000300a00 */
[----:B------:R-:W1:Y:S04]  /*3a770*/  LDSM.16.M88.4 R8, [R2+0x81000] ;  /* 0x081000000208783b */ /* 0x000e680000000200 */
[----:B------:R-:W1:Y:S04]  /*3a780*/  LDSM.16.M88.4 R16, [R2+0x82000] ;  /* 0x082000000210783b */ /* 0x000e680000000200 */
[----:B------:R-:W-:Y:S04]  /*3a790*/  LDS R88, [R3] ;  /* 0x0000000003587984 */ /* 0x000fe80000000800 */
[----:B------:R-:W-:Y:S04]  /*3a7a0*/  LDS R90, [R3+0x2000] ;  /* 0x00200000035a7984 */ /* 0x000fe80000000800 */
[----:B------:R-:W1:Y:S04]  /*3a7b0*/  LDSM.16.M88.4 R12, [R2+0x83000] ;  /* 0x08300000020c783b */ /* 0x000e680000000200 */
[----:B------:R-:W1:Y:S04]  /*3a7c0*/  LDSM.16.M88.4 R212, [R2+0x84000] ;  /* 0x0840000002d4783b */ /* 0x000e680000000200 */
[----:B------:R-:W1:Y:S04]  /*3a7d0*/  LDSM.16.M88.4 R216, [R2+0x85000] ;  /* 0x0850000002d8783b */ /* 0x000e680000000200 */
[----:B------:R-:W1:Y:S04]  /*3a7e0*/  LDSM.16.M88.4 R220, [R2+0x86000] ;  /* 0x0860000002dc783b */ /* 0x000e680000000200 */
[----:B------:R-:W1:Y:S04]  /*3a7f0*/  LDSM.16.M88.4 R248, [R2+0x87000] ;  /* 0x0870000002f8783b */ /* 0x000e680000000200 */
[----:B------:R-:W-:Y:S04]  /*3a800*/  LDS R84, [R3+0x80] ;  /* 0x0000800003547984 */ /* 0x000fe80000000800 */
[----:B-1----:R-:W-:Y:S04]  /*3a810*/  STL [R1+0x56ac], R10 ;  /* 0x0056ac0a01007387 */ /* 0x002fe80000100800 */
        /* <DEDUP_REMOVED lines=11> */
[----:B------:R-:W4:Y:S04]  /*3a8d0*/  LDL.LU.64 R116, [R1+0x970] ;  /* 0x0009700001747983 */ /* 0x000f280000300a00 */
[----:B------:R-:W4:Y:S04]  /*3a8e0*/  LDL.LU.64 R118, [R1+0x978] ;  /* 0x0009780001767983 */ /* 0x000f280000300a00 */
[----:B------:R-:W4:Y:S04]  /*3a8f0*/  LDL.LU.64 R108, [R1+0x9a0] ;  /* 0x0009a000016c7983 */ /* 0x000f280000300a00 */
[----:B------:R-:W4:Y:S04]  /*3a900*/  LDL.LU.64 R110, [R1+0x9a8] ;  /* 0x0009a800016e7983 */ /* 0x000f280000300a00 */
[----:B------:R-:W4:Y:S04]  /*3a910*/  LDL.LU.64 R96, [R1+0x8b0] ;  /* 0x0008b00001607983 */ /* 0x000f280000300a00 */
[----:B------:R-:W4:Y:S04]  /*3a920*/  LDL.LU.64 R98, [R1+0x8b8] ;  /* 0x0008b80001627983 */ /* 0x000f280000300a00 */
[----:B------:R-:W-:Y:S04]  /*3a930*/  STL [R1+0x56cc], R250 ;  /* 0x0056ccfa01007387 */ /* 0x000fe80000100800 */
[----:B------:R-:W-:Y:S04]  /*3a940*/  LDS R86, [R3+0x2080] ;  /* 0x0020800003567984 */ /* 0x000fe80000000800 */
        /* <DEDUP_REMOVED lines=11> */
[----:B------:R-:W-:Y:S01]  /*3aa00*/  LDS R234, [R3+0x6180] ;  /* 0x0061800003ea7984 */ /* 0x000fe20000000800 */
[----:B--2---:R-:W-:-:S03]  /*3aa10*/  IMAD R0, R0, 0x40000, R7 ;  /* 0x0004000000007824 */ /* 0x004fc600078e0207 */
[----:B------:R-:W-:Y:S04]  /*3aa20*/  LDSM.16.M88.4 R4, [R2+0x80000] ;  /* 0x080000000204783b */ /* 0x000fe80000000200 */
[----:B------:R-:W-:Y:S04]  /*3aa30*/  LDS R89, [R0] ;  /* 0x0000000000597984 */ /* 0x000fe80000000800 */
[----:B------:R-:W5:Y:S04]  /*3aa40*/  LDS R91, [R0+0x2000] ;  /* 0x00200000005b7984 */ /* 0x000f680000000800 */
[----:B------:R-:W-:Y:S04]  /*3aa50*/  STL [R1+0x56c8], R251 ;  /* 0x0056c8fb01007387 */ /* 0x000fe80000100800 */
[----:B------:R-:W-:Y:S04]  /*3aa60*/  LDS R85, [R0+0x80] ;  /* 0x0000800000557984 */ /* 0x000fe80000000800 */
[----:B------:R-:W1:Y:S04]  /*3aa70*/  LDS R87, [R0+0x2080] ;  /* 0x0020800000577984 */ /* 0x000e680000000800 */
[----:B------:R-:W-:Y:S04]  /*3aa80*/  LDS R21, [R0+0x100] ;  /* 0x0001000000157984 */ /* 0x000fe80000000800 */
[----:B------:R-:W2:Y:S04]  /*3aa90*/  LDS R23, [R0+0x2100] ;  /* 0x0021000000177984 */ /* 0x000ea80000000800 */
[----:B------:R-:W-:Y:S04]  /*3aaa0*/  LDS R81, [R0+0x180] ;  /* 0x0001800000517984 */ /* 0x000fe80000000800 */
[----:B------:R-:W1:Y:S04]  /*3aab0*/  LDS R83, [R0+0x2180] ;  /* 0x0021800000537984 */ /* 0x000e680000000800 */
[----:B------:R-:W-:Y:S04]  /*3aac0*/  LDS R181, [R0+0x4000] ;  /* 0x0040000000b57984 */ /* 0x000fe80000000800 */
[----:B------:R-:W-:Y:S01]  /*3aad0*/  LDS R183, [R0+0x6000] ;  /* 0x0060000000b77984 */ /* 0x000fe20000000800 */
[----:B-----5:R-:W-:Y:S03]  /*3aae0*/  HMMA.1688.F32.TF32 R120, R88, R4, R120 ;  /* 0x000000045878723c */ /* 0x020fe60000081078 */
[----:B------:R-:W-:Y:S04]  /*3aaf0*/  LDS R177, [R0+0x780] ;  /* 0x0007800000b17984 */ /* 0x000fe80000000800 */
[----:B------:R-:W-:Y:S04]  /*3ab00*/  LDS R179, [R0+0x2780] ;  /* 0x0027800000b37984 */ /* 0x000fe80000000800 */
[----:B------:R-:W-:Y:S04]  /*3ab10*/  LDS R185, [R0+0x4080] ;  /* 0x0040800000b97984 */ /* 0x000fe80000000800 */
[----:B------:R-:W-:Y:S04]  /*3ab20*/  LDS R187, [R0+0x6080] ;  /* 0x0060800000bb7984 */ /* 0x000fe80000000800 */
[----:B------:R-:W-:Y:S04]  /*3ab30*/  LDS R233, [R0+0x4180] ;  /* 0x0041800000e97984 */ /* 0x000fe80000000800 */
[----:B------:R-:W-:Y:S01]  /*3ab40*/  LDS R235, [R0+0x6180] ;  /* 0x0061800000eb7984 */ /* 0x000fe20000000800 */
[----:B------:R-:W-:Y:S01]  /*3ab50*/  IMAD.MOV.U32 R127, RZ, RZ, R120 ;  /* 0x000000ffff7f7224 */ /* 0x000fe200078e0078 */
[----:B------:R-:W-:Y:S01]  /*3ab60*/  MOV R125, R122 ;  /* 0x0000007a007d7202 */ /* 0x000fe20000000f00 */
[----:B------:R-:W-:-:S02]  /*3ab70*/  IMAD.MOV.U32 R126, RZ, RZ, R121 ;  /* 0x000000ffff7e7224 */ /* 0x000fc400078e0079 */
[----:B------:R-:W-:Y:S02]  /*3ab80*/  IMAD.MOV.U32 R124, RZ, RZ, R123 ;  /* 0x000000ffff7c7224 */ /* 0x000fe400078e007b */
[C---:B---3--:R-:W-:Y:S01]  /*3ab90*/  HMMA.1688.F32.TF32 R120, R88.reuse, R8, R104 ;  /* 0x000000085878723c */ /* 0x048fe20000081068 */
[----:B------:R-:W1:Y:S04]  /*3aba0*/  LDL.LU.64 R104, [R1+0x610] ;  /* 0x0006100001687983 */ /* 0x000e680000300a00 */
[----:B------:R-:W1:Y:S11]  /*3abb0*/  LDL.LU.64 R106, [R1+0x618] ;  /* 0x00061800016a7983 */ /* 0x000e760000300a00 */
[----:B------:R-:W-:Y:S07]  /*3abc0*/  @!UPT UIADD3 URZ, URZ, URZ, URZ ;  /* 0x0000003f3f3ff290 */ /* 0x000fee000fffe03f */
[----:B------:R-:W-:Y:S04]  /*3abd0*/  STL.64 [R1+0x1e0], R120 ;  /* 0x0001e07801007387 */ /* 0x000fe80000100a00 */
[----:B------:R4:W-:Y:S02]  /*3abe0*/  STL.64 [R1+0x1e8], R122 ;  /* 0x0001e87a01007387 */ /* 0x0009e40000100a00 */
[C---:B----4-:R-:W-:Y:S08]  /*3abf0*/  HMMA.1688.F32.TF32 R120, R88.reuse, R16, R112 ;  /* 0x000000105878723c */ /* 0x050ff00000081070 */
[C---:B------:R-:W-:Y:S01]  /*3ac00*/  HMMA.1688.F32.TF32 R112, R88.reuse, R12, R100 ;  /* 0x0000000c5870723c */ /* 0x040fe20000081064 */
[----:B------:R-:W3:Y:S11]  /*3ac10*/  LDL.LU.64 R100, [R1+0x600] ;  /* 0x0006000001647983 */ /* 0x000ef60000300a00 */
[----:B------:R-:W-:Y:S03]  /*3ac20*/  @!UPT UIADD3 URZ, URZ, URZ, URZ ;  /* 0x0000003f3f3ff290 */ /* 0x000fe6000fffe03f */
[----:B------:R-:W-:Y:S04]  /*3ac30*/  STL.64 [R1+0x1d0], R120 ;  /* 0x0001d07801007387 */ /* 0x000fe80000100a00 */
[----:B------:R-:W-:Y:S04]  /*3ac40*/  STL.64 [R1+0x1d8], R122 ;  /* 0x0001d87a01007387 */ /* 0x000fe80000100a00 */
[----:B------:R-:W3:Y:S01]  /*3ac50*/  LDL.LU.64 R102, [R1+0x608] ;  /* 0x0006080001667983 */ /* 0x000ee20000300a00 */
[C---:B------:R-:W-:Y:S03]  /*3ac60*/  HMMA.1688.F32.TF32 R92, R88.reuse, R212, R92 ;  /* 0x000000d4585c723c */ /* 0x040fe6000008105c */
[----:B------:R4:W-:Y:S04]  /*3ac70*/  STL.64 [R1+0x180], R112 ;  /* 0x0001807001007387 */ /* 0x0009e80000100a00 */
[----:B------:R5:W-:Y:S04]  /*3ac80*/  STL.64 [R1+0x188], R114 ;  /* 0x0001887201007387 */ /* 0x000be80000100a00 */
[----:B----4-:R-:W4:Y:S04]  /*3ac90*/  LDL.LU.64 R112, [R1+0x7c0] ;  /* 0x0007c00001707983 */ /* 0x010f280000300a00 */
[----:B-----5:R-:W4:Y:S08]  /*3aca0*/  LDL.LU.64 R114, [R1+0x7c8] ;  /* 0x0007c80001727983 */ /* 0x020f300000300a00 */
[----:B------:R5:W-:Y:S04]  /*3acb0*/  STL.64 [R1+0x170], R92 ;  /* 0x0001705c01007387 */ /* 0x000be80000100a00 */
[----:B------:R2:W-:Y:S04]  /*3acc0*/  STL.64 [R1+0x178], R94 ;  /* 0x0001785e01007387 */ /* 0x0005e80000100a00 */
[----:B-----5:R-:W5:Y:S04]  /*3acd0*/  LDL.LU.64 R92, [R1+0x7b0] ;  /* 0x0007b000015c7983 */ /* 0x020f680000300a00 */
[----:B--2---:R-:W5:Y:S01]  /*3ace0*/  LDL.LU.64 R94, [R1+0x7b8] ;  /* 0x0007b800015e7983 */ /* 0x004f620000300a00 */
[C---:B------:R-:W-:Y:S08]  /*3acf0*/  HMMA.1688.F32.TF32 R120, R88.reuse, R216, R116 ;  /* 0x000000d85878723c */ /* 0x040ff00000081074 */
[C---:B------:R-:W-:Y:S01]  /*3ad00*/  HMMA.1688.F32.TF32 R116, R88.reuse, R220, R108 ;  /* 0x000000dc5874723c */ /* 0x040fe2000008106c */
[----:B------:R-:W5:Y:S07]  /*3ad10*/  LDL.LU.64 R108, [R1+0x8a0] ;  /* 0x0008a000016c7983 */ /* 0x000f6e0000300a00 */
[----:B------:R-:W-:Y:S07]  /*3ad20*/  HMMA.1688.F32.TF32 R88, R88, R248, R96 ;  /* 0x000000f85858723c */ /* 0x000fee0000081060 */
[----:B------:R-:W-:Y:S04]  /*3ad30*/  STL.64 [R1+0x160], R120 ;  /* 0x0001607801007387 */ /* 0x000fe80000100a00 */
[----:B------:R-:W-:Y:S04]  /*3ad40*/  STL.64 [R1+0x168], R122 ;  /* 0x0001687a01007387 */ /* 0x000fe80000100a00 */
[----:B------:R-:W5:Y:S04]  /*3ad50*/  LDL.LU.64 R110, [R1+0x8a8] ;  /* 0x0008a800016e7983 */ /* 0x000f680000300a00 */
[----:B------:R-:W-:Y:S04]  /*3ad60*/  STL.64 [R1+0x140], R116 ;  /* 0x0001407401007387 */ /* 0x000fe80000100a00 */
[----:B------:R-:W-:Y:S04]  /*3ad70*/  STL.64 [R1+0x148], R118 ;  /* 0x0001487601007387 */ /* 0x000fe80000100a00 */
[----:B------:R-:W5:Y:S04]  /*3ad80*/  LDL.LU.64 R96, [R1+0x890] ;  /* 0x0008900001607983 */ /* 0x000f680000300a00 */
[----:B------:R-:W5:Y:S04]  /*3ad90*/  LDL.LU.64 R98, [R1+0x898] ;  /* 0x0008980001627983 */ /* 0x000f680000300a00 */
[----:B------:R-:W-:Y:S04]  /*3ada0*/  STL.64 [R1+0x130], R88 ;  /* 0x0001305801007387 */ /* 0x000fe80000100a00 */
[----:B------:R1:W-:Y:S02]  /*3adb0*/  STL.64 [R1+0x138], R90 ;  /* 0x0001385a01007387 */ /* 0x0003e40000100a00 */
[C---:B-1----:R-:W-:Y:S02]  /*3adc0*/  HMMA.1688.F32.TF32 R88, R84.reuse, R4, R104 ;  /* 0x000000045458723c */ /* 0x042fe40000081068 */
[----:B------:R-:W2:Y:S04]  /*3add0*/  LDL.LU.64 R104, [R1+0x880] ;  /* 0x0008800001687983 */ /* 0x000ea80000300a00 */
[----:B------:R-:W2:Y:S11]  /*3ade0*/  LDL.LU.64 R106, [R1+0x888] ;  /* 0x00088800016a7983 */ /* 0x000eb60000300a00 */
[----:B------:R-:W-:Y:S06]  /*3adf0*/  @!UPT UIADD3 URZ, URZ, URZ, URZ ;  /* 0x0000003f3f3ff290 */ /* 0x000fec000fffe03f */
[----:B------:R1:W-:Y:S04]  /*3ae00*/  STL.64 [R1+0x120], R88 ;  /* 0x0001205801007387 */ /* 0x0003e80000100a00 */
[----:B------:R1:W-:Y:S04]  /*3ae10*/  STL.64 [R1+0x128], R90 ;  /* 0x0001285a01007387 */ /* 0x0003e80000100a00 */
[----:B-1----:R-:W2:Y:S04]  /*3ae20*/  LDL.LU.64 R88, [R1+0x6c0] ;  /* 0x0006c00001587983 */ /* 0x002ea80000300a00 */
[----:B------:R-:W2:Y:S01]  /*3ae30*/  LDL.LU.64 R90, [R1+0x6c8] ;  /* 0x0006c800015a7983 */ /* 0x000ea20000300a00 */
[C---:B---3--:R-:W-:Y:S03]  /*3ae40*/  HMMA.1688.F32.TF32 R116, R84.reuse, R8, R100 ;  /* 0x000000085474723c */ /* 0x048fe60000081064 */
[----:B------:R-:W3:Y:S04]  /*3ae50*/  LDL.LU.64 R100, [R1+0x620] ;  /* 0x0006200001647983 */ /* 0x000ee80000300a00 */
[----:B------:R-:W3:Y:S01]  /*3ae60*/  LDL.LU.64 R102, [R1+0x628] ;  /* 0x0006280001667983 */ /* 0x000ee20000300a00 */
[C---:B----4-:R-:W-:Y:S08]  /*3ae70*/  HMMA.1688.F32.TF32 R112, R84.reuse, R16, R112 ;  /* 0x000000105470723c */ /* 0x050ff00000081070 */
[----:B-----5:R-:W-:Y:S07]  /*3ae80*/  HMMA.1688.F32.TF32 R92, R84, R12, R92 ;  /* 0x0000000c545c723c */ /* 0x020fee000008105c */
[----:B------:R-:W-:Y:S04]  /*3ae90*/  STL.64 [R1+0x110], R116 ;  /* 0x0001107401007387 */ /* 0x000fe80000100a00 */
[----:B------:R-:W-:Y:S04]  /*3aea0*/  STL.64 [R1+0x118], R118 ;  /* 0x0001187601007387 */ /* 0x000fe80000100a00 */
[----:B------:R-:W-:Y:S04]  /*3aeb0*/  STL.64 [R1+0x100], R112 ;  /* 0x0001007001007387 */ /* 0x000fe80000100a00 */
[----:B------:R-:W-:Y:S04]  /*3aec0*/  STL.64 [R1+0x108], R114 ;  /* 0x0001087201007387 */ /* 0x000fe80000100a00 */
[----:B------:R1:W-:Y:S01]  /*3aed0*/  STL.64 [R1+0xf0], R92 ;  /* 0x0000f05c01007387 */ /* 0x0003e20000100a00 */
[----:B------:R-:W-:Y:S01]  /*3aee0*/  IMAD.MOV.U32 R250, RZ, RZ, R94 ;  /* 0x000000fffffa7224 */ /* 0x000fe200078e005e */
[----:B------:R-:W-:-:S02]  /*3aef0*/  MOV R251, R95 ;  /* 0x0000005f00fb7202 */ /* 0x000fc40000000f00 */
[----:B-1----:R-:W4:Y:S04]  /*3af00*/  LDL.LU.64 R92, [R1+0x40] ;  /* 0x00004000015c7983 */ /* 0x002f280000300a00 */
[----:B------:R-:W4:Y:S01]  /*3af10*/  LDL.LU.64 R94, [R1+0x48] ;  /* 0x00004800015e7983 */ /* 0x000f220000300a00 */
[C---:B------:R-:W-:Y:S08]  /*3af20*/  HMMA.1688.F32.TF32 R108, R84.reuse, R212, R108 ;  /* 0x000000d4546c723c */ /* 0x040ff0000008106c */
[----:B------:R-:W-:Y:S01]  /*3af30*/  HMMA.1688.F32.TF32 R96, R84, R216, R96 ;  /* 0x000000d85460723c */ /* 0x000fe20000081060 */
[----:B------:R-:W-:Y:S04]  /*3af40*/  STL [R1+0x56d4], R251 ;  /* 0x0056d4fb01007387 */ /* 0x000fe80000100800 */
[----:B------:R1:W-:Y:S10]  /*3af50*/  STL [R1+0x56d0], R250 ;  /* 0x0056d0fa01007387 */ /* 0x0003f40000100800 */
[----:B------:R-:W-:Y:S04]  /*3af60*/  STL.64 [R1+0xe0], R108 ;  /* 0x0000e06c01007387 */ /* 0x000fe80000100a00 */
[----:B------:R-:W-:Y:S05]  /*3af70*/  STL.64 [R1+0xe8], R110 ;  /* 0x0000e86e01007387 */ /* 0x000fea0000100a00 */
[----:B-1----:R-:W-:Y:S01]  /*3af80*/  IMAD.MOV.U32 R250, RZ, RZ, R99 ;  /* 0x000000fffffa7224 */ /* 0x002fe200078e0063 */
[----:B------:R1:W-:Y:S01]  /*3af90*/  STL.64 [R1+0xd0], R96 ;  /* 0x0000d06001007387 */ /* 0x0003e20000100a00 */
[----:B------:R-:W-:-:S03]  /*3afa0*/  IMAD.MOV.U32 R251, RZ, RZ, R98 ;  /* 0x000000fffffb7224 */ /* 0x000fc600078e0062 */
[----:B-1----:R-:W5:Y:S04]  /*3afb0*/  LDL.LU.64 R96, [R1+0x6b0] ;  /* 0x0006b00001607983 */ /* 0x002f680000300a00 */
[----:B------:R-:W5:Y:S04]  /*3afc0*/  LDL.LU.64 R98, [R1+0x6b8] ;  /* 0x0006b80001627983 */ /* 0x000f680000300a00 */
[----:B------:R1:W-:Y:S04]  /*3afd0*/  STL [R1+0x56dc], R250 ;  /* 0x0056dcfa01007387 */ /* 0x0003e80000100800 */
[----:B------:R1:W-:Y:S01]  /*3afe0*/  STL [R1+0x56d8], R251 ;  /* 0x0056d8fb01007387 */ /* 0x0003e20000100800 */
[C---:B--2---:R-:W-:Y:S08]  /*3aff0*/  HMMA.1688.F32.TF32 R104, R84.reuse, R220, R104 ;  /* 0x000000dc5468723c */ /* 0x044ff00000081068 */
[----:B------:R-:W-:Y:S11]  /*3b000*/  HMMA.1688.F32.TF32 R88, R84, R248, R88 ;  /* 0x000000f85458723c */ /* 0x000ff60000081058 */
[----:B------:R-:W-:Y:S04]  /*3b010*/  @!UPT UIADD3 URZ, URZ, URZ, URZ ;  /* 0x0000003f3f3ff290 */ /* 0x000fe8000fffe03f */
[----:B------:R-:W-:Y:S04]  /*3b020*/  STL.64 [R1+0xc0], R104 ;  /* 0x0000c06801007387 */ /* 0x000fe80000100a00 */
[----:B------:R-:W-:Y:S01]  /*3b030*/  STL.64 [R1+0xc8], R106 ;  /* 0x0000c86a01007387 */ /* 0x000fe20000100a00 */
[----:B---3--:R-:W-:Y:S04]  /*3b040*/  HMMA.1688.F32.TF32 R84, R20, R4, R100 ;  /* 0x000000041454723c */ /* 0x008fe80000081064 */
[----:B------:R-:W-:Y:S01]  /*3b050*/  MOV R219, R91 ;  /* 0x0000005b00db7202 */ /* 0x000fe20000000f00 */
[----:B------:R-:W-:Y:S01]  /*3b060*/  IMAD.MOV.U32 R223, RZ, RZ, R89 ;  /* 0x000000ffffdf7224 */ /* 0x000fe200078e0059 */
[----:B------:R-:W-:Y:S01]  /*3b070*/  MOV R222, R88 ;  /* 0x0000005800de7202 */ /* 0x000fe20000000f00 */
[----:B------:R-:W-:Y:S01]  /*3b080*/  IMAD.MOV.U32 R218, RZ, RZ, R90 ;  /* 0x000000ffffda7224 */ /* 0x000fe200078e005a */
[----:B------:R-:W2:Y:S04]  /*3b090*/  LDL.LU.64 R88, [R1+0x6a0] ;  /* 0x0006a00001587983 */ /* 0x000ea80000300a00 */
[----:B------:R-:W2:Y:S04]  /*3b0a0*/  LDL.LU.64 R90, [R1+0x6a8] ;  /* 0x0006a800015a7983 */ /* 0x000ea80000300a00 */
[----:B------:R-:W-:Y:S04]  /*3b0b0*/  STL [R1+0x56ec], R219 ;  /* 0x0056ecdb01007387 */ /* 0x000fe80000100800 */
[----:B------:R-:W-:Y:S04]  /*3b0c0*/  STL [R1+0x56e8], R218 ;  /* 0x0056e8da01007387 */ /* 0x000fe80000100800 */
[----:B------:R-:W-:Y:S04]  /*3b0d0*/  STL [R1+0x56e4], R223 ;  /* 0x0056e4df01007387 */ /* 0x000fe80000100800 */
[----:B------:R-:W-:Y:S01]  /*3b0e0*/  STL [R1+0x56e0], R222 ;  /* 0x0056e0de01007387 */ /* 0x000fe20000100800 */
[----:B-1----:R-:W-:-:S02]  /*3b0f0*/  IMAD.MOV.U32 R250, RZ, RZ, R86 ;  /* 0x000000fffffa7224 */ /* 0x002fc400078e0056 */
[----:B------:R-:W-:Y:S01]  /*3b100*/  IMAD.MOV.U32 R251, RZ, RZ, R87 ;  /* 0x000000fffffb7224 */ /* 0x000fe200078e0057 */
[----:B------:R1:W-:Y:S04]  /*3b110*/  STL.64 [R1+0xa0], R84 ;  /* 0x0000a05401007387 */ /* 0x0003e80000100a00 */
[----:B-1----:R-:W3:Y:S04]  /*3b120*/  LDL.LU.64 R84, [R1+0x690] ;  /* 0x0006900001547983 */ /* 0x002ee80000300a00 */
[----:B------:R-:W3:Y:S04]  /*3b130*/  LDL.LU.64 R86, [R1+0x698] ;  /* 0x0006980001567983 */ /* 0x000ee80000300a00 */
[----:B------:R-:W-:Y:S01]  /*3b140*/  STL [R1+0x56f4], R251 ;  /* 0x0056f4fb01007387 */ /* 0x000fe20000100800 */
[C---:B----4-:R-:W-:Y:S03]  /*3b150*/  HMMA.1688.F32.TF32 R92, R20.reuse, R8, R92 ;  /* 0x00000008145c723c */ /* 0x050fe6000008105c */
[----:B------:R1:W-:Y:S11]  /*3b160*/  STL [R1+0x56f0], R250 ;  /* 0x0056f0fa01007387 */ /* 0x0003f60000100800 */
[----:B------:R-:W-:Y:S10]  /*3b170*/  @!UPT UIADD3 URZ, URZ, URZ, URZ ;  /* 0x0000003f3f3ff290 */ /* 0x000ff4000fffe03f */
[----:B------:R-:W-:Y:S01]  /*3b180*/  MOV R219, R92 ;  /* 0x0000005c00db7202 */ /* 0x000fe20000000f00 */
[----:B------:R-:W-:Y:S01]  /*3b190*/  IMAD.MOV.U32 R218, RZ, RZ, R93 ;  /* 0x000000ffffda7224 */ /* 0x000fe200078e005d */
[----:B------:R-:W-:Y:S01]  /*3b1a0*/  MOV R222, R95 ;  /* 0x0000005f00de7202 */ /* 0x000fe20000000f00 */
[----:B------:R-:W-:Y:S01]  /*3b1b0*/  IMAD.MOV.U32 R223, RZ, RZ, R94 ;  /* 0x000000ffffdf7224 */ /* 0x000fe200078e005e */
[----:B------:R-:W4:Y:S04]  /*3b1c0*/  LDL.LU.64 R92, [R1+0x640] ;  /* 0x00064000015c7983 */ /* 0x000f280000300a00 */
[----:B------:R-:W4:Y:S01]  /*3b1d0*/  LDL.LU.64 R94, [R1+0x648] ;  /* 0x00064800015e7983 */ /* 0x000f220000300a00 */
[----:B-----5:R-:W-:Y:S03]  /*3b1e0*/  HMMA.1688.F32.TF32 R96, R20, R16, R96 ;  /* 0x000000101460723c */ /* 0x020fe60000081060 */
[----:B------:R5:W-:Y:S04]  /*3b1f0*/  STL [R1+0x5704], R222 ;  /* 0x005704de01007387 */ /* 0x000be80000100800 */
[----:B------:R-:W-:Y:S04]  /*3b200*/  STL [R1+0x5700], R223 ;  /* 0x005700df01007387 */ /* 0x000fe80000100800 */
[----:B------:R1:W-:Y:S04]  /*3b210*/  STL [R1+0x56fc], R219 ;  /* 0x0056fcdb01007387 */ /* 0x0003e80000100800 */
[----:B------:R1:W-:Y:S09]  /*3b220*/  STL [R1+0x56f8], R218 ;  /* 0x0056f8da01007387 */ /* 0x0003f20000100800 */
[----:B-1----:R-:W-:-:S02]  /*3b230*/  IMAD.MOV.U32 R250, RZ, RZ, R99 ;  /* 0x000000fffffa7224 */ /* 0x002fc400078e0063 */
[----:B------:R-:W-:Y:S01]  /*3b240*/  IMAD.MOV.U32 R251, RZ, RZ, R98 ;  /* 0x000000fffffb7224 */ /* 0x000fe200078e0062 */
[----:B------:R-:W-:Y:S04]  /*3b250*/  STL.64 [R1+0x80], R96 ;  /* 0x0000806001007387 */ /* 0x000fe80000100a00 */
[----:B------:R-:W-:Y:S04]  /*3b260*/  STL [R1+0x570c], R250 ;  /* 0x00570cfa01007387 */ /* 0x000fe80000100800 */
[----:B------:R1:W-:Y:S01]  /*3b270*/  STL [R1+0x5708], R251 ;  /* 0x005708fb01007387 */ /* 0x0003e20000100800 */
[C---:B--2---:R-:W-:Y:S08]  /*3b280*/  HMMA.1688.F32.TF32 R88, R20.reuse, R12, R88 ;  /* 0x0000000c1458723c */ /* 0x044ff00000081058 */
[----:B---3--:R-:W-:Y:S11]  /*3b290*/  HMMA.1688.F32.TF32 R84, R20, R212, R84 ;  /* 0x000000d41454723c */ /* 0x008ff60000081054 */
[----:B------:R-:W-:Y:S05]  /*3b2a0*/  @!UPT UIADD3 URZ, URZ, URZ, URZ ;  /* 0x0000003f3f3ff290 */ /* 0x000fea000fffe03f */
[----:B------:R-:W-:Y:S01]  /*3b2b0*/  MOV R11, R91 ;  /* 0x0000005b000b7202 */ /* 0x000fe20000000f00 */
[----:B------:R-:W-:Y:S01]  /*3b2c0*/  IMAD.MOV.U32 R10, RZ, RZ, R90 ;  /* 0x000000ffff0a7224 */ /* 0x000fe200078e005a */
[----:B------:R-:W-:Y:S01]  /*3b2d0*/  MOV R214, R88 ;  /* 0x0000005800d67202 */ /* 0x000fe20000000f00 */
[----:B------:R-:W-:Y:S02]  /*3b2e0*/  IMAD.MOV.U32 R215, RZ, RZ, R89 ;  /* 0x000000ffffd77224 */ /* 0x000fe400078e0059 */
[----:B------:R-:W2:Y:S04]  /*3b2f0*/  LDL.LU.64 R88, [R1+0x630] ;  /* 0x0006300001587983 */ /* 0x000ea80000300a00 */
[----:B------:R-:W2:Y:S04]  /*3b300*/  LDL.LU.64 R90, [R1+0x638] ;  /* 0x00063800015a7983 */ /* 0x000ea80000300a00 */
[----:B------:R-:W-:Y:S04]  /*3b310*/  STL [R1+0x571c], R11 ;  /* 0x00571c0b01007387 */ /* 0x000fe80000100800 */
[----:B------:R-:W-:Y:S04]  /*3b320*/  STL [R1+0x5718], R10 ;  /* 0x0057180a01007387 */ /* 0x000fe80000100800 */
[----:B------:R-:W-:Y:S01]  /*3b330*/  STL [R1+0x5714], R215 ;  /* 0x005714d701007387 */ /* 0x000fe20000100800 */
[----:B-----5:R-:W-:Y:S01]  /*3b340*/  IMAD.MOV.U32 R222, RZ, RZ, R84 ;  /* 0x000000ffffde7224 */ /* 0x020fe200078e0054 */
[----:B------:R-:W-:-:S02]  /*3b350*/  MOV R219, R86 ;  /* 0x0000005600db7202 */ /* 0x000fc40000000f00 */
[----:B------:R3:W-:Y:S01]  /*3b360*/  STL [R1+0x5710], R214 ;  /* 0x005710d601007387 */ /* 0x0007e20000100800 */
[----:B------:R-:W-:Y:S02]  /*3b370*/  IMAD.MOV.U32 R223, RZ, RZ, R85 ;  /* 0x000000ffffdf7224 */ /* 0x000fe400078e0055 */
[----:B------:R-:W-:Y:S01]  /*3b380*/  IMAD.MOV.U32 R218, RZ, RZ, R87 ;  /* 0x000000ffffda7224 */ /* 0x000fe200078e0057 */
[----:B------:R-:W5:Y:S04]  /*3b390*/  LDL.LU.64 R84, [R1+0x30] ;  /* 0x0000300001547983 */ /* 0x000f680000300a00 */
[----:B------:R-:W5:Y:S04]  /*3b3a0*/  LDL.LU.64 R86, [R1+0x38] ;  /* 0x0000380001567983 */ /* 0x000f680000300a00 */
[----:B------:R-:W-:Y:S04]  /*3b3b0*/  STL [R1+0x572c], R218 ;  /* 0x00572cda01007387 */ /* 0x000fe80000100800 */
[----:B------:R-:W-:Y:S04]  /*3b3c0*/  STL [R1+0x5728], R219 ;  /* 0x005728db01007387 */ /* 0x000fe80000100800 */
[----:B------:R1:W-:Y:S04]  /*3b3d0*/  STL [R1+0x5724], R223 ;  /* 0x005724df01007387 */ /* 0x0003e80000100800 */
[----:B------:R1:W-:Y:S04]  /*3b3e0*/  STL [R1+0x5720], R222 ;  /* 0x005720de01007387 */ /* 0x0003e80000100800 */
[----:B------:R-:W5:Y:S04]  /*3b3f0*/  LDL.LU.64 R104, [R1+0x20] ;  /* 0x0000200001687983 */ /* 0x000f680000300a00 */
[----:B------:R-:W5:Y:S01]  /*3b400*/  LDL.LU.64 R106, [R1+0x28] ;  /* 0x00002800016a7983 */ /* 0x000f620000300a00 */
[C---:B----4-:R-:W-:Y:S11]  /*3b410*/  HMMA.1688.F32.TF32 R92, R20.reuse, R216, R92 ;  /* 0x000000d8145c723c */ /* 0x050ff6000008105c */
[----:B------:R-:W-:Y:S11]  /*3b420*/  @!UPT UIADD3 URZ, URZ, URZ, URZ ;  /* 0x0000003f3f3ff290 */ /* 0x000ff6000fffe03f */
[----:B------:R-:W-:Y:S02]  /*3b430*/  @!UPT UIADD3 URZ, URZ, URZ, URZ ;  /* 0x0000003f3f3ff290 */ /* 0x000fe4000fffe03f */
[----:B-1----:R-:W-:Y:S01]  /*3b440*/  IMAD.MOV.U32 R251, RZ, RZ, R95 ;  /* 0x000000fffffb7224 */ /* 0x002fe200078e005f */
[----:B---3--:R-:W-:Y:S01]  /*3b450*/  MOV R214, R93 ;  /* 0x0000005d00d67202 */ /* 0x008fe20000000f00 */
[----:B------:R-:W-:Y:S02]  /*3b460*/  IMAD.MOV.U32 R250, RZ, RZ, R94 ;  /* 0x000000fffffa7224 */ /* 0x000fe400078e005e */
[----:B------:R-:W-:Y:S01]  /*3b470*/  IMAD.MOV.U32 R215, RZ, RZ, R92 ;  /* 0x000000ffffd77224 */ /* 0x000fe200078e005c */
[----:B------:R-:W-:Y:S04]  /*3b480*/  STL [R1+0x573c], R251 ;  /* 0x00573cfb01007387 */ /* 0x000fe80000100800 */
[----:B------:R-:W-:Y:S04]  /*3b490*/  STL [R1+0x5738], R250 ;  /* 0x005738fa01007387 */ /* 0x000fe80000100800 */
[----:B------:R1:W-:Y:S04]  /*3b4a0*/  STL [R1+0x5734], R214 ;  /* 0x005734d601007387 */ /* 0x0003e80000100800 */
[----:B------:R3:W-:Y:S04]  /*3b4b0*/  STL [R1+0x5730], R215 ;  /* 0x005730d701007387 */ /* 0x0007e80000100800 */
[----:B------:R-:W4:Y:S04]  /*3b4c0*/  LDL.LU.64 R100, [R1+0x10] ;  /* 0x0000100001647983 */ /* 0x000f280000300a00 */
[----:B------:R-:W4:Y:S04]  /*3b4d0*/  LDL.LU.64 R102, [R1+0x18] ;  /* 0x0000180001667983 */ /* 0x000f280000300a00 */
[----:B------:R-:W4:Y:S04]  /*3b4e0*/  LDL.LU.64 R96, [R1+0x530] ;  /* 0x0005300001607983 */ /* 0x000f280000300a00 */
[----:B------:R-:W4:Y:S04]  /*3b4f0*/  LDL.LU.64 R98, [R1+0x538] ;  /* 0x0005380001627983 */ /* 0x000f280000300a00 */
[----:B------:R-:W4:Y:S04]  /*3b500*/  LDL.LU.64 R92, [R1+0x520] ;  /* 0x00052000015c7983 */ /* 0x000f280000300a00 */
[----:B------:R-:W4:Y:S01]  /*3b510*/  LDL.LU.64 R94, [R1+0x528] ;  /* 0x00052800015e7983 */ /* 0x000f220000300a00 */
[C---:B--2---:R-:W-:Y:S08]  /*3b520*/  HMMA.1688.F32.TF32 R88, R20.reuse, R220, R88 ;  /* 0x000000dc1458723c */ /* 0x044ff00000081058 */
[----:B-----5:R-:W-:Y:S11]  /*3b530*/  HMMA.1688.F32.TF32 R20, R20, R248, R84 ;  /* 0x000000f81414723c */ /* 0x020ff60000081054 */
[----:B------:R-:W-:Y:S05]  /*3b540*/  @!UPT UIADD3 URZ, URZ, URZ, URZ ;  /* 0x0000003f3f3ff290 */ /* 0x000fea000fffe03f */
[----:B------:R-:W-:Y:S01]  /*3b550*/  MOV R10, R91 ;  /* 0x0000005b000a7202 */ /* 0x000fe20000000f00 */
[----:B------:R-:W-:Y:S01]  /*3b560*/  IMAD.MOV.U32 R11, RZ, RZ, R90 ;  /* 0x000000ffff0b7224 */ /* 0x000fe200078e005a */
[----:B------:R-:W-:Y:S01]  /*3b570*/  MOV R223, R88 ;  /* 0x0000005800df7202 */ /* 0x000fe20000000f00 */
[----:B------:R-:W-:Y:S02]  /*3b580*/  IMAD.MOV.U32 R222, RZ, RZ, R89 ;  /* 0x000000ffffde7224 */ /* 0x000fe400078e0059 */
[----:B------:R-:W-:Y:S04]  /*3b590*/  STL [R1+0x574c], R10 ;  /* 0x00574c0a01007387 */ /* 0x000fe80000100800 */
[----:B------:R-:W-:Y:S01]  /*3b5a0*/  STL [R1+0x5748], R11 ;  /* 0x0057480b01007387 */ /* 0x000fe20000100800 */
[----:B------:R-:W-:Y:S01]  /*3b5b0*/  IMAD.MOV.U32 R14, RZ, RZ, R20 ;  /* 0x000000ffff0e7224 */ /* 0x000fe200078e0014 */
[----:B------:R-:W-:Y:S01]  /*3b5c0*/  MOV R19, R22 ;  /* 0x0000001600137202 */ /* 0x000fe20000000f00 */
[----:B------:R-:W-:-:S02]  /*3b5d0*/  IMAD.MOV.U32 R18, RZ, RZ, R21 ;  /* 0x000000ffff127224 */ /* 0x000fc400078e0015 */
[----:B------:R-:W-:Y:S02]  /*3b5e0*/  IMAD.MOV.U32 R15, RZ, RZ, R23 ;  /* 0x000000ffff0f7224 */ /* 0x000fe400078e0017 */
[----:B------:R-:W-:Y:S01]  /*3b5f0*/  HMMA.1688.F32.TF32 R20, R80, R4, R104 ;  /* 0x000000045014723c */ /* 0x000fe20000081068 */
[----:B------:R-:W-:Y:S04]  /*3b600*/  STL [R1+0x5744], R222 ;  /* 0x005744de01007387 */ /* 0x000fe80000100800 */
[----:B------:R-:W-:Y:S04]  /*3b610*/  STL [R1+0x5740], R223 ;  /* 0x005740df01007387 */ /* 0x000fe80000100800 */
[----:B------:R-:W2:Y:S04]  /*3b620*/  LDL.LU.64 R88, [R1+0x510] ;  /* 0x0005100001587983 */ /* 0x000ea80000300a00 */
[----:B------:R-:W2:Y:S04]  /*3b630*/  LDL.LU.64 R90, [R1+0x518] ;  /* 0x00051800015a7983 */ /* 0x000ea80000300a00 */
[----:B------:R-:W5:Y:S04]  /*3b640*/  LDL.LU.64 R84, [R1+0x500] ;  /* 0x0005000001547983 */ /* 0x000f680000300a00 */
[----:B------:R-:W5:Y:S03]  /*3b650*/  LDL.LU.64 R86, [R1+0x508] ;  /* 0x0005080001567983 */ /* 0x000f660000300a00 */
[----:B-1----:R-:W-:Y:S01]  /*3b660*/  IMAD.MOV.U32 R214, RZ, RZ, R20 ;  /* 0x000000ffffd67224 */ /* 0x002fe200078e0014 */
[----:B------:R1:W-:Y:S01]  /*3b670*/  STL [R1+0x5754], R18 ;  /* 0x0057541201007387 */ /* 0x0003e20000100800 */
[----:B---3--:R-:W-:Y:S01]  /*3b680*/  MOV R215, R21 ;  /* 0x0000001500d77202 */ /* 0x008fe20000000f00 */
[----:B------:R-:W-:-:S02]  /*3b690*/  IMAD.MOV.U32 R218, RZ, RZ, R22 ;  /* 0x000000ffffda7224 */ /* 0x000fc400078e0016 */
[----:B------:R3:W-:Y:S01]  /*3b6a0*/  STL [R1+0x5750], R14 ;  /* 0x0057500e01007387 */ /* 0x0007e20000100800 */
[----:B------:R-:W-:-:S03]  /*3b6b0*/  IMAD.MOV.U32 R219, RZ, RZ, R23 ;  /* 0x000000ffffdb7224 */ /* 0x000fc600078e0017 */
[----:B------:R-:W5:Y:S04]  /*3b6c0*/  LDL.LU.64 R20, [R1+0x4f0] ;  /* 0x0004f00001147983 */ /* 0x000f680000300a00 */
[----:B------:R-:W5:Y:S01]  /*3b6d0*/  LDL.LU.64 R22, [R1+0x4f8] ;  /* 0x0004f80001167983 */ /* 0x000f620000300a00 */
[C---:B----4-:R-:W-:Y:S08]  /*3b6e0*/  HMMA.1688.F32.TF32 R96, R80.reuse, R16, R96 ;  /* 0x000000105060723c */ /* 0x050ff00000081060 */
[C---:B------:R-:W-:Y:S01]  /*3b6f0*/  HMMA.1688.F32.TF32 R244, R80.reuse, R12, R92 ;  /* 0x0000000c50f4723c */ /* 0x040fe2000008105c */
[----:B------:R-:W-:Y:S04]  /*3b700*/  LDS R92, [R3+0x300] ;  /* 0x00030000035c7984 */ /* 0x000fe80000000800 */
[----:B------:R-:W-:Y:S03]  /*3b710*/  LDS R94, [R3+0x2300] ;  /* 0x00230000035e7984 */ /* 0x000fe60000000800 */
[----:B------:R-:W-:Y:S01]  /*3b720*/  HMMA.1688.F32.TF32 R24, R80, R248, R24 ;  /* 0x000000f85018723c */ /* 0x000fe20000081018 */
[----:B------:R-:W-:Y:S04]  /*3b730*/  LDS R93, [R0+0x300] ;  /* 0x00030000005d7984 */ /* 0x000fe80000000800 */
[----:B------:R-:W-:Y:S03]  /*3b740*/  LDS R95, [R0+0x2300] ;  /* 0x00230000005f7984 */ /* 0x000fe60000000800 */
[----:B-1----:R-:W-:Y:S01]  /*3b750*/  IMAD.MOV.U32 R18, RZ, RZ, R96 ;  /* 0x000000ffff127224 */ /* 0x002fe200078e0060 */
[----:B------:R-:W-:Y:S01]  /*3b760*/  MOV R10, R98 ;  /* 0x00000062000a7202 */ /* 0x000fe20000000f00 */
[----:B---3--:R-:W-:-:S05]  /*3b770*/  IMAD.MOV.U32 R14, RZ, RZ, R97 ;  /* 0x000000ffff0e7224 */ /* 0x008fca00078e0061 */
[----:B------:R-:W-:Y:S01]  /*3b780*/  STL [R1+0x5604], R244 ;  /* 0x005604f401007387 */ /* 0x000fe20000100800 */
[----:B------:R-:W-:-:S03]  /*3b790*/  IMAD.MOV.U32 R11, RZ, RZ, R99 ;  /* 0x000000ffff0b7224 */ /* 0x000fc600078e0063 */
[----:B------:R-:W-:Y:S04]  /*3b7a0*/  STL [R1+0x5600], R245 ;  /* 0x005600f501007387 */ /* 0x000fe80000100800 */
[----:B------:R-:W-:Y:S04]  /*3b7b0*/  STL [R1+0x55fc], R246 ;  /* 0x0055fcf601007387 */ /* 0x000fe80000100800 */
[----:B------:R-:W-:Y:S04]  /*3b7c0*/  STL [R1+0x55f8], R247 ;  /* 0x0055f8f701007387 */ /* 0x000fe80000100800 */
[----:B------:R-:W3:Y:S04]  /*3b7d0*/  LDL.LU.64 R96, [R1+0x660] ;  /* 0x0006600001607983 */ /* 0x000ee80000300a00 */
[----:B------:R-:W3:Y:S01]  /*3b7e0*/  LDL.LU.64 R98, [R1+0x668] ;  /* 0x0006680001627983 */ /* 0x000ee20000300a00 */
[C---:B------:R-:W-:Y:S11]  /*3b7f0*/  HMMA.1688.F32.TF32 R100, R80.reuse, R8, R100 ;  /* 0x000000085064723c */ /* 0x040ff60000081064 */
[----:B------:R-:W-:Y:S11]  /*3b800*/  @!UPT UIADD3 URZ, URZ, URZ, URZ ;  /* 0x0000003f3f3ff290 */ /* 0x000ff6000fffe03f */
[----:B------:R-:W-:Y:S02]  /*3b810*/  @!UPT UIADD3 URZ, URZ, URZ, URZ ;  /* 0x0000003f3f3ff290 */ /* 0x000fe4000fffe03f */
[----:B------:R-:W-:Y:S01]  /*3b820*/  MOV R222, R100 ;  /* 0x0000006400de7202 */ /* 0x000fe20000000f00 */
[----:B------:R-:W-:Y:S01]  /*3b830*/  IMAD.MOV.U32 R223, RZ, RZ, R101 ;  /* 0x000000ffffdf7224 */ /* 0x000fe200078e0065 */
[----:B------:R-:W-:Y:S01]  /*3b840*/  MOV R250, R103 ;  /* 0x0000006700fa7202 */ /* 0x000fe20000000f00 */
[----:B------:R-:W-:Y:S01]  /*3b850*/  IMAD.MOV.U32 R251, RZ, RZ, R102 ;  /* 0x000000fffffb7224 */ /* 0x000fe200078e0066 */
[C---:B--2---:R-:W-:Y:S01]  /*3b860*/  HMMA.1688.F32.TF32 R240, R80.reuse, R212, R88 ;  /* 0x000000d450f0723c */ /* 0x044fe20000081058 */
[----:B------:R-:W-:Y:S04]  /*3b870*/  LDS R88, [R3+0x280] ;  /* 0x0002800003587984 */ /* 0x000fe80000000800 */
[----:B------:R-:W-:Y:S03]  /*3b880*/  LDS R90, [R3+0x2280] ;  /* 0x00228000035a7984 */ /* 0x000fe60000000800 */
[C---:B-----5:R-:W-:Y:S01]  /*3b890*/  HMMA.1688.F32.TF32 R236, R80.reuse, R216, R84 ;  /* 0x000000d850ec723c */ /* 0x060fe20000081054 */
[----:B------:R-:W-:Y:S04]  /*3b8a0*/  LDS R84, [R3+0x200] ;  /* 0x0002000003547984 */ /* 0x000fe80000000800 */
[----:B------:R-:W-:Y:S04]  /*3b8b0*/  LDS R86, [R3+0x2200] ;  /* 0x0022000003567984 */ /* 0x000fe80000000800 */
[----:B------:R-:W-:Y:S04]  /*3b8c0*/  LDS R85, [R0+0x200] ;  /* 0x0002000000557984 */ /* 0x000fe80000000800 */
[----:B------:R-:W3:Y:S01]  /*3b8d0*/  LDS R87, [R0+0x2200] ;  /* 0x0022000000577984 */ /* 0x000ee20000000800 */
[----:B------:R-:W-:Y:S03]  /*3b8e0*/  HMMA.1688.F32.TF32 R20, R80, R220, R20 ;  /* 0x000000dc5014723c */ /* 0x000fe60000081014 */
[----:B------:R-:W-:Y:S04]  /*3b8f0*/  STL [R1+0x5614], R240 ;  /* 0x005614f001007387 */ /* 0x000fe80000100800 */
[----:B------:R1:W-:Y:S04]  /*3b900*/  STL [R1+0x5610], R241 ;  /* 0x005610f101007387 */ /* 0x0003e80000100800 */
[----:B------:R2:W-:Y:S04]  /*3b910*/  STL [R1+0x560c], R242 ;  /* 0x00560cf201007387 */ /* 0x0005e80000100800 */
[----:B------:R4:W-:Y:S04]  /*3b920*/  STL [R1+0x5608], R243 ;  /* 0x005608f301007387 */ /* 0x0009e80000100800 */
[----:B------:R-:W-:Y:S04]  /*3b930*/  STL [R1+0x5620], R236 ;  /* 0x005620ec01007387 */ /* 0x000fe80000100800 */
[----:B------:R-:W-:Y:S04]  /*3b940*/  STL [R1+0x561c], R237 ;  /* 0x00561ced01007387 */ /* 0x000fe80000100800 */
[----:B------:R-:W-:Y:S04]  /*3b950*/  STL [R1+0x5618], R238 ;  /* 0x005618ee01007387 */ /* 0x000fe80000100800 */
[----:B------:R5:W-:Y:S04]  /*3b960*/  STL [R1+0x55f4], R239 ;  /* 0x0055f4ef01007387 */ /* 0x000be80000100800 */
[----:B------:R-:W5:Y:S04]  /*3b970*/  LDL.LU.64 R136, [R1+0x650] ;  /* 0x0006500001887983 */ /* 0x000f680000300a00 */
[----:B------:R-:W5:Y:S04]  /*3b980*/  LDL.LU.64 R138, [R1+0x658] ;  /* 0x00065800018a7983 */ /* 0x000f680000300a00 */
[----:B------:R-:W5:Y:S04]  /*3b990*/  LDL.LU.64 R132, [R1+0x7f0] ;  /* 0x0007f00001847983 */ /* 0x000f680000300a00 */
[----:B------:R-:W5:Y:S04]  /*3b9a0*/  LDL.LU.64 R134, [R1+0x7f8] ;  /* 0x0007f80001867983 */ /* 0x000f680000300a00 */
[----:B------:R-:W-:Y:S04]  /*3b9b0*/  STL [R1+0x55f0], R23 ;  /* 0x0055f01701007387 */ /* 0x000fe80000100800 */
[----:B------:R1:W-:Y:S04]  /*3b9c0*/  STL [R1+0x55ec], R26 ;  /* 0x0055ec1a01007387 */ /* 0x0003e80000100800 */
[----:B------:R1:W-:Y:S04]  /*3b9d0*/  STL [R1+0x55e8], R27 ;  /* 0x0055e81b01007387 */ /* 0x0003e80000100800 */
[----:B------:R-:W5:Y:S04]  /*3b9e0*/  LDL.LU.64 R128, [R1+0x7e0] ;  /* 0x0007e00001807983 */ /* 0x000f680000300a00 */
[----:B------:R-:W5:Y:S04]  /*3b9f0*/  LDL.LU.64 R130, [R1+0x7e8] ;  /* 0x0007e80001827983 */ /* 0x000f680000300a00 */
[----:B------:R-:W5:Y:S04]  /*3ba00*/  LDL.LU.64 R120, [R1+0x990] ;  /* 0x0009900001787983 */ /* 0x000f680000300a00 */
[----:B------:R-:W5:Y:S04]  /*3ba10*/  LDL.LU.64 R122, [R1+0x998] ;  /* 0x00099800017a7983 */ /* 0x000f680000300a00 */
[----:B------:R-:W5:Y:S04]  /*3ba20*/  LDL.LU.64 R116, [R1+0x960] ;  /* 0x0009600001747983 */ /* 0x000f680000300a00 */
[----:B------:R-:W5:Y:S01]  /*3ba30*/  LDL.LU.64 R118, [R1+0x968] ;  /* 0x0009680001767983 */ /* 0x000f620000300a00 */
[----:B---3--:R-:W-:Y:S03]  /*3ba40*/  HMMA.1688.F32.TF32 R96, R84, R4, R96 ;  /* 0x000000045460723c */ /* 0x008fe60000081060 */
[----:B------:R-:W3:Y:S04]  /*3ba50*/  LDL.LU.64 R112, [R1+0x950] ;  /* 0x0009500001707983 */ /* 0x000ee80000300a00 */
[----:B------:R-:W3:Y:S04]  /*3ba60*/  LDL.LU.64 R114, [R1+0x958] ;  /* 0x0009580001727983 */ /* 0x000ee80000300a00 */
[----:B------:R-:W3:Y:S04]  /*3ba70*/  LDL.LU.64 R108, [R1+0x850] ;  /* 0x00085000016c7983 */ /* 0x000ee80000300a00 */
[----:B------:R-:W3:Y:S04]  /*3ba80*/  LDL.LU.64 R110, [R1+0x858] ;  /* 0x00085800016e7983 */ /* 0x000ee80000300a00 */
[----:B------:R-:W3:Y:S04]  /*3ba90*/  LDL.LU.64 R104, [R1+0x680] ;  /* 0x0006800001687983 */ /* 0x000ee80000300a00 */
[----:B------:R-:W3:Y:S01]  /*3baa0*/  LDL.LU.64 R106, [R1+0x688] ;  /* 0x00068800016a7983 */ /* 0x000ee20000300a00 */
[----:B-1----:R-:W-:Y:S01]  /*3bab0*/  IMAD.MOV.U32 R241, RZ, RZ, R96 ;  /* 0x000000fffff17224 */ /* 0x002fe200078e0060 */
[----:B--2---:R-:W-:-:S02]  /*3bac0*/  MOV R242, R97 ;  /* 0x0000006100f27202 */ /* 0x004fc40000000f00 */
[----:B------:R-:W2:Y:S01]  /*3bad0*/  LDL.LU.64 R100, [R1+0x670] ;  /* 0x0006700001647983 */ /* 0x000ea20000300a00 */
[----:B----4-:R-:W-:-:S03]  /*3bae0*/  IMAD.MOV.U32 R243, RZ, RZ, R98 ;  /* 0x000000fffff37224 */ /* 0x010fc600078e0062 */
[----:B------:R-:W2:Y:S01]  /*3baf0*/  LDL.LU.64 R102, [R1+0x678] ;  /* 0x0006780001667983 */ /* 0x000ea20000300a00 */
[----:B------:R-:W-:-:S03]  /*3bb00*/  IMAD.MOV.U32 R244, RZ, RZ, R99 ;  /* 0x000000fffff47224 */ /* 0x000fc600078e0063 */
[----:B------:R-:W4:Y:S04]  /*3bb10*/  LDL.LU.64 R96, [R1+0x810] ;  /* 0x0008100001607983 */ /* 0x000f280000300a00 */
[----:B------:R-:W4:Y:S04]  /*3bb20*/  LDL.LU.64 R98, [R1+0x818] ;  /* 0x0008180001627983 */ /* 0x000f280000300a00 */
[----:B------:R-:W-:Y:S04]  /*3bb30*/  LDS R89, [R0+0x280] ;  /* 0x0002800000597984 */ /* 0x000fe80000000800 */
[----:B------:R-:W1:Y:S04]  /*3bb40*/  LDS R91, [R0+0x2280] ;  /* 0x00228000005b7984 */ /* 0x000e680000000800 */
[----:B------:R-:W-:Y:S04]  /*3bb50*/  LDS R80, [R3+0x380] ;  /* 0x0003800003507984 */ /* 0x000fe80000000800 */
[----:B------:R-:W-:Y:S04]  /*3bb60*/  LDS R82, [R3+0x2380] ;  /* 0x0023800003527984 */ /* 0x000fe80000000800 */
[----:B------:R-:W-:Y:S04]  /*3bb70*/  LDS R81, [R0+0x380] ;  /* 0x0003800000517984 */ /* 0x000fe80000000800 */
[----:B------:R-:W1:Y:S01]  /*3bb80*/  LDS R83, [R0+0x2380] ;  /* 0x0023800000537984 */ /* 0x000e620000000800 */
[C---:B-----5:R-:W-:Y:S08]  /*3bb90*/  HMMA.1688.F32.TF32 R136, R84.reuse, R8, R136 ;  /* 0x000000085488723c */ /* 0x060ff00000081088 */
[C---:B------:R-:W-:Y:S08]  /*3bba0*/  HMMA.1688.F32.TF32 R132, R84.reuse, R16, R132 ;  /* 0x000000105484723c */ /* 0x040ff00000081084 */
[----:B------:R-:W-:Y:S08]  /*3bbb0*/  HMMA.1688.F32.TF32 R128, R84, R12, R128 ;  /* 0x0000000c5480723c */ /* 0x000ff00000081080 */
[----:B------:R-:W-:Y:S01]  /*3bbc0*/  IMAD.MOV.U32 R246, RZ, RZ, R137 ;  /* 0x000000fffff67224 */ /* 0x000fe200078e0089 */
[----:B------:R-:W-:Y:S01]  /*3bbd0*/  MOV R245, R136 ;  /* 0x0000008800f57202 */ /* 0x000fe20000000f00 */
[----:B------:R-:W-:Y:S01]  /*3bbe0*/  IMAD.MOV.U32 R247, RZ, RZ, R138 ;  /* 0x000000fffff77224 */ /* 0x000fe200078e008a */
[----:B------:R-:W-:-:S05]  /*3bbf0*/  MOV R239, R139 ;  /* 0x0000008b00ef7202 */ /* 0x000fca0000000f00 */
[----:B------:R-:W-:Y:S01]  /*3bc00*/  IMAD.MOV.U32 R240, RZ, RZ, R135 ;  /* 0x000000fffff07224 */ /* 0x000fe200078e0087 */
[----:B------:R-:W-:Y:S01]  /*3bc10*/  MOV R238, R134 ;  /* 0x0000008600ee7202 */ /* 0x000fe20000000f00 */
[----:B------:R-:W-:Y:S01]  /*3bc20*/  IMAD.MOV.U32 R236, RZ, RZ, R132 ;  /* 0x000000ffffec7224 */ /* 0x000fe200078e0084 */
[----:B------:R-:W-:Y:S01]  /*3bc30*/  STL.64 [R1+0x5630], R246 ;  /* 0x005630f601007387 */ /* 0x000fe20000100a00 */
[----:B------:R-:W-:-:S03]  /*3bc40*/  IMAD.MOV.U32 R237, RZ, RZ, R133 ;  /* 0x000000ffffed7224 */ /* 0x000fc600078e0085 */
[----:B------:R-:W-:Y:S04]  /*3bc50*/  STL.64 [R1+0x5628], R244 ;  /* 0x005628f401007387 */ /* 0x000fe80000100a00 */
[----:B------:R-:W-:Y:S04]  /*3bc60*/  STL.64 [R1+0x5650], R242 ;  /* 0x005650f201007387 */ /* 0x000fe80000100a00 */
[----:B------:R-:W-:Y:S01]  /*3bc70*/  STL.64 [R1+0x5648], R240 ;  /* 0x005648f001007387 */ /* 0x000fe20000100a00 */
[----:B------:R-:W-:Y:S01]  /*3bc80*/  MOV R26, R129 ;  /* 0x00000081001a7202 */ /* 0x000fe20000000f00 */
[----:B------:R-:W-:-:S02]  /*3bc90*/  IMAD.MOV.U32 R27, RZ, RZ, R130 ;  /* 0x000000ffff1b7224 */ /* 0x000fc400078e0082 */
[----:B------:R-:W-:Y:S01]  /*3bca0*/  STL.64 [R1+0x5640], R238 ;  /* 0x005640ee01007387 */ /* 0x000fe20000100a00 */
[----:B------:R-:W-:-:S03]  /*3bcb0*/  IMAD.MOV.U32 R23, RZ, RZ, R128 ;  /* 0x000000ffff177224 */ /* 0x000fc600078e0080 */
[----:B------:R-:W-:Y:S04]  /*3bcc0*/  STL.64 [R1+0x5638], R236 ;  /* 0x005638ec01007387 */ /* 0x000fe80000100a00 */
[----:B------:R-:W-:Y:S04]  /*3bcd0*/  STL [R1+0x43c], R131 ;  /* 0x00043c8301007387 */ /* 0x000fe80000100800 */
[----:B------:R-:W-:Y:S04]  /*3bce0*/  STL.64 [R1+0x5670], R26 ;  /* 0x0056701a01007387 */ /* 0x000fe80000100a00 */
[----:B------:R-:W-:Y:S04]  /*3bcf0*/  STL.64 [R1+0x5668], R24 ;  /* 0x0056681801007387 */ /* 0x000fe80000100a00 */
[----:B------:R-:W-:Y:S04]  /*3bd00*/  STL.64 [R1+0x5660], R22 ;  /* 0x0056601601007387 */ /* 0x000fe80000100a00 */
[----:B------:R5:W-:Y:S02]  /*3bd10*/  STL.64 [R1+0x5658], R20 ;  /* 0x0056581401007387 */ /* 0x000be40000100a00 */
[C---:B-----5:R-:W-:Y:S08]  /*3bd20*/  HMMA.1688.F32.TF32 R20, R84.reuse, R212, R120 ;  /* 0x000000d45414723c */ /* 0x060ff00000081078 */
[C---:B------:R-:W-:Y:S08]  /*3bd30*/  HMMA.1688.F32.TF32 R116, R84.reuse, R216, R116 ;  /* 0x000000d85474723c */ /* 0x040ff00000081074 */
[C---:B---3--:R-:W-:Y:S07]  /*3bd40*/  HMMA.1688.F32.TF32 R24, R84.reuse, R220, R112 ;  /* 0x000000dc5418723c */ /* 0x048fee0000081070 */
[----:B------:R-:W-:Y:S04]  /*3bd50*/  STL.64 [R1+0x420], R20 ;  /* 0x0004201401007387 */ /* 0x000fe80000100a00 */
[----:B------:R3:W-:Y:S02]  /*3bd60*/  STL.64 [R1+0x428], R22 ;  /* 0x0004281601007387 */ /* 0x0007e40000100a00 */
[----:B---3--:R-:W-:Y:S02]  /*3bd70*/  HMMA.1688.F32.TF32 R20, R84, R248, R108 ;  /* 0x000000f85414723c */ /* 0x008fe4000008106c */
[----:B------:R-:W-:Y:S04]  /*3bd80*/  STL.64 [R1+0x410], R116 ;  /* 0x0004107401007387 */ /* 0x000fe80000100a00 */
[----:B------:R-:W-:Y:S02]  /*3bd90*/  STL.64 [R1+0x418], R118 ;  /* 0x0004187601007387 */ /* 0x000fe40000100a00 */
[C---:B-1----:R-:W-:Y:S02]  /*3bda0*/  HMMA.1688.F32.TF32 R84, R88.reuse, R4, R104 ;  /* 0x000000045854723c */ /* 0x042fe40000081068 */
[----:B------:R-:W-:Y:S04]  /*3bdb0*/  STL.64 [R1+0x400], R24 ;  /* 0x0004001801007387 */ /* 0x000fe80000100a00 */
[----:B------:R2:W-:Y:S09]  /*3bdc0*/  STL.64 [R1+0x408], R26 ;  /* 0x0004081a01007387 */ /* 0x0005f20000100a00 */
[----:B------:R-:W-:Y:S01]  /*3bdd0*/  STL.64 [R1+0x370], R20 ;  /* 0x0003701401007387 */ /* 0x000fe20000100a00 */
[C---:B--2---:R-:W-:Y:S03]  /*3bde0*/  HMMA.1688.F32.TF32 R24, R88.reuse, R8, R100 ;  /* 0x000000085818723c */ /* 0x044fe60000081064 */
[----:B------:R4:W-:Y:S05]  /*3bdf0*/  STL.64 [R1+0x378], R22 ;  /* 0x0003781601007387 */ /* 0x0009ea0000100a00 */
[C---:B----4-:R-:W-:Y:S01]  /*3be00*/  HMMA.1688.F32.TF32 R20, R88.reuse, R16, R96 ;  /* 0x000000105814723c */ /* 0x050fe20000081060 */
[----:B------:R1:W-:Y:S04]  /*3be10*/  STL.64 [R1+0x360], R84 ;  /* 0x0003605401007387 */ /* 0x0003e80000100a00 */
[----:B------:R2:W-:Y:S04]  /*3be20*/  STL.64 [R1+0x368], R86 ;  /* 0x0003685601007387 */ /* 0x0005e80000100a00 */
[----:B------:R-:W3:Y:S06]  /*3be30*/  LDL.LU.64 R152, [R1+0x800] ;  /* 0x0008000001987983 */ /* 0x000eec0000300a00 */
[----:B------:R4:W-:Y:S04]  /*3be40*/  STL.64 [R1+0x350], R24 ;  /* 0x0003501801007387 */ /* 0x0009e80000100a00 */
[----:B------:R5:W-:Y:S04]  /*3be50*/  STL.64 [R1+0x358], R26 ;  /* 0x0003581a01007387 */ /* 0x000be80000100a00 */
[----:B------:R-:W3:Y:S04]  /*3be60*/  LDL.LU.64 R154, [R1+0x808] ;  /* 0x00080800019a7983 */ /* 0x000ee80000300a00 */
[----:B------:R1:W-:Y:S04]  /*3be70*/  STL.64 [R1+0x340], R20 ;  /* 0x0003401401007387 */ /* 0x0003e80000100a00 */
        /* <DEDUP_REMOVED lines=27> */
[----:B-1----:R-:W3:Y:S04]  /*3c030*/  LDL.LU.64 R84, [R1+0x480] ;  /* 0x0004800001547983 */ /* 0x002ee80000300a00 */
[----:B--2---:R-:W2:Y:S04]  /*3c040*/  LDL.LU.64 R86, [R1+0x488] ;  /* 0x0004880001567983 */ /* 0x004ea80000300a00 */
[----:B----4-:R-:W4:Y:S04]  /*3c050*/  LDL.LU.64 R24, [R1+0x470] ;  /* 0x0004700001187983 */ /* 0x010f280000300a00 */
[----:B-----5:R-:W4:Y:S04]  /*3c060*/  LDL.LU.64 R26, [R1+0x478] ;  /* 0x00047800011a7983 */ /* 0x020f280000300a00 */
[----:B------:R-:W5:Y:S04]  /*3c070*/  LDL.LU.64 R20, [R1+0x3f0] ;  /* 0x0003f00001147983 */ /* 0x000f680000300a00 */
[----:B------:R-:W5:Y:S01]  /*3c080*/  LDL.LU.64 R22, [R1+0x3f8] ;  /* 0x0003f80001167983 */ /* 0x000f620000300a00 */
[C---:B---3--:R-:W-:Y:S08]  /*3c090*/  HMMA.1688.F32.TF32 R152, R88.reuse, R12, R152 ;  /* 0x0000000c5898723c */ /* 0x048ff00000081098 */
[C---:B------:R-:W-:Y:S08]  /*3c0a0*/  HMMA.1688.F32.TF32 R148, R88.reuse, R212, R148 ;  /* 0x000000d45894723c */ /* 0x040ff00000081094 */
[C---:B------:R-:W-:Y:S08]  /*3c0b0*/  HMMA.1688.F32.TF32 R144, R88.reuse, R216, R144 ;  /* 0x000000d85890723c */ /* 0x040ff00000081090 */
[C---:B------:R-:W-:Y:S08]  /*3c0c0*/  HMMA.1688.F32.TF32 R140, R88.reuse, R220, R140 ;  /* 0x000000dc588c723c */ /* 0x040ff0000008108c */
[----:B------:R-:W-:Y:S01]  /*3c0d0*/  HMMA.1688.F32.TF32 R88, R88, R248, R136 ;  /* 0x000000f85858723c */ /* 0x000fe20000081088 */
[----:B------:R-:W-:Y:S04]  /*3c0e0*/  STL.64 [R1+0x330], R152 ;  /* 0x0003309801007387 */ /* 0x000fe80000100a00 */
[----:B------:R-:W-:Y:S04]  /*3c0f0*/  STL.64 [R1+0x338], R154 ;  /* 0x0003389a01007387 */ /* 0x000fe80000100a00 */
[----:B------:R-:W-:Y:S01]  /*3c100*/  STL.64 [R1+0x320], R148 ;  /* 0x0003209401007387 */ /* 0x000fe20000100a00 */
[C---:B------:R-:W-:Y:S03]  /*3c110*/  HMMA.1688.F32.TF32 R132, R92.reuse, R4, R132 ;  /* 0x000000045c84723c */ /* 0x040fe60000081084 */
[----:B------:R-:W-:Y:S04]  /*3c120*/  STL.64 [R1+0x328], R150 ;  /* 0x0003289601007387 */ /* 0x000fe80000100a00 */
[----:B------:R-:W-:Y:S01]  /*3c130*/  STL.64 [R1+0x310], R144 ;  /* 0x0003109001007387 */ /* 0x000fe20000100a00 */
[C---:B------:R-:W-:Y:S03]  /*3c140*/  HMMA.1688.F32.TF32 R128, R92.reuse, R8, R128 ;  /* 0x000000085c80723c */ /* 0x040fe60000081080 */
[----:B------:R-:W-:Y:S04]  /*3c150*/  STL.64 [R1+0x318], R146 ;  /* 0x0003189201007387 */ /* 0x000fe80000100a00 */
[----:B------:R-:W-:Y:S04]  /*3c160*/  STL.64 [R1+0x300], R140 ;  /* 0x0003008c01007387 */ /* 0x000fe80000100a00 */
[----:B------:R-:W-:Y:S04]  /*3c170*/  STL.64 [R1+0x308], R142 ;  /* 0x0003088e01007387 */ /* 0x000fe80000100a00 */
[----:B------:R-:W-:Y:S04]  /*3c180*/  STL.64 [R1+0x270], R88 ;  /* 0x0002705801007387 */ /* 0x000fe80000100a00 */
[----:B------:R1:W-:Y:S01]  /*3c190*/  STL.64 [R1+0x278], R90 ;  /* 0x0002785a01007387 */ /* 0x0003e20000100a00 */
[C---:B------:R-:W-:Y:S03]  /*3c1a0*/  HMMA.1688.F32.TF32 R116, R92.reuse, R12, R116 ;  /* 0x0000000c5c74723c */ /* 0x040fe60000081074 */
[----:B------:R-:W-:Y:S04]  /*3c1b0*/  LDS R144, [R3+0x700] ;  /* 0x0007000003907984 */ /* 0x000fe80000000800 */
[----:B------:R-:W-:Y:S01]  /*3c1c0*/  LDS R146, [R3+0x2700] ;  /* 0x0027000003927984 */ /* 0x000fe20000000800 */
[C---:B-1----:R-:W-:Y:S03]  /*3c1d0*/  HMMA.1688.F32.TF32 R88, R92.reuse, R16, R120 ;  /* 0x000000105c58723c */ /* 0x042fe60000081078 */
[----:B------:R-:W-:Y:S04]  /*3c1e0*/  STL.64 [R1+0x260], R132 ;  /* 0x0002608401007387 */ /* 0x000fe80000100a00 */
[----:B------:R-:W-:Y:S04]  /*3c1f0*/  STL.64 [R1+0x268], R134 ;  /* 0x0002688601007387 */ /* 0x000fe80000100a00 */
[----:B------:R-:W-:Y:S01]  /*3c200*/  STL.64 [R1+0x250], R128 ;  /* 0x0002508001007387 */ /* 0x000fe20000100a00 */
[C---:B------:R-:W-:Y:S03]  /*3c210*/  HMMA.1688.F32.TF32 R112, R92.reuse, R212, R112 ;  /* 0x000000d45c70723c */ /* 0x040fe60000081070 */
[----:B------:R-:W-:Y:S04]  /*3c220*/  STL.64 [R1+0x258], R130 ;  /* 0x0002588201007387 */ /* 0x000fe80000100a00 */
[----:B------:R-:W-:Y:S01]  /*3c230*/  LDS R145, [R0+0x700] ;  /* 0x0007000000917984 */ /* 0x000fe20000000800 */
[C---:B------:R-:W-:Y:S03]  /*3c240*/  HMMA.1688.F32.TF32 R104, R92.reuse, R220, R104 ;  /* 0x000000dc5c68723c */ /* 0x040fe60000081068 */
[----:B------:R-:W-:Y:S04]  /*3c250*/  LDS R147, [R0+0x2700] ;  /* 0x0027000000937984 */ /* 0x000fe80000000800 */
[----:B------:R-:W-:Y:S04]  /*3c260*/  STL.64 [R1+0x240], R88 ;  /* 0x0002405801007387 */ /* 0x000fe80000100a00 */
[----:B------:R1:W-:Y:S02]  /*3c270*/  STL.64 [R1+0x248], R90 ;  /* 0x0002485a01007387 */ /* 0x0003e40000100a00 */
[C---:B-1----:R-:W-:Y:S02]  /*3c280*/  HMMA.1688.F32.TF32 R88, R92.reuse, R216, R108 ;  /* 0x000000d85c58723c */ /* 0x042fe4000008106c */
[----:B------:R-:W-:Y:S04]  /*3c290*/  STL.64 [R1+0x230], R116 ;  /* 0x0002307401007387 */ /* 0x000fe80000100a00 */
[----:B------:R-:W-:Y:S04]  /*3c2a0*/  STL.64 [R1+0x238], R118 ;  /* 0x0002387601007387 */ /* 0x000fe80000100a00 */
[----:B------:R-:W-:Y:S01]  /*3c2b0*/  STL.64 [R1+0x220], R112 ;  /* 0x0002207001007387 */ /* 0x000fe20000100a00 */
[----:B------:R-:W-:Y:S03]  /*3c2c0*/  HMMA.1688.F32.TF32 R92, R92, R248, R100 ;  /* 0x000000f85c5c723c */ /* 0x000fe60000081064 */
[----:B------:R-:W-:Y:S05]  /*3c2d0*/  STL.64 [R1+0x228], R114 ;  /* 0x0002287201007387 */ /* 0x000fea0000100a00 */
[C---:B--2---:R-:W-:Y:S04]  /*3c2e0*/  HMMA.1688.F32.TF32 R84, R80.reuse, R8, R84 ;  /* 0x000000085054723c */ /* 0x044fe80000081054 */
[----:B------:R-:W-:Y:S04]  /*3c2f0*/  STL.64 [R1+0x210], R88 ;  /* 0x0002105801007387 */ /* 0x000fe80000100a00 */
[----:B------:R1:W-:Y:S01]  /*3c300*/  STL.64 [R1+0x218], R90 ;  /* 0x0002185a01007387 */ /* 0x0003e20000100a00 */
[C---:B----4-:R-:W-:Y:S08]  /*3c310*/  HMMA.1688.F32.TF32 R24, R80.reuse, R16, R24 ;  /* 0x000000105018723c */ /* 0x050ff00000081018 */
[C---:B-1----:R-:W-:Y:S01]  /*3c320*/  HMMA.1688.F32.TF32 R88, R80.reuse, R4, R96 ;  /* 0x000000045058723c */ /* 0x042fe20000081060 */
[----:B------:R-:W-:Y:S04]  /*3c330*/  STL.64 [R1+0x200], R104 ;  /* 0x0002006801007387 */ /* 0x000fe80000100a00 */
[----:B------:R-:W-:Y:S04]  /*3c340*/  STL.64 [R1+0x208], R106 ;  /* 0x0002086a01007387 */ /* 0x000fe80000100a00 */
[----:B------:R-:W-:Y:S04]  /*3c350*/  STL.64 [R1+0x1c0], R92 ;  /* 0x0001c05c01007387 */ /* 0x000fe80000100a00 */
[----:B------:R-:W-:Y:S01]  /*3c360*/  STL.64 [R1+0x1c8], R94 ;  /* 0x0001c85e01007387 */ /* 0x000fe20000100a00 */
[C---:B-----5:R-:W-:Y:S03]  /*3c370*/  HMMA.1688.F32.TF32 R20, R80.reuse, R12, R20 ;  /* 0x0000000c5014723c */ /* 0x060fe60000081014 */
[----:B------:R-:W-:Y:S04]  /*3c380*/  LDS R92, [R3+0x500] ;  /* 0x00050000035c7984 */ /* 0x000fe80000000800 */
[----:B------:R-:W-:Y:S04]  /*3c390*/  LDS R94, [R3+0x2500] ;  /* 0x00250000035e7984 */ /* 0x000fe80000000800 */
[----:B------:R-:W-:Y:S04]  /*3c3a0*/  STL.64 [R1+0x1b0], R88 ;  /* 0x0001b05801007387 */ /* 0x000fe80000100a00 */
[----:B------:R-:W-:Y:S04]  /*3c3b0*/  STL.64 [R1+0x1b8], R90 ;  /* 0x0001b85a01007387 */ /* 0x000fe80000100a00 */
[----:B------:R-:W-:Y:S04]  /*3c3c0*/  STL.64 [R1+0x1a0], R84 ;  /* 0x0001a05401007387 */ /* 0x000fe80000100a00 */
[----:B------:R-:W-:Y:S04]  /*3c3d0*/  STL.64 [R1+0x1a8], R86 ;  /* 0x0001a85601007387 */ /* 0x000fe80000100a00 */
[----:B------:R-:W2:Y:S04]  /*3c3e0*/  LDL.LU.64 R96, [R1+0x3e0] ;  /* 0x0003e00001607983 */ /* 0x000ea80000300a00 */
[----:B------:R1:W-:Y:S04]  /*3c3f0*/  STL.64 [R1+0x190], R24 ;  /* 0x0001901801007387 */ /* 0x0003e80000100a00 */
[----:B------:R3:W-:Y:S04]  /*3c400*/  STL.64 [R1+0x198], R26 ;  /* 0x0001981a01007387 */ /* 0x0007e80000100a00 */
[----:B------:R-:W2:Y:S04]  /*3c410*/  LDL.LU.64 R98, [R1+0x3e8] ;  /* 0x0003e80001627983 */ /* 0x000ea80000300a00 */
[----:B------:R4:W-:Y:S04]  /*3c420*/  STL.64 [R1+0x150], R20 ;  /* 0x0001501401007387 */ /* 0x0009e80000100a00 */
[----:B------:R5:W-:Y:S04]  /*3c430*/  STL.64 [R1+0x158], R22 ;  /* 0x0001581601007387 */ /* 0x000be80000100a00 */
[----:B------:R-:W2:Y:S04]  /*3c440*/  LDL.LU.64 R112, [R1+0x3d0] ;  /* 0x0003d00001707983 */ /* 0x000ea80000300a00 */
[----:B------:R-:W2:Y:S04]  /*3c450*/  LDL.LU.64 R114, [R1+0x3d8] ;  /* 0x0003d80001727983 */ /* 0x000ea80000300a00 */
[----:B------:R-:W2:Y:S04]  /*3c460*/  LDL.LU.64 R108, [R1+0x870] ;  /* 0x00087000016c7983 */ /* 0x000ea80000300a00 */
[----:B------:R-:W2:Y:S04]  /*3c470*/  LDL.LU.64 R110, [R1+0x878] ;  /* 0x00087800016e7983 */ /* 0x000ea80000300a00 */
[----:B-1----:R-:W2:Y:S04]  /*3c480*/  LDL.LU.64 R24, [R1+0x860] ;  /* 0x0008600001187983 */ /* 0x002ea80000300a00 */
[----:B---3--:R-:W3:Y:S04]  /*3c490*/  LDL.LU.64 R26, [R1+0x868] ;  /* 0x00086800011a7983 */ /* 0x008ee80000300a00 */
[----:B------:R-:W3:Y:S04]  /*3c4a0*/  LDL.LU.64 R104, [R1+0x940] ;  /* 0x0009400001687983 */ /* 0x000ee80000300a00 */
[----:B------:R-:W3:Y:S04]  /*3c4b0*/  LDL.LU.64 R106, [R1+0x948] ;  /* 0x00094800016a7983 */ /* 0x000ee80000300a00 */
[----:B----4-:R-:W4:Y:S04]  /*3c4c0*/  LDL.LU.64 R20, [R1+0x930] ;  /* 0x0009300001147983 */ /* 0x010f280000300a00 */
[----:B-----5:R-:W4:Y:S04]  /*3c4d0*/  LDL.LU.64 R22, [R1+0x938] ;  /* 0x0009380001167983 */ /* 0x020f280000300a00 */
[----:B------:R-:W-:Y:S04]  /*3c4e0*/  LDS R84, [R3+0x400] ;  /* 0x0004000003547984 */ /* 0x000fe80000000800 */
[----:B------:R-:W-:Y:S04]  /*3c4f0*/  LDS R86, [R3+0x2400] ;  /* 0x0024000003567984 */ /* 0x000fe80000000800 */
[----:B------:R-:W-:Y:S04]  /*3c500*/  LDS R85, [R0+0x400] ;  /* 0x0004000000557984 */ /* 0x000fe80000000800 */
[----:B------:R-:W2:Y:S01]  /*3c510*/  LDS R87, [R0+0x2400] ;  /* 0x0024000000577984 */ /* 0x000ea20000000800 */
[C---:B------:R-:W-:Y:S03]  /*3c520*/  HMMA.1688.F32.TF32 R28, R80.reuse, R212, R28 ;  /* 0x000000d4501c723c */ /* 0x040fe6000008101c */
[----:B------:R-:W5:Y:S04]  /*3c530*/  LDL.LU.64 R100, [R1+0x920] ;  /* 0x0009200001647983 */ /* 0x000f680000300a00 */
[----:B------:R-:W5:Y:S01]  /*3c540*/  LDL.LU.64 R102, [R1+0x928] ;  /* 0x0009280001667983 */ /* 0x000f620000300a00 */
[C---:B------:R-:W-:Y:S03]  /*3c550*/  HMMA.1688.F32.TF32 R32, R80.reuse, R216, R32 ;  /* 0x000000d85020723c */ /* 0x040fe60000081020 */
[----:B------:R-:W-:Y:S04]  /*3c560*/  LDS R88, [R3+0x480] ;  /* 0x0004800003587984 */ /* 0x000fe80000000800 */
[----:B------:R-:W-:Y:S01]  /*3c570*/  LDS R90, [R3+0x2480] ;  /* 0x00248000035a7984 */ /* 0x000fe20000000800 */
[C---:B------:R-:W-:Y:S03]  /*3c580*/  HMMA.1688.F32.TF32 R36, R80.reuse, R220, R36 ;  /* 0x000000dc5024723c */ /* 0x040fe60000081024 */
[----:B------:R-:W-:Y:S05]  /*3c590*/  LDS R89, [R0+0x480] ;  /* 0x0004800000597984 */ /* 0x000fea0000000800 */
[----:B------:R-:W-:Y:S01]  /*3c5a0*/  HMMA.1688.F32.TF32 R40, R80, R248, R40 ;  /* 0x000000f85028723c */ /* 0x000fe20000081028 */
[----:B------:R-:W-:Y:S04]  /*3c5b0*/  STL [R1+0x5594], R28 ;  /* 0x0055941c01007387 */ /* 0x000fe80000100800 */
[----:B------:R-:W-:Y:S04]  /*3c5c0*/  STL [R1+0x5590], R29 ;  /* 0x0055901d01007387 */ /* 0x000fe80000100800 */
[----:B------:R-:W-:Y:S04]  /*3c5d0*/  STL [R1+0x558c], R30 ;  /* 0x00558c1e01007387 */ /* 0x000fe80000100800 */
[----:B------:R2:W-:Y:S04]  /*3c5e0*/  STL [R1+0x5588], R31 ;  /* 0x0055881f01007387 */ /* 0x0005e80000100800 */
[----:B------:R-:W-:Y:S04]  /*3c5f0*/  STL.64 [R1+0x55a0], R34 ;  /* 0x0055a02201007387 */ /* 0x000fe80000100a00 */
[----:B------:R-:W-:Y:S04]  /*3c600*/  STL.64 [R1+0x5598], R32 ;  /* 0x0055982001007387 */ /* 0x000fe80000100a00 */
[----:B------:R-:W-:Y:S04]  /*3c610*/  STL.64 [R1+0x55b0], R38 ;  /* 0x0055b02601007387 */ /* 0x000fe80000100a00 */
[----:B------:R1:W-:Y:S04]  /*3c620*/  STL.64 [R1+0x55a8], R36 ;  /* 0x0055a82401007387 */ /* 0x0003e80000100a00 */
[----:B------:R-:W-:Y:S04]  /*3c630*/  STL [R1+0x5584], R42 ;  /* 0x0055842a01007387 */ /* 0x000fe80000100800 */
[----:B------:R-:W-:Y:S04]  /*3c640*/  STL [R1+0x5580], R43 ;  /* 0x0055802b01007387 */ /* 0x000fe80000100800 */
[----:B------:R-:W1:Y:S04]  /*3c650*/  LDS R91, [R0+0x2480] ;  /* 0x00248000005b7984 */ /* 0x000e680000000800 */
[----:B------:R-:W-:Y:S04]  /*3c660*/  LDS R93, [R0+0x500] ;  /* 0x00050000005d7984 */ /* 0x000fe80000000800 */
[----:B------:R-:W1:Y:S04]  /*3c670*/  LDS R95, [R0+0x2500] ;  /* 0x00250000005f7984 */ /* 0x000e680000000800 */
[----:B------:R-:W-:Y:S04]  /*3c680*/  LDS R80, [R3+0x580] ;  /* 0x0005800003507984 */ /* 0x000fe80000000800 */
[----:B------:R-:W-:Y:S04]  /*3c690*/  LDS R82, [R3+0x2580] ;  /* 0x0025800003527984 */ /* 0x000fe80000000800 */
[----:B------:R-:W-:Y:S04]  /*3c6a0*/  LDS R81, [R0+0x580] ;  /* 0x0005800000517984 */ /* 0x000fe80000000800 */
[----:B------:R-:W1:Y:S01]  /*3c6b0*/  LDS R83, [R0+0x2580] ;  /* 0x0025800000537984 */ /* 0x000e620000000800 */
[C---:B--2---:R-:W-:Y:S03]  /*3c6c0*/  HMMA.1688.F32.TF32 R28, R84.reuse, R4, R96 ;  /* 0x00000004541c723c */ /* 0x044fe60000081060 */
[----:B------:R-:W2:Y:S04]  /*3c6d0*/  LDL.LU.64 R96, [R1+0x7d0] ;  /* 0x0007d00001607983 */ /* 0x000ea80000300a00 */
[----:B------:R-:W2:Y:S01]  /*3c6e0*/  LDL.LU.64 R98, [R1+0x7d8] ;  /* 0x0007d80001627983 */ /* 0x000ea20000300a00 */
[C---:B------:R-:W-:Y:S11]  /*3c6f0*/  HMMA.1688.F32.TF32 R112, R84.reuse, R8, R112 ;  /* 0x000000085470723c */ /* 0x040ff60000081070 */
[----:B------:R-:W-:Y:S04]  /*3c700*/  @!UPT UIADD3 URZ, URZ, URZ, URZ ;  /* 0x0000003f3f3ff290 */ /* 0x000fe8000fffe03f */
[----:B------:R-:W-:Y:S01]  /*3c710*/  STL.64 [R1+0x4d0], R28 ;  /* 0x0004d01c01007387 */ /* 0x000fe20000100a00 */
[----:B------:R-:W-:Y:S03]  /*3c720*/  HMMA.1688.F32.TF32 R108, R84, R16, R108 ;  /* 0x00000010546c723c */ /* 0x000fe6000008106c */
[----:B------:R3:W-:Y:S04]  /*3c730*/  STL.64 [R1+0x4d8], R30 ;  /* 0x0004d81e01007387 */ /* 0x0007e80000100a00 */
[----:B-1----:R-:W2:Y:S04]  /*3c740*/  LDL.LU.64 R36, [R1+0x390] ;  /* 0x0003900001247983 */ /* 0x002ea80000300a00 */
[----:B------:R-:W2:Y:S04]  /*3c750*/  LDL.LU.64 R38, [R1+0x398] ;  /* 0x0003980001267983 */ /* 0x000ea80000300a00 */
[----:B------:R-:W2:Y:S01]  /*3c760*/  LDL.LU.64 R32, [R1+0x380] ;  /* 0x0003800001207983 */ /* 0x000ea20000300a00 */
[----:B---3--:R-:W-:Y:S01]  /*3c770*/  IMAD.MOV.U32 R30, RZ, RZ, R114 ;  /* 0x000000ffff1e7224 */ /* 0x008fe200078e0072 */
[----:B------:R-:W-:Y:S01]  /*3c780*/  MOV R29, R113 ;  /* 0x00000071001d7202 */ /* 0x000fe20000000f00 */
[----:B------:R-:W-:Y:S01]  /*3c790*/  IMAD.MOV.U32 R31, RZ, RZ, R115 ;  /* 0x000000ffff1f7224 */ /* 0x000fe200078e0073 */
[----:B------:R-:W3:Y:S01]  /*3c7a0*/  LDL.LU.64 R34, [R1+0x388] ;  /* 0x0003880001227983 */ /* 0x000ee20000300a00 */
[----:B------:R-:W-:-:S04]  /*3c7b0*/  IMAD.MOV.U32 R28, RZ, RZ, R112 ;  /* 0x000000ffff1c7224 */ /* 0x000fc800078e0070 */
[----:B------:R-:W-:Y:S01]  /*3c7c0*/  MOV R42, R108 ;  /* 0x0000006c002a7202 */ /* 0x000fe20000000f00 */
[----:B------:R-:W-:Y:S01]  /*3c7d0*/  IMAD.MOV.U32 R43, RZ, RZ, R109 ;  /* 0x000000ffff2b7224 */ /* 0x000fe200078e006d */
[----:B------:R-:W-:Y:S04]  /*3c7e0*/  STL.64 [R1+0x55c0], R30 ;  /* 0x0055c01e01007387 */ /* 0x000fe80000100a00 */
[----:B------:R1:W-:Y:S04]  /*3c7f0*/  STL.64 [R1+0x55b8], R28 ;  /* 0x0055b81c01007387 */ /* 0x0003e80000100a00 */
[----:B------:R-:W-:Y:S04]  /*3c800*/  STL.64 [R1+0x4b8], R110 ;  /* 0x0004b86e01007387 */ /* 0x000fe80000100a00 */
[----:B------:R-:W-:Y:S04]  /*3c810*/  STL.64 [R1+0x55d0], R42 ;  /* 0x0055d02a01007387 */ /* 0x000fe80000100a00 */
[----:B------:R4:W-:Y:S01]  /*3c820*/  STL.64 [R1+0x55c8], R40 ;  /* 0x0055c82801007387 */ /* 0x0009e20000100a00 */
[C---:B-1----:R-:W-:Y:S03]  /*3c830*/  HMMA.1688.F32.TF32 R28, R84.reuse, R12, R24 ;  /* 0x0000000c541c723c */ /* 0x042fe60000081018 */
[----:B------:R-:W3:Y:S04]  /*3c840*/  LDL.LU.64 R24, [R1+0x3c0] ;  /* 0x0003c00001187983 */ /* 0x000ee80000300a00 */
[----:B------:R-:W3:Y:S01]  /*3c850*/  LDL.LU.64 R26, [R1+0x3c8] ;  /* 0x0003c800011a7983 */ /* 0x000ee20000300a00 */
[C---:B----4-:R-:W-:Y:S11]  /*3c860*/  HMMA.1688.F32.TF32 R40, R84.reuse, R212, R104 ;  /* 0x000000d45428723c */ /* 0x050ff60000081068 */
[----:B------:R-:W-:Y:S04]  /*3c870*/  @!UPT UIADD3 URZ, URZ, URZ, URZ ;  /* 0x0000003f3f3ff290 */ /* 0x000fe8000fffe03f */
[----:B------:R-:W-:Y:S04]  /*3c880*/  STL.64 [R1+0x4a0], R28 ;  /* 0x0004a01c01007387 */ /* 0x000fe80000100a00 */
[----:B------:R1:W-:Y:S02]  /*3c890*/  STL.64 [R1+0x4a8], R30 ;  /* 0x0004a81e01007387 */ /* 0x0003e40000100a00 */
[C---:B-1----:R-:W-:Y:S02]  /*3c8a0*/  HMMA.1688.F32.TF32 R28, R84.reuse, R216, R20 ;  /* 0x000000d8541c723c */ /* 0x042fe40000081014 */
[----:B------:R-:W4:Y:S04]  /*3c8b0*/  LDL.LU.64 R20, [R1+0x3b0] ;  /* 0x0003b00001147983 */ /* 0x000f280000300a00 */
[----:B------:R-:W-:Y:S04]  /*3c8c0*/  STL.64 [R1+0x490], R40 ;  /* 0x0004902801007387 */ /* 0x000fe80000100a00 */
[----:B------:R-:W-:Y:S04]  /*3c8d0*/  STL.64 [R1+0x498], R42 ;  /* 0x0004982a01007387 */ /* 0x000fe80000100a00 */
[----:B------:R-:W4:Y:S09]  /*3c8e0*/  LDL.LU.64 R22, [R1+0x3b8] ;  /* 0x0003b80001167983 */ /* 0x000f320000300a00 */
[----:B------:R-:W-:Y:S04]  /*3c8f0*/  STL.64 [R1+0x480], R28 ;  /* 0x0004801c01007387 */ /* 0x000fe80000100a00 */
[----:B------:R5:W-:Y:S04]  /*3c900*/  STL.64 [R1+0x488], R30 ;  /* 0x0004881e01007387 */ /* 0x000be80000100a00 */
[----:B------:R-:W4:Y:S04]  /*3c910*/  LDL.LU.64 R108, [R1+0x3a0] ;  /* 0x0003a000016c7983 */ /* 0x000f280000300a00 */
[----:B------:R-:W4:Y:S01]  /*3c920*/  LDL.LU.64 R110, [R1+0x3a8] ;  /* 0x0003a800016e7983 */ /* 0x000f220000300a00 */
[C---:B-----5:R-:W-:Y:S11]  /*3c930*/  HMMA.1688.F32.TF32 R28, R84.reuse, R220, R100 ;  /* 0x000000dc541c723c */ /* 0x060ff60000081064 */
[----:B------:R-:W-:Y:S11]  /*3c940*/  @!UPT UIADD3 URZ, URZ, URZ, URZ ;  /* 0x0000003f3f3ff290 */ /* 0x000ff6000fffe03f */
[----:B------:R-:W-:Y:S01]  /*3c950*/  @!UPT UIADD3 URZ, URZ, URZ, URZ ;  /* 0x0000003f3f3ff290 */ /* 0x000fe2000fffe03f */
[----:B------:R-:W-:Y:S04]  /*3c960*/  STL.64 [R1+0x470], R28 ;  /* 0x0004701c01007387 */ /* 0x000fe80000100a00 */
[----:B------:R2:W-:Y:S04]  /*3c970*/  STL.64 [R1+0x478], R30 ;  /* 0x0004781e01007387 */ /* 0x0005e80000100a00 */
[----:B------:R-:W5:Y:S04]  /*3c980*/  LDL.LU.64 R104, [R1+0x780] ;  /* 0x0007800001687983 */ /* 0x000f680000300a00 */
[----:B------:R-:W5:Y:S01]  /*3c990*/  LDL.LU.64 R106, [R1+0x788] ;  /* 0x00078800016a7983 */ /* 0x000f620000300a00 */
[----:B--2---:R-:W-:Y:S11]  /*3c9a0*/  HMMA.1688.F32.TF32 R28, R84, R248, R96 ;  /* 0x000000f8541c723c */ /* 0x004ff60000081060 */
[----:B------:R-:W-:Y:S11]  /*3c9b0*/  @!UPT UIADD3 URZ, URZ, URZ, URZ ;  /* 0x0000003f3f3ff290 */ /* 0x000ff6000fffe03f */
[----:B------:R-:W-:Y:S01]  /*3c9c0*/  @!UPT UIADD3 URZ, URZ, URZ, URZ ;  /* 0x0000003f3f3ff290 */ /* 0x000fe2000fffe03f */
[----:B------:R-:W-:Y:S04]  /*3c9d0*/  STL.64 [R1+0x3f0], R28 ;  /* 0x0003f01c01007387 */ /* 0x000fe80000100a00 */
[----:B------:R1:W-:Y:S04]  /*3c9e0*/  STL.64 [R1+0x3f8], R30 ;  /* 0x0003f81e01007387 */ /* 0x0003e80000100a00 */
[----:B------:R-:W2:Y:S04]  /*3c9f0*/  LDL.LU.64 R100, [R1+0x770] ;  /* 0x0007700001647983 */ /* 0x000ea80000300a00 */
[----:B------:R-:W2:Y:S01]  /*3ca00*/  LDL.LU.64 R102, [R1+0x778] ;  /* 0x0007780001667983 */ /* 0x000ea20000300a00 */
[C---:B-1----:R-:W-:Y:S03]  /*3ca10*/  HMMA.1688.F32.TF32 R28, R88.reuse, R4, R36 ;  /* 0x00000004581c723c */ /* 0x042fe60000081024 */
[----:B------:R-:W2:Y:S04]  /*3ca20*/  LDL.LU.64 R96, [R1+0x2f0] ;  /* 0x0002f00001607983 */ /* 0x000ea80000300a00 */
[----:B------:R-:W2:Y:S11]  /*3ca30*/  LDL.LU.64 R98, [R1+0x2f8] ;  /* 0x0002f80001627983 */ /* 0x000eb60000300a00 */
[----:B------:R-:W-:Y:S05]  /*3ca40*/  @!UPT UIADD3 URZ, URZ, URZ, URZ ;  /* 0x0000003f3f3ff290 */ /* 0x000fea000fffe03f */
[----:B------:R-:W-:Y:S04]  /*3ca50*/  STL.64 [R1+0x3e0], R28 ;  /* 0x0003e01c01007387 */ /* 0x000fe80000100a00 */
[----:B------:R1:W-:Y:S01]  /*3ca60*/  STL.64 [R1+0x3e8], R30 ;  /* 0x0003e81e01007387 */ /* 0x0003e20000100a00 */
[C---:B---3--:R-:W-:Y:S03]  /*3ca70*/  HMMA.1688.F32.TF32 R24, R88.reuse, R16, R24 ;  /* 0x000000105818723c */ /* 0x048fe60000081018 */
[----:B------:R-:W3:Y:S04]  /*3ca80*/  LDL.LU.64 R84, [R1+0x2e0] ;  /* 0x0002e00001547983 */ /* 0x000ee80000300a00 */
[----:B------:R-:W3:Y:S01]  /*3ca90*/  LDL.LU.64 R86, [R1+0x2e8] ;  /* 0x0002e80001567983 */ /* 0x000ee20000300a00 */
[C---:B-1----:R-:W-:Y:S11]  /*3caa0*/  HMMA.1688.F32.TF32 R28, R88.reuse, R8, R32 ;  /* 0x00000008581c723c */ /* 0x042ff60000081020 */
[----:B------:R-:W-:Y:S11]  /*3cab0*/  @!UPT UIADD3 URZ, URZ, URZ, URZ ;  /* 0x0000003f3f3ff290 */ /* 0x000ff6000fffe03f */
[----:B------:R-:W-:Y:S01]  /*3cac0*/  @!UPT UIADD3 URZ, URZ, URZ, URZ ;  /* 0x0000003f3f3ff290 */ /* 0x000fe2000fffe03f */
[----:B------:R1:W-:Y:S04]  /*3cad0*/  STL.64 [R1+0x3d0], R28 ;  /* 0x0003d01c01007387 */ /* 0x0003e80000100a00 */
[----:B------:R1:W-:Y:S04]  /*3cae0*/  STL.64 [R1+0x3d8], R30 ;  /* 0x0003d81e01007387 */ /* 0x0003e80000100a00 */
[----:B------:R-:W3:Y:S04]  /*3caf0*/  LDL.LU.64 R40, [R1+0x2d0] ;  /* 0x0002d00001287983 */ /* 0x000ee80000300a00 */
[----:B------:R-:W3:Y:S04]  /*3cb00*/  LDL.LU.64 R42, [R1+0x2d8] ;  /* 0x0002d800012a7983 */ /* 0x000ee80000300a00 */
[----:B------:R1:W-:Y:S04]  /*3cb10*/  STL.64 [R1+0x3c0], R24 ;  /* 0x0003c01801007387 */ /* 0x0003e80000100a00 */
[----:B------:R1:W-:Y:S04]  /*3cb20*/  STL.64 [R1+0x3c8], R26 ;  /* 0x0003c81a01007387 */ /* 0x0003e80000100a00 */
[----:B------:R-:W3:Y:S04]  /*3cb30*/  LDL.LU.64 R36, [R1+0x2c0] ;  /* 0x0002c00001247983 */ /* 0x000ee80000300a00 */
[----:B------:R-:W3:Y:S04]  /*3cb40*/  LDL.LU.64 R38, [R1+0x2c8] ;  /* 0x0002c80001267983 */ /* 0x000ee80000300a00 */
[----:B------:R-:W3:Y:S04]  /*3cb50*/  LDL.LU.64 R32, [R1+0x2b0] ;  /* 0x0002b00001207983 */ /* 0x000ee80000300a00 */
[----:B------:R-:W3:Y:S04]  /*3cb60*/  LDL.LU.64 R34, [R1+0x2b8] ;  /* 0x0002b80001227983 */ /* 0x000ee80000300a00 */
[----:B-1----:R-:W3:Y:S01]  /*3cb70*/  LDL.LU.64 R28, [R1+0x2a0] ;  /* 0x0002a000011c7983 */ /* 0x002ee20000300a00 */
[C---:B----4-:R-:W-:Y:S03]  /*3cb80*/  HMMA.1688.F32.TF32 R112, R88.reuse, R12, R20 ;  /* 0x0000000c5870723c */ /* 0x050fe60000081014 */
[----:B------:R-:W4:Y:S04]  /*3cb90*/  LDL.LU.64 R30, [R1+0x2a8] ;  /* 0x0002a800011e7983 */ /* 0x000f280000300a00 */
[----:B------:R-:W4:Y:S04]  /*3cba0*/  LDL.LU.64 R24, [R1+0x290] ;  /* 0x0002900001187983 */ /* 0x000f280000300a00 */
[----:B------:R-:W4:Y:S04]  /*3cbb0*/  LDL.LU.64 R26, [R1+0x298] ;  /* 0x00029800011a7983 */ /* 0x000f280000300a00 */
[----:B------:R-:W4:Y:S04]  /*3cbc0*/  LDL.LU.64 R20, [R1+0x280] ;  /* 0x0002800001147983 */ /* 0x000f280000300a00 */
[----:B------:R-:W4:Y:S01]  /*3cbd0*/  LDL.LU.64 R22, [R1+0x288] ;  /* 0x0002880001167983 */ /* 0x000f220000300a00 */
[C---:B------:R-:W-:Y:S08]  /*3cbe0*/  HMMA.1688.F32.TF32 R108, R88.reuse, R212, R108 ;  /* 0x000000d4586c723c */ /* 0x040ff0000008106c */
[----:B-----5:R-:W-:Y:S01]  /*3cbf0*/  HMMA.1688.F32.TF32 R104, R88, R216, R104 ;  /* 0x000000d85868723c */ /* 0x020fe20000081068 */
[----:B------:R-:W-:Y:S04]  /*3cc00*/  STL.64 [R1+0x3b0], R112 ;  /* 0x0003b07001007387 */ /* 0x000fe80000100a00 */
[----:B------:R-:W-:Y:S03]  /*3cc10*/  STL.64 [R1+0x3b8], R114 ;  /* 0x0003b87201007387 */ /* 0x000fe60000100a00 */
[----:B------:R-:W-:Y:S01]  /*3cc20*/  HMMA.1688.F32.TF32 R44, R92, R248, R44 ;  /* 0x000000f85c2c723c */ /* 0x000fe2000008102c */
[----:B------:R-:W-:-:S06]  /*3cc30*/  MOV R244, R127 ;  /* 0x0000007f00f47202 */ /* 0x000fcc0000000f00 */
[----:B------:R-:W-:Y:S04]  /*3cc40*/  STL.64 [R1+0x3a0], R108 ;  /* 0x0003a06c01007387 */ /* 0x000fe80000100a00 */
[----:B------:R-:W-:Y:S01]  /*3cc50*/  STL.64 [R1+0x3a8], R110 ;  /* 0x0003a86e01007387 */ /* 0x000fe20000100a00 */
[C---:B------:R-:W-:Y:S01]  /*3cc60*/  HMMA.1688.F32.TF32 R48, R80.reuse, R4, R48 ;  /* 0x000000045030723c */ /* 0x040fe20000081030 */
[----:B------:R-:W-:Y:S01]  /*3cc70*/  IMAD.MOV.U32 R245, RZ, RZ, R126 ;  /* 0x000000fffff57224 */ /* 0x000fe200078e007e */
[----:B------:R-:W-:Y:S01]  /*3cc80*/  MOV R247, R124 ;  /* 0x0000007c00f77202 */ /* 0x000fe20000000f00 */
[----:B------:R-:W-:Y:S01]  /*3cc90*/  IMAD.MOV.U32 R246, RZ, RZ, R125 ;  /* 0x000000fffff67224 */ /* 0x000fe200078e007d */
[----:B------:R-:W-:Y:S04]  /*3cca0*/  LDS R112, [R3+0x680] ;  /* 0x0006800003707984 */ /* 0x000fe80000000800 */
[----:B------:R-:W-:Y:S04]  /*3ccb0*/  STL.64 [R1+0x390], R104 ;  /* 0x0003906801007387 */ /* 0x000fe80000100a00 */
[----:B------:R-:W-:Y:S01]  /*3ccc0*/  STL.64 [R1+0x398], R106 ;  /* 0x0003986a01007387 */ /* 0x000fe20000100a00 */
[C---:B------:R-:W-:Y:S03]  /*3ccd0*/  HMMA.1688.F32.TF32 R52, R80.reuse, R8, R52 ;  /* 0x000000085034723c */ /* 0x040fe60000081034 */
[----:B------:R-:W-:Y:S04]  /*3cce0*/  LDS R114, [R3+0x2680] ;  /* 0x0026800003727984 */ /* 0x000fe80000000800 */
[----:B------:R-:W-:Y:S01]  /*3ccf0*/  LDS R113, [R0+0x680] ;  /* 0x0006800000717984 */ /* 0x000fe20000000800 */
[----:B------:R-:W-:Y:S03]  /*3cd00*/  HMMA.1688.F32.TF32 R56, R80, R16, R56 ;  /* 0x000000105038723c */ /* 0x000fe60000081038 */
[----:B------:R-:W-:Y:S05]  /*3cd10*/  LDS R115, [R0+0x2680] ;  /* 0x0026800000737984 */ /* 0x000fea0000000800 */
[C---:B--2---:R-:W-:Y:S08]  /*3cd20*/  HMMA.1688.F32.TF32 R100, R88.reuse, R220, R100 ;  /* 0x000000dc5864723c */ /* 0x044ff00000081064 */
[----:B------:R-:W-:Y:S08]  /*3cd30*/  HMMA.1688.F32.TF32 R88, R88, R248, R96 ;  /* 0x000000f85858723c */ /* 0x000ff00000081060 */
[C---:B---3--:R-:W-:Y:S07]  /*3cd40*/  HMMA.1688.F32.TF32 R84, R92.reuse, R4, R84 ;  /* 0x000000045c54723c */ /* 0x048fee0000081054 */
[----:B------:R-:W-:Y:S04]  /*3cd50*/  STL.64 [R1+0x380], R100 ;  /* 0x0003806401007387 */ /* 0x000fe80000100a00 */
[----:B------:R-:W-:Y:S04]  /*3cd60*/  STL.64 [R1+0x388], R102 ;  /* 0x0003886601007387 */ /* 0x000fe80000100a00 */
[----:B------:R-:W-:Y:S04]  /*3cd70*/  STL.64 [R1+0x2f0], R88 ;  /* 0x0002f05801007387 */ /* 0x000fe80000100a00 */
[----:B------:R-:W-:Y:S01]  /*3cd80*/  STL.64 [R1+0x2f8], R90 ;  /* 0x0002f85a01007387 */ /* 0x000fe20000100a00 */
[C---:B------:R-:W-:Y:S08]  /*3cd90*/  HMMA.1688.F32.TF32 R40, R92.reuse, R8, R40 ;  /* 0x000000085c28723c */ /* 0x040ff00000081028 */
[C---:B------:R-:W-:Y:S08]  /*3cda0*/  HMMA.1688.F32.TF32 R36, R92.reuse, R16, R36 ;  /* 0x000000105c24723c */ /* 0x040ff00000081024 */
[C---:B------:R-:W-:Y:S08]  /*3cdb0*/  HMMA.1688.F32.TF32 R32, R92.reuse, R12, R32 ;  /* 0x0000000c5c20723c */ /* 0x040ff00000081020 */
[C---:B----4-:R-:W-:Y:S08]  /*3cdc0*/  HMMA.1688.F32.TF32 R28, R92.reuse, R212, R28 ;  /* 0x000000d45c1c723c */ /* 0x050ff0000008101c */
[----:B------:R-:W-:Y:S01]  /*3cdd0*/  HMMA.1688.F32.TF32 R24, R92, R216, R24 ;  /* 0x000000d85c18723c */ /* 0x000fe20000081018 */
[----:B------:R-:W-:-:S07]  /*3cde0*/  MOV R2, R43 ;  /* 0x0000002b00027202 */ /* 0x000fce0000000f00 */
[----:B------:R-:W-:Y:S01]  /*3cdf0*/  HMMA.1688.F32.TF32 R20, R92, R220, R20 ;  /* 0x000000dc5c14723c */ /* 0x000fe20000081014 */
[----:B------:R-:W-:Y:S01]  /*3ce00*/  IMAD.MOV.U32 R252, RZ, RZ, R42 ;  /* 0x000000fffffc7224 */ /* 0x000fe200078e002a */
[----:B------:R-:W-:Y:S04]  /*3ce10*/  STL.64 [R1+0x2e0], R84 ;  /* 0x0002e05401007387 */ /* 0x000fe80000100a00 */
[----:B------:R-:W-:Y:S04]  /*3ce20*/  STL.64 [R1+0x2e8], R86 ;  /* 0x0002e85601007387 */ /* 0x000fe80000100a00 */
[----:B------:R-:W-:Y:S04]  /*3ce30*/  STL.64 [R1+0x2d0], R40 ;  /* 0x0002d02801007387 */ /* 0x000fe80000100a00 */
[----:B------:R-:W-:Y:S04]  /*3ce40*/  STL [R1+0x557c], R2 ;  /* 0x00557c0201007387 */ /* 0x000fe80000100800 */
[----:B------:R-:W-:Y:S04]  /*3ce50*/  STL [R1+0x5578], R252 ;  /* 0x005578fc01007387 */ /* 0x000fe80000100800 */
[----:B------:R-:W-:Y:S04]  /*3ce60*/  STL.64 [R1+0x2c0], R36 ;  /* 0x0002c02401007387 */ /* 0x000fe80000100a00 */
[----:B------:R-:W-:Y:S04]  /*3ce70*/  STL.64 [R1+0x2c8], R38 ;  /* 0x0002c82601007387 */ /* 0x000fe80000100a00 */
[----:B------:R1:W-:Y:S04]  /*3ce80*/  STL.64 [R1+0x2b0], R32 ;  /* 0x0002b02001007387 */ /* 0x0003e80000100a00 */
[----:B------:R2:W-:Y:S04]  /*3ce90*/  STL.64 [R1+0x2b8], R34 ;  /* 0x0002b82201007387 */ /* 0x0005e80000100a00 */
[----:B------:R3:W-:Y:S04]  /*3cea0*/  STL.64 [R1+0x2a0], R28 ;  /* 0x0002a01c01007387 */ /* 0x0007e80000100a00 */
[----:B------:R4:W-:Y:S04]  /*3ceb0*/  STL.64 [R1+0x2a8], R30 ;  /* 0x0002a81e01007387 */ /* 0x0009e80000100a00 */
[----:B------:R3:W-:Y:S04]  /*3cec0*/  STL.64 [R1+0x290], R24 ;  /* 0x0002901801007387 */ /* 0x0007e80000100a00 */
[----:B-1----:R-:W5:Y:S04]  /*3ced0*/  LDL.LU.64 R32, [R1+0x720] ;  /* 0x0007200001207983 */ /* 0x002f680000300a00 */
[----:B--2---:R-:W5:Y:S04]  /*3cee0*/  LDL.LU.64 R34, [R1+0x728] ;  /* 0x0007280001227983 */ /* 0x004f680000300a00 */
[----:B------:R1:W-:Y:S01]  /*3cef0*/  STL.64 [R1+0x280], R20 ;  /* 0x0002801401007387 */ /* 0x0003e20000100a00 */
[----:B------:R-:W-:-:S03]  /*3cf00*/  IMAD.MOV.U32 R2, RZ, RZ, R26 ;  /* 0x000000ffff027224 */ /* 0x000fc600078e001a */
[----:B------:R2:W-:Y:S01]  /*3cf10*/  STL.64 [R1+0x288], R22 ;  /* 0x0002881601007387 */ /* 0x0005e20000100a00 */
[----:B------:R-:W-:-:S03]  /*3cf20*/  IMAD.MOV.U32 R252, RZ, RZ, R27 ;  /* 0x000000fffffc7224 */ /* 0x000fc600078e001b */
[----:B---3--:R-:W3:Y:S04]  /*3cf30*/  LDL.LU.64 R28, [R1+0x710] ;  /* 0x00071000011c7983 */ /* 0x008ee80000300a00 */
[----:B----4-:R-:W3:Y:S04]  /*3cf40*/  LDL.LU.64 R30, [R1+0x718] ;  /* 0x00071800011e7983 */ /* 0x010ee80000300a00 */
[----:B------:R-:W4:Y:S04]  /*3cf50*/  LDL.LU.64 R24, [R1+0x8f0] ;  /* 0x0008f00001187983 */ /* 0x000f280000300a00 */
[----:B------:R-:W4:Y:S04]  /*3cf60*/  LDL.LU.64 R26, [R1+0x8f8] ;  /* 0x0008f800011a7983 */ /* 0x000f280000300a00 */
[----:B-1----:R-:W4:Y:S04]  /*3cf70*/  LDL.LU.64 R20, [R1+0x8e0] ;  /* 0x0008e00001147983 */ /* 0x002f280000300a00 */
[----:B--2---:R-:W2:Y:S04]  /*3cf80*/  LDL.LU.64 R22, [R1+0x8e8] ;  /* 0x0008e80001167983 */ /* 0x004ea80000300a00 */
[----:B------:R-:W-:Y:S04]  /*3cf90*/  LDS R92, [R3+0x600] ;  /* 0x00060000035c7984 */ /* 0x000fe80000000800 */
[----:B------:R-:W-:Y:S04]  /*3cfa0*/  LDS R94, [R3+0x2600] ;  /* 0x00260000035e7984 */ /* 0x000fe80000000800 */
[----:B------:R-:W-:Y:S04]  /*3cfb0*/  LDS R93, [R0+0x600] ;  /* 0x00060000005d7984 */ /* 0x000fe80000000800 */
[----:B------:R-:W5:Y:S01]  /*3cfc0*/  LDS R95, [R0+0x2600] ;  /* 0x00260000005f7984 */ /* 0x000f620000000800 */
[C---:B------:R-:W-:Y:S08]  /*3cfd0*/  HMMA.1688.F32.TF32 R60, R80.reuse, R12, R60 ;  /* 0x0000000c503c723c */ /* 0x040ff0000008103c */
[C---:B------:R-:W-:Y:S08]  /*3cfe0*/  HMMA.1688.F32.TF32 R64, R80.reuse, R212, R64 ;  /* 0x000000d45040723c */ /* 0x040ff00000081040 */
[C---:B------:R-:W-:Y:S08]  /*3cff0*/  HMMA.1688.F32.TF32 R68, R80.reuse, R216, R68 ;  /* 0x000000d85044723c */ /* 0x040ff00000081044 */
[C---:B------:R-:W-:Y:S01]  /*3d000*/  HMMA.1688.F32.TF32 R72, R80.reuse, R220, R72 ;  /* 0x000000dc5048723c */ /* 0x040fe20000081048 */
[----:B------:R-:W-:Y:S07]  /*3d010*/  STL.64 [R1+0x54b0], R46 ;  /* 0x0054b02e01007387 */ /* 0x000fee0000100a00 */
[----:B------:R-:W-:Y:S01]  /*3d020*/  HMMA.1688.F32.TF32 R76, R80, R248, R76 ;  /* 0x000000f8504c723c */ /* 0x000fe2000008104c */
        /* <DEDUP_REMOVED lines=17> */
[C---:B-----5:R-:W-:Y:S08]  /*3d140*/  HMMA.1688.F32.TF32 R172, R92.reuse, R4, R32 ;  /* 0x000000045cac723c */ /* 0x060ff00000081020 */
[C---:B---3--:R-:W-:Y:S08]  /*3d150*/  HMMA.1688.F32.TF32 R80, R92.reuse, R8, R28 ;  /* 0x000000085c50723c */ /* 0x048ff0000008101c */
[C---:B----4-:R-:W-:Y:S07]  /*3d160*/  HMMA.1688.F32.TF32 R148, R92.reuse, R16, R24 ;  /* 0x000000105c94723c */ /* 0x050fee0000081018 */
[----:B------:R-:W-:Y:S04]  /*3d170*/  STL.64 [R1+0x5540], R174 ;  /* 0x005540ae01007387 */ /* 0x000fe80000100a00 */
[----:B------:R-:W-:Y:S04]  /*3d180*/  STL.64 [R1+0x5538], R172 ;  /* 0x005538ac01007387 */ /* 0x000fe80000100a00 */
[----:B------:R-:W-:Y:S04]  /*3d190*/  STL.64 [R1+0x5550], R82 ;  /* 0x0055505201007387 */ /* 0x000fe80000100a00 */
[----:B------:R1:W-:Y:S04]  /*3d1a0*/  STL.64 [R1+0x5548], R80 ;  /* 0x0055485001007387 */ /* 0x0003e80000100a00 */
[----:B------:R-:W-:Y:S04]  /*3d1b0*/  STL.64 [R1+0x5560], R150 ;  /* 0x0055609601007387 */ /* 0x000fe80000100a00 */
[----:B------:R-:W-:Y:S04]  /*3d1c0*/  STL.64 [R1+0x5558], R148 ;  /* 0x0055589401007387 */ /* 0x000fe80000100a00 */
[----:B------:R-:W3:Y:S04]  /*3d1d0*/  LDL.LU.64 R104, [R1+0x910] ;  /* 0x0009100001687983 */ /* 0x000ee80000300a00 */
[----:B------:R-:W3:Y:S04]  /*3d1e0*/  LDL.LU.64 R106, [R1+0x918] ;  /* 0x00091800016a7983 */ /* 0x000ee80000300a00 */
[----:B------:R-:W4:Y:S04]  /*3d1f0*/  LDL.LU.64 R88, [R1+0x8d0] ;  /* 0x0008d00001587983 */ /* 0x000f280000300a00 */
[----:B------:R-:W4:Y:S04]  /*3d200*/  LDL.LU.64 R90, [R1+0x8d8] ;  /* 0x0008d800015a7983 */ /* 0x000f280000300a00 */
[----:B------:R-:W5:Y:S04]  /*3d210*/  LDL.LU.64 R100, [R1+0x8c0] ;  /* 0x0008c00001647983 */ /* 0x000f680000300a00 */
[----:B------:R-:W5:Y:S04]  /*3d220*/  LDL.LU.64 R102, [R1+0x8c8] ;  /* 0x0008c80001667983 */ /* 0x000f680000300a00 */
[----:B------:R-:W5:Y:S04]  /*3d230*/  LDL.LU.64 R96, [R1+0x760] ;  /* 0x0007600001607983 */ /* 0x000f680000300a00 */
[----:B------:R-:W5:Y:S04]  /*3d240*/  LDL.LU.64 R98, [R1+0x768] ;  /* 0x0007680001627983 */ /* 0x000f680000300a00 */
[----:B-1----:R-:W5:Y:S04]  /*3d250*/  LDL.LU.64 R80, [R1+0x740] ;  /* 0x0007400001507983 */ /* 0x002f680000300a00 */
[----:B------:R-:W5:Y:S04]  /*3d260*/  LDL.LU.64 R82, [R1+0x748] ;  /* 0x0007480001527983 */ /* 0x000f680000300a00 */
        /* <DEDUP_REMOVED lines=23> */
[----:B------:R-:W5:Y:S01]  /*3d3e0*/  LDL.LU.64 R34, [R1+0x558] ;  /* 0x0005580001227983 */ /* 0x000f620000300a00 */
[C---:B--2---:R-:W-:Y:S03]  /*3d3f0*/  HMMA.1688.F32.TF32 R84, R92.reuse, R12, R20 ;  /* 0x0000000c5c54723c */ /* 0x044fe60000081014 */
[----:B------:R-:W2:Y:S04]  /*3d400*/  LDL.LU.64 R28, [R1+0x540] ;  /* 0x00054000011c7983 */ /* 0x000ea80000300a00 */
[----:B------:R-:W2:Y:S04]  /*3d410*/  LDL.LU.64 R30, [R1+0x548] ;  /* 0x00054800011e7983 */ /* 0x000ea80000300a00 */
[----:B------:R-:W2:Y:S04]  /*3d420*/  LDL.LU.64 R24, [R1+0x9b0] ;  /* 0x0009b00001187983 */ /* 0x000ea80000300a00 */
[----:B------:R-:W2:Y:S04]  /*3d430*/  LDL.LU.64 R26, [R1+0x9b8] ;  /* 0x0009b800011a7983 */ /* 0x000ea80000300a00 */
[----:B------:R-:W2:Y:S04]  /*3d440*/  LDL.LU.64 R20, [R1+0x4e0] ;  /* 0x0004e00001147983 */ /* 0x000ea80000300a00 */
[----:B------:R-:W2:Y:S04]  /*3d450*/  LDL.LU.64 R22, [R1+0x4e8] ;  /* 0x0004e80001167983 */ /* 0x000ea80000300a00 */
[----:B------:R-:W-:Y:S04]  /*3d460*/  STL.64 [R1+0x5570], R86 ;  /* 0x0055705601007387 */ /* 0x000fe80000100a00 */
[----:B------:R1:W-:Y:S01]  /*3d470*/  STL.64 [R1+0x5568], R84 ;  /* 0x0055685401007387 */ /* 0x0003e20000100a00 */
[C---:B---3--:R-:W-:Y:S08]  /*3d480*/  HMMA.1688.F32.TF32 R156, R92.reuse, R212, R104 ;  /* 0x000000d45c9c723c */ /* 0x048ff00000081068 */
[C---:B----4-:R-:W-:Y:S08]  /*3d490*/  HMMA.1688.F32.TF32 R88, R92.reuse, R216, R88 ;  /* 0x000000d85c58723c */ /* 0x050ff00000081058 */
[----:B-----5:R-:W-:Y:S07]  /*3d4a0*/  HMMA.1688.F32.TF32 R160, R92, R220, R100 ;  /* 0x000000dc5ca0723c */ /* 0x020fee0000081064 */
[----:B------:R-:W-:Y:S04]  /*3d4b0*/  STL.64 [R1+0x55e0], R158 ;  /* 0x0055e09e01007387 */ /* 0x000fe80000100a00 */
[----:B------:R3:W-:Y:S04]  /*3d4c0*/  STL.64 [R1+0x55d8], R156 ;  /* 0x0055d89c01007387 */ /* 0x0007e80000100a00 */
[----:B------:R-:W-:Y:S04]  /*3d4d0*/  STL.64 [R1+0x5680], R90 ;  /* 0x0056805a01007387 */ /* 0x000fe80000100a00 */
[----:B------:R-:W-:Y:S04]  /*3d4e0*/  STL.64 [R1+0x5678], R88 ;  /* 0x0056785801007387 */ /* 0x000fe80000100a00 */
[----:B------:R-:W-:Y:S04]  /*3d4f0*/  STL.64 [R1+0x5690], R162 ;  /* 0x005690a201007387 */ /* 0x000fe80000100a00 */
[----:B------:R-:W-:Y:S01]  /*3d500*/  STL.64 [R1+0x5688], R160 ;  /* 0x005688a001007387 */ /* 0x000fe20000100a00 */
[C---:B------:R-:W-:Y:S08]  /*3d510*/  HMMA.1688.F32.TF32 R116, R144.reuse, R4, R48 ;  /* 0x000000049074723c */ /* 0x040ff00000081030 */
[C---:B------:R-:W-:Y:S08]  /*3d520*/  HMMA.1688.F32.TF32 R120, R144.reuse, R8, R44 ;  /* 0x000000089078723c */ /* 0x040ff0000008102c */
[C---:B------:R-:W-:Y:S08]  /*3d530*/  HMMA.1688.F32.TF32 R124, R144.reuse, R16, R40 ;  /* 0x00000010907c723c */ /* 0x040ff00000081028 */
[C---:B------:R-:W-:Y:S08]  /*3d540*/  HMMA.1688.F32.TF32 R128, R144.reuse, R12, R36 ;  /* 0x0000000c9080723c */ /* 0x040ff00000081024 */
[C---:B------:R-:W-:Y:S08]  /*3d550*/  HMMA.1688.F32.TF32 R132, R144.reuse, R212, R32 ;  /* 0x000000d49084723c */ /* 0x040ff00000081020 */
[C---:B--2---:R-:W-:Y:S08]  /*3d560*/  HMMA.1688.F32.TF32 R136, R144.reuse, R216, R28 ;  /* 0x000000d89088723c */ /* 0x044ff0000008101c */
[C---:B------:R-:W-:Y:S08]  /*3d570*/  HMMA.1688.F32.TF32 R140, R144.reuse, R220, R24 ;  /* 0x000000dc908c723c */ /* 0x040ff00000081018 */
[----:B------:R-:W-:Y:S08]  /*3d580*/  HMMA.1688.F32.TF32 R144, R144, R248, R20 ;  /* 0x000000f89090723c */ /* 0x000ff00000081014 */
[----:B------:R-:W-:Y:S01]  /*3d590*/  HMMA.1688.F32.TF32 R20, R180, R6, R244 ;  /* 0x00000006b414723c */ /* 0x000fe200000810f4 */
[----:B------:R-:W-:Y:S01]  /*3d5a0*/  MOV R32, R18 ;  /* 0x0000001200207202 */ /* 0x000fe20000000f00 */
[----:B------:R-:W-:Y:S01]  /*3d5b0*/  IMAD.MOV.U32 R33, RZ, RZ, R14 ;  /* 0x000000ffff217224 */ /* 0x000fe200078e000e */
[----:B------:R-:W-:Y:S01]  /*3d5c0*/  MOV R35, R11 ;  /* 0x0000000b00237202 */ /* 0x000fe20000000f00 */
[----:B------:R-:W-:-:S02]  /*3d5d0*/  IMAD.MOV.U32 R34, RZ, RZ, R10 ;  /* 0x000000ffff227224 */ /* 0x000fc400078e000a */
[----:B------:R-:W-:Y:S02]  /*3d5e0*/  IMAD.MOV.U32 R36, RZ, RZ, R222 ;  /* 0x000000ffff247224 */ /* 0x000fe400078e00de */
[----:B------:R-:W-:Y:S01]  /*3d5f0*/  IMAD.MOV.U32 R37, RZ, RZ, R223 ;  /* 0x000000ffff257224 */ /* 0x000fe200078e00df */
[----:B------:R-:W-:Y:S01]  /*3d600*/  MOV R38, R251 ;  /* 0x000000fb00267202 */ /* 0x000fe20000000f00 */
[----:B------:R-:W-:Y:S01]  /*3d610*/  IMAD.MOV.U32 R39, RZ, RZ, R250 ;  /* 0x000000ffff277224 */ /* 0x000fe200078e00fa */
[----:B------:R-:W-:Y:S01]  /*3d620*/  MOV R29, R215 ;  /* 0x000000d7001d7202 */ /* 0x000fe20000000f00 */
[----:B------:R-:W-:-:S11]  /*3d630*/  IMAD.MOV.U32 R28, RZ, RZ, R214 ;  /* 0x000000ffff1c7224 */ /* 0x000fd600078e00d6 */
[----:B------:R2:W-:Y:S04]  /*3d640*/  STL.64 [R1+0x8f0], R20 ;  /* 0x0008f01401007387 */ /* 0x0005e80000100a00 */
[----:B------:R-:W4:Y:S04]  /*3d650*/  LDL.LU R18, [R1+0x5754] ;  /* 0x0057540001127983 */ /* 0x000f280000300800 */
[----:B------:R-:W5:Y:S04]  /*3d660*/  LDL.LU R14, [R1+0x5750] ;  /* 0x00575000010e7983 */ /* 0x000f680000300800 */
[----:B------:R-:W2:Y:S04]  /*3d670*/  LDL.LU R10, [R1+0x574c] ;  /* 0x00574c00010a7983 */ /* 0x000ea80000300800 */
[----:B------:R-:W3:Y:S04]  /*3d680*/  LDL.LU R11, [R1+0x5748] ;  /* 0x00574800010b7983 */ /* 0x000ee80000300800 */
[----:B------:R-:W4:Y:S04]  /*3d690*/  LDL.LU R222, [R1+0x5744] ;  /* 0x0057440001de7983 */ /* 0x000f280000300800 */
[----:B------:R-:W5:Y:S04]  /*3d6a0*/  LDL.LU R223, [R1+0x5740] ;  /* 0x0057400001df7983 */ /* 0x000f680000300800 */
[----:B------:R-:W5:Y:S04]  /*3d6b0*/  LDL.LU R251, [R1+0x573c] ;  /* 0x00573c0001fb7983 */ /* 0x000f680000300800 */
[----:B------:R-:W5:Y:S04]  /*3d6c0*/  LDL.LU R250, [R1+0x5738] ;  /* 0x0057380001fa7983 */ /* 0x000f680000300800 */
[----:B------:R-:W5:Y:S04]  /*3d6d0*/  LDL.LU R214, [R1+0x5734] ;  /* 0x0057340001d67983 */ /* 0x000f680000300800 */
[----:B------:R-:W5:Y:S01]  /*3d6e0*/  LDL.LU R215, [R1+0x5730] ;  /* 0x0057300001d77983 */ /* 0x000f620000300800 */
[----:B------:R-:W-:-:S02]  /*3d6f0*/  IMAD.MOV.U32 R30, RZ, RZ, R218 ;  /* 0x000000ffff1e7224 */ /* 0x000fc400078e00da */
[----:B------:R-:W-:Y:S01]  /*3d700*/  IMAD.MOV.U32 R31, RZ, RZ, R219 ;  /* 0x000000ffff1f7224 */ /* 0x000fe200078e00db */
[----:B------:R-:W5:Y:S04]  /*3d710*/  LDL.LU R218, [R1+0x572c] ;  /* 0x00572c0001da7983 */ /* 0x000f680000300800 */
[----:B------:R-:W5:Y:S01]  /*3d720*/  LDL.LU R219, [R1+0x5728] ;  /* 0x0057280001db7983 */ /* 0x000f620000300800 */
[----:B--2---:R-:W-:Y:S01]  /*3d730*/  MOV R47, R10 ;  /* 0x0000000a002f7202 */ /* 0x004fe20000000f00 */
[----:B---3--:R-:W-:Y:S02]  /*3d740*/  IMAD.MOV.U32 R46, RZ, RZ, R11 ;  /* 0x000000ffff2e7224 */ /* 0x008fe400078e000b */
[----:B----4-:R-:W-:Y:S01]  /*3d750*/  IMAD.MOV.U32 R45, RZ, RZ, R222 ;  /* 0x000000ffff2d7224 */ /* 0x010fe200078e00de */
[----:B-----5:R-:W-:-:S02]  /*3d760*/  MOV R44, R223 ;  /* 0x000000df002c7202 */ /* 0x020fc40000000f00 */
[----:B------:R-:W2:Y:S04]  /*3d770*/  LDL.LU R223, [R1+0x5724] ;  /* 0x0057240001df7983 */ /* 0x000ea80000300800 */
[----:B------:R-:W3:Y:S04]  /*3d780*/  LDL.LU R222, [R1+0x5720] ;  /* 0x0057200001de7983 */ /* 0x000ee80000300800 */
[----:B------:R-:W4:Y:S01]  /*3d790*/  LDL.LU R11, [R1+0x571c] ;  /* 0x00571c00010b7983 */ /* 0x000f220000300800 */
[----:B------:R-:W-:Y:S01]  /*3d7a0*/  MOV R50, R250 ;  /* 0x000000fa00327202 */ /* 0x000fe20000000f00 */
[----:B------:R-:W-:-:S02]  /*3d7b0*/  IMAD.MOV.U32 R49, RZ, RZ, R214 ;  /* 0x000000ffff317224 */ /* 0x000fc400078e00d6 */
[----:B------:R-:W5:Y:S01]  /*3d7c0*/  LDL.LU R10, [R1+0x5718] ;  /* 0x00571800010a7983 */ /* 0x000f620000300800 */
[----:B------:R-:W-:-:S03]  /*3d7d0*/  IMAD.MOV.U32 R48, RZ, RZ, R215 ;  /* 0x000000ffff307224 */ /* 0x000fc600078e00d7 */
[----:B------:R-:W4:Y:S01]  /*3d7e0*/  LDL.LU R215, [R1+0x5714] ;  /* 0x0057140001d77983 */ /* 0x000f220000300800 */
[----:B------:R-:W-:-:S03]  /*3d7f0*/  IMAD.MOV.U32 R51, RZ, RZ, R251 ;  /* 0x000000ffff337224 */ /* 0x000fc600078e00fb */
[----:B------:R-:W4:Y:S04]  /*3d800*/  LDL.LU R214, [R1+0x5710] ;  /* 0x0057100001d67983 */ /* 0x000f280000300800 */
[----:B------:R-:W4:Y:S04]  /*3d810*/  LDL.LU R250, [R1+0x570c] ;  /* 0x00570c0001fa7983 */ /* 0x000f280000300800 */
[----:B------:R-:W5:Y:S01]  /*3d820*/  LDL.LU R251, [R1+0x5708] ;  /* 0x0057080001fb7983 */ /* 0x000f620000300800 */
[----:B------:R-:W-:Y:S08]  /*3d830*/  HMMA.1688.F32.TF32 R92, R92, R248, R96 ;  /* 0x000000f85c5c723c */ /* 0x000ff00000081060 */
[C---:B------:R-:W-:Y:S08]  /*3d840*/  HMMA.1688.F32.TF32 R164, R112.reuse, R4, R80 ;  /* 0x0000000470a4723c */ /* 0x040ff00000081050 */
[C---:B------:R-:W-:Y:S08]  /*3d850*/  HMMA.1688.F32.TF32 R96, R112.reuse, R8, R76 ;  /* 0x000000087060723c */ /* 0x040ff0000008104c */
[C---:B------:R-:W-:Y:S08]  /*3d860*/  HMMA.1688.F32.TF32 R168, R112.reuse, R16, R72 ;  /* 0x0000001070a8723c */ /* 0x040ff00000081048 */
[C---:B------:R-:W-:Y:S08]  /*3d870*/  HMMA.1688.F32.TF32 R100, R112.reuse, R12, R68 ;  /* 0x0000000c7064723c */ /* 0x040ff00000081044 */
[C---:B------:R-:W-:Y:S08]  /*3d880*/  HMMA.1688.F32.TF32 R152, R112.reuse, R212, R64 ;  /* 0x000000d47098723c */ /* 0x040ff00000081040 */
[C---:B------:R-:W-:Y:S08]  /*3d890*/  HMMA.1688.F32.TF32 R104, R112.reuse, R216, R60 ;  /* 0x000000d87068723c */ /* 0x040ff0000008103c */
[C---:B------:R-:W-:Y:S08]  /*3d8a0*/  HMMA.1688.F32.TF32 R108, R112.reuse, R220, R56 ;  /* 0x000000dc706c723c */ /* 0x040ff00000081038 */
[----:B------:R-:W-:Y:S07]  /*3d8b0*/  HMMA.1688.F32.TF32 R112, R112, R248, R52 ;  /* 0x000000f87070723c */ /* 0x000fee0000081034 */
[----:B------:R-:W-:-:S02]  /*3d8c0*/  IMAD.MOV.U32 R54, RZ, RZ, R219 ;  /* 0x000000ffff367224 */ /* 0x000fc400078e00db */
[----:B------:R-:W-:Y:S01]  /*3d8d0*/  IMAD.MOV.U32 R55, RZ, RZ, R218 ;  /* 0x000000ffff377224 */ /* 0x000fe200078e00da */
[----:B--2---:R-:W-:Y:S01]  /*3d8e0*/  MOV R53, R223 ;  /* 0x000000df00357202 */ /* 0x004fe20000000f00 */
[----:B---3--:R-:W-:Y:S02]  /*3d8f0*/  IMAD.MOV.U32 R52, RZ, RZ, R222 ;  /* 0x000000ffff347224 */ /* 0x008fe400078e00de */
[----:B------:R-:W2:Y:S04]  /*3d900*/  LDL.LU R222, [R1+0x5704] ;  /* 0x0057040001de7983 */ /* 0x000ea80000300800 */
[----:B------:R-:W3:Y:S04]  /*3d910*/  LDL.LU R223, [R1+0x5700] ;  /* 0x0057000001df7983 */ /* 0x000ee80000300800 */
[----:B------:R-:W3:Y:S04]  /*3d920*/  LDL.LU R219, [R1+0x56fc] ;  /* 0x0056fc0001db7983 */ /* 0x000ee80000300800 */
[----:B------:R-:W3:Y:S04]  /*3d930*/  LDL.LU R218, [R1+0x56f8] ;  /* 0x0056f80001da7983 */ /* 0x000ee80000300800 */
[----:B------:R-:W3:Y:S01]  /*3d940*/  LDL.LU R60, [R1+0x80] ;  /* 0x00008000013c7983 */ /* 0x000ee20000300800 */
[----:B----4-:R-:W-:-:S03]  /*3d950*/  IMAD.MOV.U32 R63, RZ, RZ, R250 ;  /* 0x000000ffff3f7224 */ /* 0x010fc600078e00fa */
[----:B------:R-:W4:Y:S01]  /*3d960*/  LDL.LU R61, [R1+0x84] ;  /* 0x00008400013d7983 */ /* 0x000f220000300800 */
[----:B-----5:R-:W-:-:S03]  /*3d970*/  MOV R62, R251 ;  /* 0x000000fb003e7202 */ /* 0x020fc60000000f00 */
[----:B------:R-:W5:Y:S04]  /*3d980*/  LDL.LU R251, [R1+0x56f4] ;  /* 0x0056f40001fb7983 */ /* 0x000f680000300800 */
[----:B------:R-:W4:Y:S01]  /*3d990*/  LDL.LU R250, [R1+0x56f0] ;  /* 0x0056f00001fa7983 */ /* 0x000f220000300800 */
[----:B--2---:R-:W-:Y:S02]  /*3d9a0*/  IMAD.MOV.U32 R67, RZ, RZ, R222 ;  /* 0x000000ffff437224 */ /* 0x004fe400078e00de */
[----:B---3--:R-:W-:Y:S02]  /*3d9b0*/  IMAD.MOV.U32 R66, RZ, RZ, R223 ;  /* 0x000000ffff427224 */ /* 0x008fe400078e00df */
[----:B------:R-:W-:Y:S02]  /*3d9c0*/  IMAD.MOV.U32 R64, RZ, RZ, R219 ;  /* 0x000000ffff407224 */ /* 0x000fe400078e00db */
[----:B------:R-:W2:Y:S01]  /*3d9d0*/  LDL.LU R219, [R1+0x56ec] ;  /* 0x0056ec0001db7983 */ /* 0x000ea20000300800 */
[----:B------:R-:W-:-:S03]  /*3d9e0*/  MOV R65, R218 ;  /* 0x000000da00417202 */ /* 0x000fc60000000f00 */
[----:B------:R-:W3:Y:S04]  /*3d9f0*/  LDL.LU R218, [R1+0x56e8] ;  /* 0x0056e80001da7983 */ /* 0x000ee80000300800 */
[----:B------:R-:W2:Y:S04]  /*3da00*/  LDL.LU R223, [R1+0x56e4] ;  /* 0x0056e40001df7983 */ /* 0x000ea80000300800 */
[----:B------:R-:W2:Y:S01]  /*3da10*/  LDL.LU R222, [R1+0x56e0] ;  /* 0x0056e00001de7983 */ /* 0x000ea20000300800 */
[----:B-----5:R-:W-:-:S03]  /*3da20*/  IMAD.MOV.U32 R71, RZ, RZ, R251 ;  /* 0x000000ffff477224 */ /* 0x020fc600078e00fb */
[----:B------:R-:W5:Y:S01]  /*3da30*/  LDL.LU R68, [R1+0xa0] ;  /* 0x0000a00001447983 */ /* 0x000f620000300800 */
[----:B----4-:R-:W-:-:S03]  /*3da40*/  MOV R70, R250 ;  /* 0x000000fa00467202 */ /* 0x010fc60000000f00 */
[----:B------:R-:W5:Y:S04]  /*3da50*/  LDL.LU R69, [R1+0xa4] ;  /* 0x0000a40001457983 */ /* 0x000f680000300800 */
[----:B------:R-:W4:Y:S04]  /*3da60*/  LDL.LU R250, [R1+0x56dc] ;  /* 0x0056dc0001fa7983 */ /* 0x000f280000300800 */
[----:B------:R-:W2:Y:S04]  /*3da70*/  LDL.LU R251, [R1+0x56d8] ;  /* 0x0056d80001fb7983 */ /* 0x000ea80000300800 */
[----:B------:R-:W3:Y:S04]  /*3da80*/  LDL.LU R76, [R1+0xc0] ;  /* 0x0000c000014c7983 */ /* 0x000ee80000300800 */
[----:B------:R-:W3:Y:S04]  /*3da90*/  LDL.LU R77, [R1+0xc4] ;  /* 0x0000c400014d7983 */ /* 0x000ee80000300800 */
[----:B------:R-:W3:Y:S04]  /*3daa0*/  LDL.LU R78, [R1+0xc8] ;  /* 0x0000c800014e7983 */ /* 0x000ee80000300800 */
[----:B------:R-:W3:Y:S04]  /*3dab0*/  LDL.LU R79, [R1+0xcc] ;  /* 0x0000cc00014f7983 */ /* 0x000ee80000300800 */
[----:B------:R-:W3:Y:S04]  /*3dac0*/  LDL.LU R172, [R1+0xd0] ;  /* 0x0000d00001ac7983 */ /* 0x000ee80000300800 */
[----:B------:R-:W3:Y:S01]  /*3dad0*/  LDL.LU R173, [R1+0xd4] ;  /* 0x0000d40001ad7983 */ /* 0x000ee20000300800 */
[----:B----4-:R-:W-:Y:S01]  /*3dae0*/  MOV R175, R250 ;  /* 0x000000fa00af7202 */ /* 0x010fe20000000f00 */
[----:B--2---:R-:W-:-:S02]  /*3daf0*/  IMAD.MOV.U32 R174, RZ, RZ, R251 ;  /* 0x000000ffffae7224 */ /* 0x004fc400078e00fb */
[----:B------:R-:W2:Y:S04]  /*3db00*/  LDL.LU R251, [R1+0x56d4] ;  /* 0x0056d40001fb7983 */ /* 0x000ea80000300800 */
[----:B------:R-:W4:Y:S04]  /*3db10*/  LDL.LU R250, [R1+0x56d0] ;  /* 0x0056d00001fa7983 */ /* 0x000f280000300800 */
[----:B------:R-:W5:Y:S04]  /*3db20*/  LDL.LU R80, [R1+0xe0] ;  /* 0x0000e00001507983 */ /* 0x000f680000300800 */
[----:B------:R-:W5:Y:S04]  /*3db30*/  LDL.LU R81, [R1+0xe4] ;  /* 0x0000e40001517983 */ /* 0x000f680000300800 */
[----:B------:R-:W5:Y:S04]  /*3db40*/  LDL.LU R82, [R1+0xe8] ;  /* 0x0000e80001527983 */ /* 0x000f680000300800 */
[----:B------:R-:W5:Y:S04]  /*3db50*/  LDL.LU R83, [R1+0xec] ;  /* 0x0000ec0001537983 */ /* 0x000f680000300800 */
[----:B-1----:R-:W5:Y:S04]  /*3db60*/  LDL.LU R84, [R1+0x100] ;  /* 0x0001000001547983 */ /* 0x002f680000300800 */
[----:B------:R-:W5:Y:S04]  /*3db70*/  LDL.LU R85, [R1+0x104] ;  /* 0x0001040001557983 */ /* 0x000f680000300800 */
        /* <DEDUP_REMOVED lines=10> */
[----:B------:R-:W5:Y:S01]  /*3dc20*/  LDL.LU R240, [R1+0x160] ;  /* 0x0001600001f07983 */ /* 0x000f620000300800 */
[----:B------:R-:W-:Y:S03]  /*3dc30*/  HMMA.1688.F32.TF32 R204, R176, R16, R204 ;  /* 0x00000010b0cc723c */ /* 0x000fe600000810cc */
[----:B------:R-:W5:Y:S04]  /*3dc40*/  LDL.LU R241, [R1+0x164] ;  /* 0x0001640001f17983 */ /* 0x000f680000300800 */
[----:B------:R-:W5:Y:S01]  /*3dc50*/  LDL.LU R242, [R1+0x168] ;  /* 0x0001680001f27983 */ /* 0x000f620000300800 */
[----:B------:R-:W-:-:S03]  /*3dc60*/  IMAD.MOV.U32 R17, RZ, RZ, R22 ;  /* 0x000000ffff117224 */ /* 0x000fc600078e0016 */
[----:B------:R-:W5:Y:S01]  /*3dc70*/  LDL.LU R243, [R1+0x16c] ;  /* 0x00016c0001f37983 */ /* 0x000f620000300800 */
[----:B------:R-:W-:-:S03]  /*3dc80*/  IMAD.MOV.U32 R16, RZ, RZ, R23 ;  /* 0x000000ffff107224 */ /* 0x000fc600078e0017 */
        /* <DEDUP_REMOVED lines=20> */
[----:B------:R-:W-:-:S03]  /*3ddd0*/  MOV R72, R222 ;  /* 0x000000de00487202 */ /* 0x000fc60000000f00 */
[----:B------:R-:W5:Y:S01]  /*3dde0*/  LDL.LU R148, [R1+0xf0] ;  /* 0x0000f00001947983 */ /* 0x000f620000300800 */
[----:B------:R-:W-:-:S03]  /*3ddf0*/  IMAD.MOV.U32 R73, RZ, RZ, R223 ;  /* 0x000000ffff497224 */ /* 0x000fc600078e00df */
[----:B------:R-:W5:Y:S01]  /*3de00*/  LDL.LU R149, [R1+0xf4] ;  /* 0x0000f40001957983 */ /* 0x000f620000300800 */
[----:B---3--:R-:W-:Y:S01]  /*3de10*/  IMAD.MOV.U32 R74, RZ, RZ, R218 ;  /* 0x000000ffff4a7224 */ /* 0x008fe200078e00da */
[----:B------:R-:W-:Y:S01]  /*3de20*/  MOV R75, R219 ;  /* 0x000000db004b7202 */ /* 0x000fe20000000f00 */
[----:B------:R-:W-:Y:S01]  /*3de30*/  IMAD.MOV.U32 R56, RZ, RZ, R214 ;  /* 0x000000ffff387224 */ /* 0x000fe200078e00d6 */
[----:B------:R-:W-:Y:S01]  /*3de40*/  MOV R58, R10 ;  /* 0x0000000a003a7202 */ /* 0x000fe20000000f00 */
[----:B------:R-:W-:Y:S02]  /*3de50*/  IMAD.MOV.U32 R57, RZ, RZ, R215 ;  /* 0x000000ffff397224 */ /* 0x000fe400078e00d7 */
[----:B------:R-:W-:Y:S01]  /*3de60*/  IMAD.MOV.U32 R59, RZ, RZ, R11 ;  /* 0x000000ffff3b7224 */ /* 0x000fe200078e000b */
[----:B------:R-:W-:Y:S01]  /*3de70*/  MOV R41, R18 ;  /* 0x0000001200297202 */ /* 0x000fe20000000f00 */
[----:B------:R-:W-:Y:S02]  /*3de80*/  IMAD.MOV.U32 R40, RZ, RZ, R14 ;  /* 0x000000ffff287224 */ /* 0x000fe400078e000e */
[----:B------:R-:W-:-:S02]  /*3de90*/  IMAD.MOV.U32 R42, RZ, RZ, R19 ;  /* 0x000000ffff2a7224 */ /* 0x000fc400078e0013 */
[----:B------:R-:W-:Y:S02]  /*3dea0*/  IMAD.MOV.U32 R43, RZ, RZ, R15 ;  /* 0x000000ffff2b7224 */ /* 0x000fe400078e000f */
[----:B--2---:R-:W-:Y:S02]  /*3deb0*/  IMAD.MOV.U32 R151, RZ, RZ, R251 ;  /* 0x000000ffff977224 */ /* 0x004fe400078e00fb */
[----:B----4-:R-:W-:Y:S02]  /*3dec0*/  IMAD.MOV.U32 R150, RZ, RZ, R250 ;  /* 0x000000ffff967224 */ /* 0x010fe400078e00fa */
[----:B------:R-:W2:Y:S04]  /*3ded0*/  LDL.LU R250, [R1+0x56cc] ;  /* 0x0056cc0001fa7983 */ /* 0x000ea80000300800 */
[----:B------:R-:W2:Y:S04]  /*3dee0*/  LDL.LU R251, [R1+0x56c8] ;  /* 0x0056c80001fb7983 */ /* 0x000ea80000300800 */
[----:B------:R-:W5:Y:S04]  /*3def0*/  LDL.LU R222, [R1+0x56c4] ;  /* 0x0056c40001de7983 */ /* 0x000f680000300800 */
[----:B------:R-:W5:Y:S04]  /*3df00*/  LDL.LU R223, [R1+0x56c0] ;  /* 0x0056c00001df7983 */ /* 0x000f680000300800 */
[----:B------:R-:W3:Y:S04]  /*3df10*/  LDL.LU R218, [R1+0x56bc] ;  /* 0x0056bc0001da7983 */ /* 0x000ee80000300800 */
[----:B------:R-:W3:Y:S04]  /*3df20*/  LDL.LU R219, [R1+0x56b8] ;  /* 0x0056b80001db7983 */ /* 0x000ee80000300800 */
[----:B------:R-:W4:Y:S04]  /*3df30*/  LDL.LU R214, [R1+0x56b4] ;  /* 0x0056b40001d67983 */ /* 0x000f280000300800 */
[----:B------:R-:W4:Y:S04]  /*3df40*/  LDL.LU R215, [R1+0x56b0] ;  /* 0x0056b00001d77983 */ /* 0x000f280000300800 */
[----:B------:R-:W2:Y:S04]  /*3df50*/  LDL.LU R10, [R1+0x56ac] ;  /* 0x0056ac00010a7983 */ /* 0x000ea80000300800 */
[----:B------:R-:W2:Y:S04]  /*3df60*/  LDL.LU R11, [R1+0x56a8] ;  /* 0x0056a800010b7983 */ /* 0x000ea80000300800 */
[----:B------:R-:W4:Y:S04]  /*3df70*/  LDL.LU R14, [R1+0x56a4] ;  /* 0x0056a400010e7983 */ /* 0x000f280000300800 */
[----:B------:R-:W4:Y:S04]  /*3df80*/  LDL.LU R18, [R1+0x56a0] ;  /* 0x0056a00001127983 */ /* 0x000f280000300800 */
[----:B------:R-:W4:Y:S04]  /*3df90*/  LDL.LU R19, [R1+0x569c] ;  /* 0x00569c0001137983 */ /* 0x000f280000300800 */
[----:B------:R-:W4:Y:S01]  /*3dfa0*/  LDL.LU R15, [R1+0x5698] ;  /* 0x00569800010f7983 */ /* 0x000f220000300800 */
[C---:B------:R-:W-:Y:S03]  /*3dfb0*/  HMMA.1688.F32.TF32 R228, R176.reuse, R4, R228 ;  /* 0x00000004b0e4723c */ /* 0x040fe600000810e4 */
[----:B------:R1:W-:Y:S04]  /*3dfc0*/  STL [R1+0x54a0], R17 ;  /* 0x0054a01101007387 */ /* 0x0003e80000100800 */
[----:B------:R1:W-:Y:S01]  /*3dfd0*/  STL [R1+0x549c], R16 ;  /* 0x00549c1001007387 */ /* 0x0003e20000100800 */
[C---:B------:R-:W-:Y:S08]  /*3dfe0*/  HMMA.1688.F32.TF32 R208, R176.reuse, R8, R208 ;  /* 0x00000008b0d0723c */ /* 0x040ff000000810d0 */
[----:B------:R-:W-:Y:S08]  /*3dff0*/  HMMA.1688.F32.TF32 R200, R176, R12, R200 ;  /* 0x0000000cb0c8723c */ /* 0x000ff000000810c8 */
[C---:B-----5:R-:W-:Y:S08]  /*3e000*/  HMMA.1688.F32.TF32 R236, R180.reuse, R222, R236 ;  /* 0x000000deb4ec723c */ /* 0x060ff000000810ec */
[C---:B---3--:R-:W-:Y:S08]  /*3e010*/  HMMA.1688.F32.TF32 R240, R180.reuse, R218, R240 ;  /* 0x000000dab4f0723c */ /* 0x048ff000000810f0 */
[C---:B--2---:R-:W-:Y:S08]  /*3e020*/  HMMA.1688.F32.TF32 R160, R180.reuse, R10, R160 ;  /* 0x0000000ab4a0723c */ /* 0x044ff000000810a0 */
[C---:B----4-:R-:W-:Y:S08]  /*3e030*/  HMMA.1688.F32.TF32 R88, R180.reuse, R18, R88 ;  /* 0x00000012b458723c */ /* 0x050ff00000081058 */
[C---:B------:R-:W-:Y:S08]  /*3e040*/  HMMA.1688.F32.TF32 R24, R180.reuse, R14, R24 ;  /* 0x0000000eb418723c */ /* 0x040ff00000081018 */
[C---:B------:R-:W-:Y:S01]  /*3e050*/  HMMA.1688.F32.TF32 R20, R180.reuse, R214, R20 ;  /* 0x000000d6b414723c */ /* 0x040fe20000081014 */
[----:B------:R-:W-:Y:S01]  /*3e060*/  IMAD.MOV.U32 R8, RZ, RZ, R162 ;  /* 0x000000ffff087224 */ /* 0x000fe200078e00a2 */
[----:B------:R-:W-:Y:S01]  /*3e070*/  MOV R5, R163 ;  /* 0x000000a300057202 */ /* 0x000fe20000000f00 */
[----:B------:R-:W-:Y:S01]  /*3e080*/  IMAD.MOV.U32 R9, RZ, RZ, R161 ;  /* 0x000000ffff097224 */ /* 0x000fe200078e00a1 */
[----:B------:R-:W-:Y:S01]  /*3e090*/  MOV R13, R160 ;  /* 0x000000a0000d7202 */ /* 0x000fe20000000f00 */
[----:B------:R-:W2:Y:S03]  /*3e0a0*/  LDL.LU.64 R162, [R1+0x5690] ;  /* 0x0056900001a27983 */ /* 0x000ea60000300a00 */
[----:B------:R-:W-:Y:S01]  /*3e0b0*/  HMMA.1688.F32.TF32 R180, R180, R250, R244 ;  /* 0x000000fab4b4723c */ /* 0x000fe200000810f4 */
[----:B------:R-:W2:Y:S01]  /*3e0c0*/  LDL.LU.64 R160, [R1+0x5688] ;  /* 0x0056880001a07983 */ /* 0x000ea20000300a00 */
[----:B-1----:R-:W-:-:S02]  /*3e0d0*/  IMAD.MOV.U32 R17, RZ, RZ, R88 ;  /* 0x000000ffff117224 */ /* 0x002fc400078e0058 */
[----:B------:R-:W-:Y:S01]  /*3e0e0*/  IMAD.MOV.U32 R16, RZ, RZ, R89 ;  /* 0x000000ffff107224 */ /* 0x000fe200078e0059 */
[----:B------:R1:W-:Y:S04]  /*3e0f0*/  STL.64 [R1+0x8d8], R90 ;  /* 0x0008d85a01007387 */ /* 0x0003e80000100a00 */
[----:B-1----:R-:W3:Y:S04]  /*3e100*/  LDL.LU.64 R90, [R1+0x5680] ;  /* 0x00568000015a7983 */ /* 0x002ee80000300a00 */
[----:B------:R-:W3:Y:S04]  /*3e110*/  LDL.LU.64 R88, [R1+0x5678] ;  /* 0x0056780001587983 */ /* 0x000ee80000300a00 */
[----:B------:R-:W-:Y:S04]  /*3e120*/  STL.64 [R1+0x8c0], R24 ;  /* 0x0008c01801007387 */ /* 0x000fe80000100a00 */
[----:B------:R1:W-:Y:S04]  /*3e130*/  STL.64 [R1+0x8c8], R26 ;  /* 0x0008c81a01007387 */ /* 0x0003e80000100a00 */
[----:B-1----:R-:W4:Y:S04]  /*3e140*/  LDL.LU.64 R26, [R1+0x5670] ;  /* 0x00567000011a7983 */ /* 0x002f280000300a00 */
[----:B------:R-:W5:Y:S04]  /*3e150*/  LDL.LU.64 R24, [R1+0x5668] ;  /* 0x0056680001187983 */ /* 0x000f680000300a00 */
[----:B------:R-:W-:Y:S04]  /*3e160*/  STL.64 [R1+0x8b0], R20 ;  /* 0x0008b01401007387 */ /* 0x000fe80000100a00 */
[----:B------:R1:W-:Y:S04]  /*3e170*/  STL.64 [R1+0x8b8], R22 ;  /* 0x0008b81601007387 */ /* 0x0003e80000100a00 */
[----:B-1----:R-:W2:Y:S04]  /*3e180*/  LDL.LU.64 R22, [R1+0x5660] ;  /* 0x0056600001167983 */ /* 0x002ea80000300a00 */
[----:B------:R-:W2:Y:S04]  /*3e190*/  LDL.LU.64 R20, [R1+0x5658] ;  /* 0x0056580001147983 */ /* 0x000ea80000300a00 */
        /* <DEDUP_REMOVED lines=8> */
[----:B------:R-:W2:Y:S04]  /*3e220*/  LDL.LU.64 R246, [R1+0x5630] ;  /* 0x0056300001f67983 */ /* 0x000ea80000300a00 */
[----:B------:R-:W2:Y:S04]  /*3e230*/  LDL.LU.64 R244, [R1+0x5628] ;  /* 0x0056280001f47983 */ /* 0x000ea80000300a00 */
[----:B------:R1:W-:Y:S04]  /*3e240*/  STL.64 [R1+0x730], R180 ;  /* 0x000730b401007387 */ /* 0x0003e80000100a00 */
[----:B------:R1:W-:Y:S04]  /*3e250*/  STL.64 [R1+0x738], R182 ;  /* 0x000738b601007387 */ /* 0x0003e80000100a00 */
[----:B-1----:R-:W2:Y:S04]  /*3e260*/  LDL.LU R180, [R1+0x120] ;  /* 0x0001200001b47983 */ /* 0x002ea80000300800 */
[----:B------:R-:W2:Y:S04]  /*3e270*/  LDL.LU R181, [R1+0x124] ;  /* 0x0001240001b57983 */ /* 0x000ea80000300800 */
[----:B------:R-:W2:Y:S04]  /*3e280*/  LDL.LU R182, [R1+0x128] ;  /* 0x0001280001b67983 */ /* 0x000ea80000300800 */
[----:B------:R-:W2:Y:S01]  /*3e290*/  LDL.LU R183, [R1+0x12c] ;  /* 0x00012c0001b77983 */ /* 0x000ea20000300800 */
[C---:B------:R-:W-:Y:S08]  /*3e2a0*/  HMMA.1688.F32.TF32 R196, R176.reuse, R212, R196 ;  /* 0x000000d4b0c4723c */ /* 0x040ff000000810c4 */
[C---:B------:R-:W-:Y:S08]  /*3e2b0*/  HMMA.1688.F32.TF32 R192, R176.reuse, R216, R192 ;  /* 0x000000d8b0c0723c */ /* 0x040ff000000810c0 */
[C---:B------:R-:W-:Y:S08]  /*3e2c0*/  HMMA.1688.F32.TF32 R188, R176.reuse, R220, R188 ;  /* 0x000000dcb0bc723c */ /* 0x040ff000000810bc */
[----:B------:R-:W-:Y:S01]  /*3e2d0*/  HMMA.1688.F32.TF32 R176, R176, R248, R224 ;  /* 0x000000f8b0b0723c */ /* 0x000fe200000810e0 */
[----:B------:R-:W-:Y:S04]  /*3e2e0*/  LDS R224, [R3+0x4100] ;  /* 0x0041000003e07984 */ /* 0x000fe80000000800 */
[----:B------:R-:W-:Y:S04]  /*3e2f0*/  LDS R226, [R3+0x6100] ;  /* 0x0061000003e27984 */ /* 0x000fe80000000800 */
[----:B------:R-:W-:Y:S04]  /*3e300*/  LDS R225, [R0+0x4100] ;  /* 0x0041000000e17984 */ /* 0x000fe80000000800 */
[----:B------:R-:W1:Y:S01]  /*3e310*/  LDS R227, [R0+0x6100] ;  /* 0x0061000000e37984 */ /* 0x000e620000000800 */
[C---:B------:R-:W-:Y:S08]  /*3e320*/  HMMA.1688.F32.TF32 R80, R184.reuse, R214, R80 ;  /* 0x000000d6b850723c */ /* 0x040ff00000081050 */
[C---:B--2---:R-:W-:Y:S11]  /*3e330*/  HMMA.1688.F32.TF32 R180, R184.reuse, R6, R180 ;  /* 0x00000006b8b4723c */ /* 0x044ff600000810b4 */
[----:B------:R-:W-:Y:S11]  /*3e340*/  @!UPT UIADD3 URZ, URZ, URZ, URZ ;  /* 0x0000003f3f3ff290 */ /* 0x000ff6000fffe03f */
[----:B------:R-:W-:Y:S01]  /*3e350*/  @!UPT UIADD3 URZ, URZ, URZ, URZ ;  /* 0x0000003f3f3ff290 */ /* 0x000fe2000fffe03f */
[----:B------:R-:W-:Y:S04]  /*3e360*/  STL.64 [R1+0x720], R180 ;  /* 0x000720b401007387 */ /* 0x000fe80000100a00 */
[----:B------:R2:W-:Y:S02]  /*3e370*/  STL.64 [R1+0x728], R182 ;  /* 0x000728b601007387 */ /* 0x0005e40000100a00 */
[C---:B--2---:R-:W-:Y:S08]  /*3e380*/  HMMA.1688.F32.TF32 R180, R184.reuse, R10, R156 ;  /* 0x0000000ab8b4723c */ /* 0x044ff0000008109c */
[C---:B------:R-:W-:Y:S08]  /*3e390*/  HMMA.1688.F32.TF32 R156, R184.reuse, R18, R84 ;  /* 0x00000012b89c723c */ /* 0x040ff00000081054 */
[C---:B------:R-:W-:Y:S07]  /*3e3a0*/  HMMA.1688.F32.TF32 R84, R184.reuse, R14, R148 ;  /* 0x0000000eb854723c */ /* 0x040fee0000081094 */
[----:B------:R-:W-:Y:S01]  /*3e3b0*/  STL.64 [R1+0x710], R180 ;  /* 0x000710b401007387 */ /* 0x000fe20000100a00 */
[C---:B------:R-:W-:Y:S03]  /*3e3c0*/  HMMA.1688.F32.TF32 R148, R184.reuse, R218, R172 ;  /* 0x000000dab894723c */ /* 0x040fe600000810ac */
[----:B------:R-:W-:Y:S04]  /*3e3d0*/  STL.64 [R1+0x718], R182 ;  /* 0x000718b601007387 */ /* 0x000fe80000100a00 */
[----:B------:R-:W-:Y:S04]  /*3e3e0*/  STL.64 [R1+0x700], R156 ;  /* 0x0007009c01007387 */ /* 0x000fe80000100a00 */
[----:B------:R-:W-:Y:S04]  /*3e3f0*/  STL.64 [R1+0x708], R158 ;  /* 0x0007089e01007387 */ /* 0x000fe80000100a00 */
[----:B------:R-:W-:Y:S04]  /*3e400*/  STL.64 [R1+0x6f0], R84 ;  /* 0x0006f05401007387 */ /* 0x000fe80000100a00 */
[----:B------:R2:W-:Y:S04]  /*3e410*/  STL.64 [R1+0x6f8], R86 ;  /* 0x0006f85601007387 */ /* 0x0005e80000100a00 */
[----:B------:R-:W-:Y:S04]  /*3e420*/  STL.64 [R1+0x6e0], R80 ;  /* 0x0006e05001007387 */ /* 0x000fe80000100a00 */
[----:B------:R1:W-:Y:S01]  /*3e430*/  STL.64 [R1+0x6e8], R82 ;  /* 0x0006e85201007387 */ /* 0x0003e20000100a00 */
[C---:B--2---:R-:W-:Y:S03]  /*3e440*/  HMMA.1688.F32.TF32 R84, R184.reuse, R222, R76 ;  /* 0x000000deb854723c */ /* 0x044fe6000008104c */
[----:B------:R-:W-:Y:S04]  /*3e450*/  LDS R180, [R3+0x4380] ;  /* 0x0043800003b47984 */ /* 0x000fe80000000800 */
[----:B------:R-:W-:Y:S01]  /*3e460*/  LDS R182, [R3+0x6380] ;  /* 0x0063800003b67984 */ /* 0x000fe20000000800 */
[----:B-1----:R-:W-:Y:S03]  /*3e470*/  HMMA.1688.F32.TF32 R80, R184, R250, R72 ;  /* 0x000000fab850723c */ /* 0x002fe60000081048 */
[----:B------:R-:W-:Y:S04]  /*3e480*/  STL.64 [R1+0x6d0], R148 ;  /* 0x0006d09401007387 */ /* 0x000fe80000100a00 */
[----:B------:R-:W-:Y:S01]  /*3e490*/  LDS R184, [R3+0x4300] ;  /* 0x0043000003b87984 */ /* 0x000fe20000000800 */
[C---:B------:R-:W-:Y:S03]  /*3e4a0*/  HMMA.1688.F32.TF32 R76, R224.reuse, R6, R68 ;  /* 0x00000006e04c723c */ /* 0x040fe60000081044 */
[----:B------:R-:W-:Y:S04]  /*3e4b0*/  LDS R186, [R3+0x6300] ;  /* 0x0063000003ba7984 */ /* 0x000fe80000000800 */
[----:B------:R-:W-:Y:S01]  /*3e4c0*/  LDS R185, [R0+0x4300] ;  /* 0x0043000000b97984 */ /* 0x000fe20000000800 */
[C---:B------:R-:W-:Y:S03]  /*3e4d0*/  HMMA.1688.F32.TF32 R72, R224.reuse, R10, R64 ;  /* 0x0000000ae048723c */ /* 0x040fe60000081040 */
[----:B------:R-:W-:Y:S04]  /*3e4e0*/  LDS R187, [R0+0x6300] ;  /* 0x0063000000bb7984 */ /* 0x000fe80000000800 */
[----:B------:R-:W-:Y:S01]  /*3e4f0*/  LDS R181, [R0+0x4380] ;  /* 0x0043800000b57984 */ /* 0x000fe20000000800 */
[C---:B------:R-:W-:Y:S03]  /*3e500*/  HMMA.1688.F32.TF32 R68, R224.reuse, R18, R60 ;  /* 0x00000012e044723c */ /* 0x040fe6000008103c */
[----:B------:R-:W-:Y:S05]  /*3e510*/  LDS R183, [R0+0x6380] ;  /* 0x0063800000b77984 */ /* 0x000fea0000000800 */
[C---:B------:R-:W-:Y:S08]  /*3e520*/  HMMA.1688.F32.TF32 R64, R224.reuse, R14, R56 ;  /* 0x0000000ee040723c */ /* 0x040ff00000081038 */
[C---:B------:R-:W-:Y:S08]  /*3e530*/  HMMA.1688.F32.TF32 R60, R224.reuse, R214, R52 ;  /* 0x000000d6e03c723c */ /* 0x040ff00000081034 */
[C---:B------:R-:W-:Y:S01]  /*3e540*/  HMMA.1688.F32.TF32 R56, R224.reuse, R218, R48 ;  /* 0x000000dae038723c */ /* 0x040fe20000081030 */
[----:B------:R-:W-:Y:S07]  /*3e550*/  STL.64 [R1+0x6d8], R150 ;  /* 0x0006d89601007387 */ /* 0x000fee0000100a00 */
[C---:B------:R-:W-:Y:S01]  /*3e560*/  HMMA.1688.F32.TF32 R52, R224.reuse, R222, R44 ;  /* 0x000000dee034723c */ /* 0x040fe2000008102c */
[----:B------:R-:W-:Y:S07]  /*3e570*/  STL.64 [R1+0x6c0], R84 ;  /* 0x0006c05401007387 */ /* 0x000fee0000100a00 */
[----:B------:R-:W-:Y:S01]  /*3e580*/  HMMA.1688.F32.TF32 R48, R224, R250, R40 ;  /* 0x000000fae030723c */ /* 0x000fe20000081028 */
[----:B------:R-:W-:Y:S07]  /*3e590*/  STL.64 [R1+0x6c8], R86 ;  /* 0x0006c85601007387 */ /* 0x000fee0000100a00 */
[C---:B------:R-:W-:Y:S01]  /*3e5a0*/  HMMA.1688.F32.TF32 R44, R232.reuse, R6, R28 ;  /* 0x00000006e82c723c */ /* 0x040fe2000008101c */
[----:B------:R-:W-:Y:S07]  /*3e5b0*/  STL.64 [R1+0x5f0], R80 ;  /* 0x0005f05001007387 */ /* 0x000fee0000100a00 */
[C---:B------:R-:W-:Y:S01]  /*3e5c0*/  HMMA.1688.F32.TF32 R40, R232.reuse, R10, R36 ;  /* 0x0000000ae828723c */ /* 0x040fe20000081024 */
[----:B------:R-:W-:Y:S04]  /*3e5d0*/  STL.64 [R1+0x5f8], R82 ;  /* 0x0005f85201007387 */ /* 0x000fe80000100a00 */
[----:B------:R-:W-:Y:S03]  /*3e5e0*/  STL.64 [R1+0x5e0], R76 ;  /* 0x0005e04c01007387 */ /* 0x000fe60000100a00 */
        /* <DEDUP_REMOVED lines=16> */
[----:B------:R-:W-:-:S03]  /*3e6f0*/  MOV R36, R236 ;  /* 0x000000ec00247202 */ /* 0x000fc60000000f00 */
[----:B------:R-:W-:Y:S04]  /*3e700*/  STL.64 [R1+0x1d0], R44 ;  /* 0x0001d02c01007387 */ /* 0x000fe80000100a00 */
[----:B------:R-:W-:Y:S04]  /*3e710*/  STL.64 [R1+0x1d8], R46 ;  /* 0x0001d82e01007387 */ /* 0x000fe80000100a00 */
[----:B------:R1:W-:Y:S01]  /*3e720*/  STL.64 [R1+0x180], R40 ;  /* 0x0001802801007387 */ /* 0x0003e20000100a00 */
[----:B------:R-:W-:-:S03]  /*3e730*/  IMAD.MOV.U32 R37, RZ, RZ, R237 ;  /* 0x000000ffff257224 */ /* 0x000fc600078e00ed */
[----:B------:R2:W-:Y:S01]  /*3e740*/  STL.64 [R1+0x188], R42 ;  /* 0x0001882a01007387 */ /* 0x0005e20000100a00 */
[----:B------:R-:W-:-:S03]  /*3e750*/  IMAD.MOV.U32 R38, RZ, RZ, R238 ;  /* 0x000000ffff267224 */ /* 0x000fc600078e00ee */
[----:B------:R-:W3:Y:S01]  /*3e760*/  LDL.LU R236, [R1+0x5620] ;  /* 0x0056200001ec7983 */ /* 0x000ee20000300800 */
[----:B------:R-:W-:-:S03]  /*3e770*/  MOV R39, R240 ;  /* 0x000000f000277202 */ /* 0x000fc60000000f00 */
[----:B------:R4:W-:Y:S01]  /*3e780*/  STL.64 [R1+0x170], R28 ;  /* 0x0001701c01007387 */ /* 0x0009e20000100a00 */
[----:B-1----:R-:W-:-:S03]  /*3e790*/  IMAD.MOV.U32 R40, RZ, RZ, R241 ;  /* 0x000000ffff287224 */ /* 0x002fc600078e00f1 */
[----:B------:R1:W-:Y:S01]  /*3e7a0*/  STL.64 [R1+0x178], R30 ;  /* 0x0001781e01007387 */ /* 0x0003e20000100a00 */
[----:B------:R-:W-:-:S03]  /*3e7b0*/  IMAD.MOV.U32 R41, RZ, RZ, R242 ;  /* 0x000000ffff297224 */ /* 0x000fc600078e00f2 */
[----:B------:R-:W3:Y:S01]  /*3e7c0*/  LDL.LU R237, [R1+0x561c] ;  /* 0x00561c0001ed7983 */ /* 0x000ee20000300800 */
[----:B--2---:R-:W-:-:S03]  /*3e7d0*/  MOV R42, R243 ;  /* 0x000000f3002a7202 */ /* 0x004fc60000000f00 */
[----:B------:R-:W3:Y:S01]  /*3e7e0*/  LDL.LU R238, [R1+0x5618] ;  /* 0x0056180001ee7983 */ /* 0x000ee20000300800 */
[----:B------:R-:W-:-:S03]  /*3e7f0*/  IMAD.MOV.U32 R43, RZ, RZ, R244 ;  /* 0x000000ffff2b7224 */ /* 0x000fc600078e00f4 */
[----:B------:R-:W2:Y:S01]  /*3e800*/  LDL.LU R240, [R1+0x5614] ;  /* 0x0056140001f07983 */ /* 0x000ea20000300800 */
[----:B----4-:R-:W-:-:S03]  /*3e810*/  IMAD.MOV.U32 R28, RZ, RZ, R245 ;  /* 0x000000ffff1c7224 */ /* 0x010fc600078e00f5 */
[----:B------:R-:W2:Y:S01]  /*3e820*/  LDL.LU R241, [R1+0x5610] ;  /* 0x0056100001f17983 */ /* 0x000ea20000300800 */
[----:B------:R-:W-:-:S03]  /*3e830*/  MOV R29, R246 ;  /* 0x000000f6001d7202 */ /* 0x000fc60000000f00 */
[----:B------:R-:W2:Y:S01]  /*3e840*/  LDL.LU R242, [R1+0x560c] ;  /* 0x00560c0001f27983 */ /* 0x000ea20000300800 */
[----:B-1----:R-:W-:-:S03]  /*3e850*/  IMAD.MOV.U32 R30, RZ, RZ, R247 ;  /* 0x000000ffff1e7224 */ /* 0x002fc600078e00f7 */
[----:B------:R-:W2:Y:S04]  /*3e860*/  LDL.LU R243, [R1+0x5608] ;  /* 0x0056080001f37983 */ /* 0x000ea80000300800 */
[----:B------:R-:W4:Y:S04]  /*3e870*/  LDL.LU R244, [R1+0x5604] ;  /* 0x0056040001f47983 */ /* 0x000f280000300800 */
[----:B------:R-:W4:Y:S01]  /*3e880*/  LDL.LU R245, [R1+0x5600] ;  /* 0x0056000001f57983 */ /* 0x000f220000300800 */
[----:B------:R-:W-:-:S03]  /*3e890*/  IMAD.MOV.U32 R31, RZ, RZ, R239 ;  /* 0x000000ffff1f7224 */ /* 0x000fc600078e00ef */
[----:B------:R-:W4:Y:S01]  /*3e8a0*/  LDL.LU R246, [R1+0x55fc] ;  /* 0x0055fc0001f67983 */ /* 0x000f220000300800 */
[----:B------:R-:W-:-:S03]  /*3e8b0*/  MOV R32, R23 ;  /* 0x0000001700207202 */ /* 0x000fc60000000f00 */
[----:B------:R-:W4:Y:S01]  /*3e8c0*/  LDL.LU R247, [R1+0x55f8] ;  /* 0x0055f80001f77983 */ /* 0x000f220000300800 */
[----:B------:R-:W-:-:S03]  /*3e8d0*/  IMAD.MOV.U32 R33, RZ, RZ, R26 ;  /* 0x000000ffff217224 */ /* 0x000fc600078e001a */
[----:B------:R-:W3:Y:S01]  /*3e8e0*/  LDL.LU R239, [R1+0x55f4] ;  /* 0x0055f40001ef7983 */ /* 0x000ee20000300800 */
[----:B------:R-:W-:-:S03]  /*3e8f0*/  IMAD.MOV.U32 R34, RZ, RZ, R27 ;  /* 0x000000ffff227224 */ /* 0x000fc600078e001b */
[----:B------:R-:W3:Y:S04]  /*3e900*/  LDL.LU R23, [R1+0x55f0] ;  /* 0x0055f00001177983 */ /* 0x000ee80000300800 */
[----:B------:R-:W5:Y:S04]  /*3e910*/  LDL.LU R26, [R1+0x55ec] ;  /* 0x0055ec00011a7983 */ /* 0x000f680000300800 */
[----:B------:R-:W5:Y:S04]  /*3e920*/  LDL.LU R27, [R1+0x55e8] ;  /* 0x0055e800011b7983 */ /* 0x000f680000300800 */
[----:B------:R-:W5:Y:S01]  /*3e930*/  LDL.LU R35, [R1+0x43c] ;  /* 0x00043c0001237983 */ /* 0x000f620000300800 */
[C---:B--2---:R-:W-:Y:S08]  /*3e940*/  HMMA.1688.F32.TF32 R48, R232.reuse, R214, R240 ;  /* 0x000000d6e830723c */ /* 0x044ff000000810f0 */
[C---:B----4-:R-:W-:Y:S08]  /*3e950*/  HMMA.1688.F32.TF32 R52, R232.reuse, R14, R244 ;  /* 0x0000000ee834723c */ /* 0x050ff000000810f4 */
[C---:B---3--:R-:W-:Y:S08]  /*3e960*/  HMMA.1688.F32.TF32 R44, R232.reuse, R218, R236 ;  /* 0x000000dae82c723c */ /* 0x048ff000000810ec */
[C---:B-----5:R-:W-:Y:S01]  /*3e970*/  HMMA.1688.F32.TF32 R236, R232.reuse, R250, R24 ;  /* 0x000000fae8ec723c */ /* 0x060fe20000081018 */
[----:B------:R-:W-:Y:S04]  /*3e980*/  LDS R24, [R3+0x4280] ;  /* 0x0042800003187984 */ /* 0x000fe80000000800 */
[----:B------:R-:W-:Y:S03]  /*3e990*/  LDS R26, [R3+0x6280] ;  /* 0x00628000031a7984 */ /* 0x000fe60000000800 */
[----:B------:R-:W-:Y:S01]  /*3e9a0*/  HMMA.1688.F32.TF32 R20, R232, R222, R20 ;  /* 0x000000dee814723c */ /* 0x000fe20000081014 */
[----:B------:R-:W-:Y:S04]  /*3e9b0*/  STL.64 [R1+0x160], R52 ;  /* 0x0001603401007387 */ /* 0x000fe80000100a00 */
[----:B------:R-:W-:Y:S04]  /*3e9c0*/  STL.64 [R1+0x168], R54 ;  /* 0x0001683601007387 */ /* 0x000fe80000100a00 */
[----:B------:R-:W-:Y:S04]  /*3e9d0*/  STL.64 [R1+0x140], R48 ;  /* 0x0001403001007387 */ /* 0x000fe80000100a00 */
[----:B------:R-:W-:Y:S04]  /*3e9e0*/  STL.64 [R1+0x148], R50 ;  /* 0x0001483201007387 */ /* 0x000fe80000100a00 */
[----:B------:R-:W-:Y:S04]  /*3e9f0*/  STL.64 [R1+0x130], R44 ;  /* 0x0001302c01007387 */ /* 0x000fe80000100a00 */
[----:B------:R-:W-:Y:S04]  /*3ea00*/  STL.64 [R1+0x138], R46 ;  /* 0x0001382e01007387 */ /* 0x000fe80000100a00 */
[----:B------:R-:W-:Y:S04]  /*3ea10*/  STL [R1+0x5488], R236 ;  /* 0x005488ec01007387 */ /* 0x000fe80000100800 */
[----:B------:R-:W-:Y:S04]  /*3ea20*/  STL.64 [R1+0x120], R20 ;  /* 0x0001201401007387 */ /* 0x000fe80000100a00 */
[----:B------:R-:W-:Y:S04]  /*3ea30*/  STL.64 [R1+0x128], R22 ;  /* 0x0001281601007387 */ /* 0x000fe80000100a00 */
[----:B------:R-:W-:Y:S04]  /*3ea40*/  LDS R20, [R3+0x4200] ;  /* 0x0042000003147984 */ /* 0x000fe80000000800 */
[----:B------:R-:W-:Y:S04]  /*3ea50*/  LDS R22, [R3+0x6200] ;  /* 0x0062000003167984 */ /* 0x000fe80000000800 */
[----:B------:R-:W-:Y:S04]  /*3ea60*/  LDS R21, [R0+0x4200] ;  /* 0x0042000000157984 */ /* 0x000fe80000000800 */
[----:B------:R-:W1:Y:S04]  /*3ea70*/  LDS R23, [R0+0x6200] ;  /* 0x0062000000177984 */ /* 0x000e680000000800 */
[----:B------:R-:W-:Y:S04]  /*3ea80*/  STL [R1+0x5484], R237 ;  /* 0x005484ed01007387 */ /* 0x000fe80000100800 */
[----:B------:R-:W-:Y:S04]  /*3ea90*/  STL [R1+0x5480], R238 ;  /* 0x005480ee01007387 */ /* 0x000fe80000100800 */
[----:B------:R-:W-:Y:S04]  /*3eaa0*/  STL [R1+0x547c], R239 ;  /* 0x00547cef01007387 */ /* 0x000fe80000100800 */
[----:B------:R-:W-:Y:S04]  /*3eab0*/  LDS R25, [R0+0x4280] ;  /* 0x0042800000197984 */ /* 0x000fe80000000800 */
[----:B------:R-:W2:Y:S01]  /*3eac0*/  LDS R27, [R0+0x6280] ;  /* 0x00628000001b7984 */ /* 0x000ea20000000800 */
[C---:B-1----:R-:W-:Y:S08]  /*3ead0*/  HMMA.1688.F32.TF32 R44, R20.reuse, R6, R40 ;  /* 0x00000006142c723c */ /* 0x042ff00000081028 */
[C---:B------:R-:W-:Y:S08]  /*3eae0*/  HMMA.1688.F32.TF32 R40, R20.reuse, R10, R28 ;  /* 0x0000000a1428723c */ /* 0x040ff0000008101c */
[----:B------:R-:W-:Y:S07]  /*3eaf0*/  HMMA.1688.F32.TF32 R28, R20, R18, R36 ;  /* 0x00000012141c723c */ /* 0x000fee0000081024 */
[----:B------:R-:W-:Y:S04]  /*3eb00*/  STL.64 [R1+0x880], R44 ;  /* 0x0008802c01007387 */ /* 0x000fe80000100a00 */
[----:B------:R-:W-:Y:S11]  /*3eb10*/  STL.64 [R1+0x888], R46 ;  /* 0x0008882e01007387 */ /* 0x000ff60000100a00 */
[----:B------:R-:W-:Y:S01]  /*3eb20*/  @!UPT UIADD3 URZ, URZ, URZ, URZ ;  /* 0x0000003f3f3ff290 */ /* 0x000fe2000fffe03f */
[----:B------:R-:W-:Y:S01]  /*3eb30*/  STL.64 [R1+0x860], R28 ;  /* 0x0008601c01007387 */ /* 0x000fe20000100a00 */
[----:B------:R-:W-:-:S03]  /*3eb40*/  MOV R236, R31 ;  /* 0x0000001f00ec7202 */ /* 0x000fc60000000f00 */
[----:B------:R-:W-:Y:S04]  /*3eb50*/  STL.64 [R1+0x870], R40 ;  /* 0x0008702801007387 */ /* 0x000fe80000100a00 */
[----:B------:R-:W-:Y:S04]  /*3eb60*/  STL.64 [R1+0x878], R42 ;  /* 0x0008782a01007387 */ /* 0x000fe80000100a00 */
[----:B------:R1:W-:Y:S02]  /*3eb70*/  STL [R1+0x868], R30 ;  /* 0x0008681e01007387 */ /* 0x0003e40000100800 */
[----:B-1----:R-:W-:Y:S02]  /*3eb80*/  HMMA.1688.F32.TF32 R28, R20, R14, R32 ;  /* 0x0000000e141c723c */ /* 0x002fe40000081020 */
[----:B------:R-:W-:Y:S11]  /*3eb90*/  STL [R1+0x548c], R236 ;  /* 0x00548cec01007387 */ /* 0x000ff60000100800 */
[----:B------:R-:W-:Y:S10]  /*3eba0*/  @!UPT UIADD3 URZ, URZ, URZ, URZ ;  /* 0x0000003f3f3ff290 */ /* 0x000ff4000fffe03f */
[----:B------:R1:W-:Y:S04]  /*3ebb0*/  STL [R1+0x85c], R31 ;  /* 0x00085c1f01007387 */ /* 0x0003e80000100800 */
[----:B------:R-:W3:Y:S04]  /*3ebc0*/  LDL.LU R48, [R1+0x190] ;  /* 0x0001900001307983 */ /* 0x000ee80000300800 */
[----:B------:R-:W3:Y:S04]  /*3ebd0*/  LDL.LU R49, [R1+0x194] ;  /* 0x0001940001317983 */ /* 0x000ee80000300800 */
[----:B------:R-:W3:Y:S04]  /*3ebe0*/  LDL.LU R50, [R1+0x198] ;  /* 0x0001980001327983 */ /* 0x000ee80000300800 */
[----:B------:R-:W3:Y:S04]  /*3ebf0*/  LDL.LU R51, [R1+0x19c] ;  /* 0x00019c0001337983 */ /* 0x000ee80000300800 */
[----:B------:R-:W4:Y:S04]  /*3ec00*/  LDL.LU R52, [R1+0x1a0] ;  /* 0x0001a00001347983 */ /* 0x000f280000300800 */
[----:B------:R-:W4:Y:S04]  /*3ec10*/  LDL.LU R53, [R1+0x1a4] ;  /* 0x0001a40001357983 */ /* 0x000f280000300800 */
[----:B------:R-:W4:Y:S04]  /*3ec20*/  LDL.LU R54, [R1+0x1a8] ;  /* 0x0001a80001367983 */ /* 0x000f280000300800 */
[----:B------:R-:W4:Y:S04]  /*3ec30*/  LDL.LU R55, [R1+0x1ac] ;  /* 0x0001ac0001377983 */ /* 0x000f280000300800 */
[----:B------:R-:W5:Y:S04]  /*3ec40*/  LDL.LU R56, [R1+0x1b0] ;  /* 0x0001b00001387983 */ /* 0x000f680000300800 */
[----:B------:R-:W5:Y:S04]  /*3ec50*/  LDL.LU R57, [R1+0x1b4] ;  /* 0x0001b40001397983 */ /* 0x000f680000300800 */
[----:B------:R-:W5:Y:S04]  /*3ec60*/  LDL.LU R58, [R1+0x1b8] ;  /* 0x0001b800013a7983 */ /* 0x000f680000300800 */
[----:B------:R-:W5:Y:S04]  /*3ec70*/  LDL.LU R59, [R1+0x1bc] ;  /* 0x0001bc00013b7983 */ /* 0x000f680000300800 */
[----:B------:R-:W2:Y:S04]  /*3ec80*/  LDL.LU R64, [R1+0x200] ;  /* 0x0002000001407983 */ /* 0x000ea80000300800 */
        /* <DEDUP_REMOVED lines=46> */
[----:B------:R-:W2:Y:S01]  /*3ef70*/  LDL.LU R159, [R1+0x41c] ;  /* 0x00041c00019f7983 */ /* 0x000ea20000300800 */
[----:B------:R-:W-:-:S03]  /*3ef80*/  IMAD.MOV.U32 R237, RZ, RZ, R28 ;  /* 0x000000ffffed7224 */ /* 0x000fc600078e001c */
[----:B------:R-:W3:Y:S01]  /*3ef90*/  LDL.LU R40, [R1+0x400] ;  /* 0x0004000001287983 */ /* 0x000ee20000300800 */
[----:B------:R-:W-:-:S03]  /*3efa0*/  IMAD.MOV.U32 R238, RZ, RZ, R29 ;  /* 0x000000ffffee7224 */ /* 0x000fc600078e001d */
[----:B------:R-:W3:Y:S01]  /*3efb0*/  LDL.LU R41, [R1+0x404] ;  /* 0x0004040001297983 */ /* 0x000ee20000300800 */
[----:B------:R-:W-:-:S03]  /*3efc0*/  MOV R239, R30 ;  /* 0x0000001e00ef7202 */ /* 0x000fc60000000f00 */
[----:B------:R-:W3:Y:S04]  /*3efd0*/  LDL.LU R42, [R1+0x408] ;  /* 0x00040800012a7983 */ /* 0x000ee80000300800 */
[----:B------:R-:W3:Y:S04]  /*3efe0*/  LDL.LU R43, [R1+0x40c] ;  /* 0x00040c00012b7983 */ /* 0x000ee80000300800 */
[----:B------:R-:W4:Y:S04]  /*3eff0*/  LDL.LU R28, [R1+0x370] ;  /* 0x00037000011c7983 */ /* 0x000f280000300800 */
[----:B------:R-:W4:Y:S04]  /*3f000*/  LDL.LU R29, [R1+0x374] ;  /* 0x00037400011d7983 */ /* 0x000f280000300800 */
[----:B------:R-:W4:Y:S04]  /*3f010*/  LDL.LU R30, [R1+0x378] ;  /* 0x00037800011e7983 */ /* 0x000f280000300800 */
[----:B-1----:R-:W4:Y:S04]  /*3f020*/  LDL.LU R31, [R1+0x37c] ;  /* 0x00037c00011f7983 */ /* 0x002f280000300800 */
        /* <DEDUP_REMOVED lines=20> */
[----:B------:R-:W-:Y:S04]  /*3f170*/  STL [R1+0x5498], R239 ;  /* 0x005498ef01007387 */ /* 0x000fe80000100800 */
[----:B------:R-:W-:Y:S04]  /*3f180*/  STL [R1+0x5494], R238 ;  /* 0x005494ee01007387 */ /* 0x000fe80000100800 */
[----:B------:R1:W-:Y:S04]  /*3f190*/  STL [R1+0x5490], R237 ;  /* 0x005490ed01007387 */ /* 0x0003e80000100800 */
[----:B------:R-:W4:Y:S04]  /*3f1a0*/  LDL.LU R236, [R1+0x420] ;  /* 0x0004200001ec7983 */ /* 0x000f280000300800 */
[----:B-1----:R-:W4:Y:S04]  /*3f1b0*/  LDL.LU R237, [R1+0x424] ;  /* 0x0004240001ed7983 */ /* 0x002f280000300800 */
[----:B------:R-:W4:Y:S04]  /*3f1c0*/  LDL.LU R238, [R1+0x428] ;  /* 0x0004280001ee7983 */ /* 0x000f280000300800 */
[----:B------:R-:W4:Y:S01]  /*3f1d0*/  LDL.LU R239, [R1+0x42c] ;  /* 0x00042c0001ef7983 */ /* 0x000f220000300800 */
[C---:B--2---:R-:W-:Y:S08]  /*3f1e0*/  HMMA.1688.F32.TF32 R156, R20.reuse, R218, R156 ;  /* 0x000000da149c723c */ /* 0x044ff0000008109c */
[C---:B---3--:R-:W-:Y:S08]  /*3f1f0*/  HMMA.1688.F32.TF32 R40, R20.reuse, R222, R40 ;  /* 0x000000de1428723c */ /* 0x048ff00000081028 */
[C---:B----4-:R-:W-:Y:S08]  /*3f200*/  HMMA.1688.F32.TF32 R236, R20.reuse, R214, R236 ;  /* 0x000000d614ec723c */ /* 0x050ff000000810ec */
[----:B------:R-:W-:Y:S11]  /*3f210*/  HMMA.1688.F32.TF32 R20, R20, R250, R28 ;  /* 0x000000fa1414723c */ /* 0x000ff6000008101c */
[----:B------:R-:W-:Y:S04]  /*3f220*/  @!UPT UIADD3 URZ, URZ, URZ, URZ ;  /* 0x0000003f3f3ff290 */ /* 0x000fe8000fffe03f */
[----:B------:R1:W-:Y:S04]  /*3f230*/  STL.64 [R1+0x840], R236 ;  /* 0x000840ec01007387 */ /* 0x0003e80000100a00 */
[----:B------:R2:W-:Y:S01]  /*3f240*/  STL.64 [R1+0x848], R238 ;  /* 0x000848ee01007387 */ /* 0x0005e20000100a00 */
[----:B-1----:R-:W-:Y:S01]  /*3f250*/  MOV R237, R158 ;  /* 0x0000009e00ed7202 */ /* 0x002fe20000000f00 */
[----:B------:R-:W-:Y:S02]  /*3f260*/  IMAD.MOV.U32 R236, RZ, RZ, R159 ;  /* 0x000000ffffec7224 */ /* 0x000fe400078e009f */
[----:B------:R-:W3:Y:S01]  /*3f270*/  LDL.LU.64 R158, [R1+0x55e0] ;  /* 0x0055e000019e7983 */ /* 0x000ee20000300a00 */
[----:B--2---:R-:W-:Y:S02]  /*3f280*/  IMAD.MOV.U32 R239, RZ, RZ, R156 ;  /* 0x000000ffffef7224 */ /* 0x004fe400078e009c */
[----:B------:R-:W-:-:S02]  /*3f290*/  IMAD.MOV.U32 R238, RZ, RZ, R157 ;  /* 0x000000ffffee7224 */ /* 0x000fc400078e009d */
[----:B------:R-:W3:Y:S04]  /*3f2a0*/  LDL.LU.64 R156, [R1+0x55d8] ;  /* 0x0055d800019c7983 */ /* 0x000ee80000300a00 */
[----:B------:R-:W-:Y:S04]  /*3f2b0*/  STL.64 [R1+0x820], R40 ;  /* 0x0008202801007387 */ /* 0x000fe80000100a00 */
[----:B------:R1:W-:Y:S04]  /*3f2c0*/  STL.64 [R1+0x828], R42 ;  /* 0x0008282a01007387 */ /* 0x0003e80000100a00 */
[----:B-1----:R-:W2:Y:S04]  /*3f2d0*/  LDL.LU.64 R42, [R1+0x55d0] ;  /* 0x0055d000012a7983 */ /* 0x002ea80000300a00 */
[----:B------:R-:W4:Y:S04]  /*3f2e0*/  LDL.LU.64 R40, [R1+0x55c8] ;  /* 0x0055c80001287983 */ /* 0x000f280000300a00 */
[----:B------:R-:W2:Y:S04]  /*3f2f0*/  LDL.LU.64 R30, [R1+0x55c0] ;  /* 0x0055c000011e7983 */ /* 0x000ea80000300a00 */
[----:B------:R-:W2:Y:S04]  /*3f300*/  LDL.LU.64 R28, [R1+0x55b8] ;  /* 0x0055b800011c7983 */ /* 0x000ea80000300a00 */
[----:B------:R1:W-:Y:S04]  /*3f310*/  STL.64 [R1+0x6b0], R20 ;  /* 0x0006b01401007387 */ /* 0x0003e80000100a00 */
[----:B------:R5:W-:Y:S04]  /*3f320*/  STL.64 [R1+0x6b8], R22 ;  /* 0x0006b81601007387 */ /* 0x000be80000100a00 */
[----:B-1----:R-:W2:Y:S04]  /*3f330*/  LDL.LU R20, [R1+0x340] ;  /* 0x0003400001147983 */ /* 0x002ea80000300800 */
[----:B------:R-:W2:Y:S04]  /*3f340*/  LDL.LU R21, [R1+0x344] ;  /* 0x0003440001157983 */ /* 0x000ea80000300800 */
[----:B-----5:R-:W2:Y:S04]  /*3f350*/  LDL.LU R22, [R1+0x348] ;  /* 0x0003480001167983 */ /* 0x020ea80000300800 */
[----:B------:R-:W2:Y:S01]  /*3f360*/  LDL.LU R23, [R1+0x34c] ;  /* 0x00034c0001177983 */ /* 0x000ea20000300800 */
[C---:B------:R-:W-:Y:S08]  /*3f370*/  HMMA.1688.F32.TF32 R36, R24.reuse, R6, R36 ;  /* 0x000000061824723c */ /* 0x040ff00000081024 */
[C---:B------:R-:W-:Y:S08]  /*3f380*/  HMMA.1688.F32.TF32 R32, R24.reuse, R10, R32 ;  /* 0x0000000a1820723c */ /* 0x040ff00000081020 */
[C---:B------:R-:W-:Y:S07]  /*3f390*/  HMMA.1688.F32.TF32 R232, R24.reuse, R14, R232 ;  /* 0x0000000e18e8723c */ /* 0x040fee00000810e8 */
[----:B------:R-:W-:Y:S04]  /*3f3a0*/  STL.64 [R1+0x6a0], R36 ;  /* 0x0006a02401007387 */ /* 0x000fe80000100a00 */
[----:B------:R1:W-:Y:S04]  /*3f3b0*/  STL.64 [R1+0x6a8], R38 ;  /* 0x0006a82601007387 */ /* 0x0003e80000100a00 */
[----:B-1----:R-:W5:Y:S04]  /*3f3c0*/  LDL.LU.64 R38, [R1+0x55b0] ;  /* 0x0055b00001267983 */ /* 0x002f680000300a00 */
[----:B------:R-:W5:Y:S04]  /*3f3d0*/  LDL.LU.64 R36, [R1+0x55a8] ;  /* 0x0055a80001247983 */ /* 0x000f680000300a00 */
[----:B------:R-:W-:Y:S04]  /*3f3e0*/  STL.64 [R1+0x460], R32 ;  /* 0x0004602001007387 */ /* 0x000fe80000100a00 */
[----:B------:R1:W-:Y:S04]  /*3f3f0*/  STL.64 [R1+0x468], R34 ;  /* 0x0004682201007387 */ /* 0x0003e80000100a00 */
[----:B-1----:R-:W3:Y:S04]  /*3f400*/  LDL.LU.64 R34, [R1+0x55a0] ;  /* 0x0055a00001227983 */ /* 0x002ee80000300a00 */
[----:B------:R-:W3:Y:S01]  /*3f410*/  LDL.LU.64 R32, [R1+0x5598] ;  /* 0x0055980001207983 */ /* 0x000ee20000300a00 */
[----:B------:R-:W-:Y:S08]  /*3f420*/  HMMA.1688.F32.TF32 R224, R24, R222, R224 ;  /* 0x000000de18e0723c */ /* 0x000ff000000810e0 */
[C---:B------:R-:W-:Y:S08]  /*3f430*/  HMMA.1688.F32.TF32 R76, R184.reuse, R14, R76 ;  /* 0x0000000eb84c723c */ /* 0x040ff0000008104c */
[----:B------:R-:W-:Y:S08]  /*3f440*/  HMMA.1688.F32.TF32 R64, R184, R222, R64 ;  /* 0x000000deb840723c */ /* 0x000ff00000081040 */
[----:B------:R-:W-:Y:S08]  /*3f450*/  HMMA.1688.F32.TF32 R52, R180, R10, R52 ;  /* 0x0000000ab434723c */ /* 0x000ff00000081034 */
[C---:B--2---:R-:W-:Y:S11]  /*3f460*/  HMMA.1688.F32.TF32 R20, R24.reuse, R18, R20 ;  /* 0x000000121814723c */ /* 0x044ff60000081014 */
[----:B------:R-:W-:Y:S11]  /*3f470*/  @!UPT UIADD3 URZ, URZ, URZ, URZ ;  /* 0x0000003f3f3ff290 */ /* 0x000ff6000fffe03f */
[----:B------:R-:W-:Y:S01]  /*3f480*/  @!UPT UIADD3 URZ, URZ, URZ, URZ ;  /* 0x0000003f3f3ff290 */ /* 0x000fe2000fffe03f */
[----:B------:R-:W-:Y:S04]  /*3f490*/  STL.64 [R1+0x450], R20 ;  /* 0x0004501401007387 */ /* 0x000fe80000100a00 */
[----:B------:R1:W-:Y:S02]  /*3f4a0*/  STL.64 [R1+0x458], R22 ;  /* 0x0004581601007387 */ /* 0x0003e40000100a00 */
[C---:B-1----:R-:W-:Y:S02]  /*3f4b0*/  HMMA.1688.F32.TF32 R20, R24.reuse, R214, R240 ;  /* 0x000000d61814723c */ /* 0x042fe400000810f0 */
[----:B------:R-:W-:Y:S04]  /*3f4c0*/  STL.64 [R1+0x440], R232 ;  /* 0x000440e801007387 */ /* 0x000fe80000100a00 */
[----:B------:R1:W-:Y:S02]  /*3f4d0*/  STL.64 [R1+0x448], R234 ;  /* 0x000448ea01007387 */ /* 0x0003e40000100a00 */
[C---:B-1----:R-:W-:Y:S11]  /*3f4e0*/  HMMA.1688.F32.TF32 R232, R24.reuse, R218, R244 ;  /* 0x000000da18e8723c */ /* 0x042ff600000810f4 */
[----:B------:R-:W-:Y:S04]  /*3f4f0*/  @!UPT UIADD3 URZ, URZ, URZ, URZ ;  /* 0x0000003f3f3ff290 */ /* 0x000fe8000fffe03f */
[----:B------:R-:W-:Y:S04]  /*3f500*/  STL.64 [R1+0x430], R20 ;  /* 0x0004301401007387 */ /* 0x000fe80000100a00 */
[----:B------:R1:W-:Y:S02]  /*3f510*/  STL.64 [R1+0x438], R22 ;  /* 0x0004381601007387 */ /* 0x0003e40000100a00 */
[----:B-1----:R-:W-:Y:S02]  /*3f520*/  HMMA.1688.F32.TF32 R20, R24, R250, R84 ;  /* 0x000000fa1814723c */ /* 0x002fe40000081054 */
[----:B------:R-:W-:Y:S04]  /*3f530*/  STL.64 [R1+0x420], R232 ;  /* 0x000420e801007387 */ /* 0x000fe80000100a00 */
[----:B------:R-:W-:Y:S02]  /*3f540*/  STL.64 [R1+0x428], R234 ;  /* 0x000428ea01007387 */ /* 0x000fe40000100a00 */
[C---:B------:R-:W-:Y:S02]  /*3f550*/  HMMA.1688.F32.TF32 R84, R184.reuse, R6, R148 ;  /* 0x00000006b854723c */ /* 0x040fe40000081094 */
[----:B------:R-:W-:Y:S04]  /*3f560*/  STL.64 [R1+0x410], R224 ;  /* 0x000410e001007387 */ /* 0x000fe80000100a00 */
[----:B------:R-:W-:Y:S02]  /*3f570*/  STL.64 [R1+0x418], R226 ;  /* 0x000418e201007387 */ /* 0x000fe40000100a00 */
[C---:B------:R-:W-:Y:S07]  /*3f580*/  HMMA.1688.F32.TF32 R24, R184.reuse, R10, R80 ;  /* 0x0000000ab818723c */ /* 0x040fee0000081050 */
[----:B------:R-:W-:Y:S04]  /*3f590*/  STL.64 [R1+0x310], R20 ;  /* 0x0003101401007387 */ /* 0x000fe80000100a00 */
[----:B------:R1:W-:Y:S02]  /*3f5a0*/  STL.64 [R1+0x318], R22 ;  /* 0x0003181601007387 */ /* 0x0003e40000100a00 */
[C---:B-1----:R-:W-:Y:S02]  /*3f5b0*/  HMMA.1688.F32.TF32 R20, R184.reuse, R18, R172 ;  /* 0x00000012b814723c */ /* 0x042fe400000810ac */
[----:B------:R-:W-:Y:S04]  /*3f5c0*/  STL.64 [R1+0x300], R84 ;  /* 0x0003005401007387 */ /* 0x000fe80000100a00 */
[----:B------:R-:W-:Y:S04]  /*3f5d0*/  STL.64 [R1+0x308], R86 ;  /* 0x0003085601007387 */ /* 0x000fe80000100a00 */
[----:B------:R-:W-:Y:S04]  /*3f5e0*/  STL.64 [R1+0x270], R24 ;  /* 0x0002701801007387 */ /* 0x000fe80000100a00 */
[----:B------:R1:W-:Y:S09]  /*3f5f0*/  STL.64 [R1+0x278], R26 ;  /* 0x0002781a01007387 */ /* 0x0003f20000100a00 */
[----:B------:R-:W-:Y:S01]  /*3f600*/  STL.64 [R1+0x260], R20 ;  /* 0x0002601401007387 */ /* 0x000fe20000100a00 */
[C---:B-1----:R-:W-:Y:S03]  /*3f610*/  HMMA.1688.F32.TF32 R24, R184.reuse, R214, R72 ;  /* 0x000000d6b818723c */ /* 0x042fe60000081048 */
[----:B------:R1:W-:Y:S05]  /*3f620*/  STL.64 [R1+0x268], R22 ;  /* 0x0002681601007387 */ /* 0x0003ea0000100a00 */
[C---:B-1----:R-:W-:Y:S01]  /*3f630*/  HMMA.1688.F32.TF32 R20, R184.reuse, R218, R68 ;  /* 0x000000dab814723c */ /* 0x042fe20000081044 */
[----:B------:R-:W-:Y:S04]  /*3f640*/  STL.64 [R1+0x250], R76 ;  /* 0x0002504c01007387 */ /* 0x000fe80000100a00 */
[----:B------:R-:W-:Y:S10]  /*3f650*/  STL.64 [R1+0x258], R78 ;  /* 0x0002584e01007387 */ /* 0x000ff40000100a00 */
[----:B------:R-:W-:Y:S04]  /*3f660*/  STL.64 [R1+0x240], R24 ;  /* 0x0002401801007387 */ /* 0x000fe80000100a00 */
[----:B------:R1:W-:Y:S04]  /*3f670*/  STL.64 [R1+0x248], R26 ;  /* 0x0002481a01007387 */ /* 0x0003e80000100a00 */
[----:B------:R-:W-:Y:S01]  /*3f680*/  STL.64 [R1+0x230], R20 ;  /* 0x0002301401007387 */ /* 0x000fe20000100a00 */
[----:B-1----:R-:W-:Y:S03]  /*3f690*/  HMMA.1688.F32.TF32 R24, R184, R250, R60 ;  /* 0x000000fab818723c */ /* 0x002fe6000008103c */
[----:B------:R1:W-:Y:S05]  /*3f6a0*/  STL.64 [R1+0x238], R22 ;  /* 0x0002381601007387 */ /* 0x0003ea0000100a00 */
[C---:B-1----:R-:W-:Y:S01]  /*3f6b0*/  HMMA.1688.F32.TF32 R20, R180.reuse, R6, R56 ;  /* 0x00000006b414723c */ /* 0x042fe20000081038 */
[----:B------:R-:W-:Y:S04]  /*3f6c0*/  STL.64 [R1+0x200], R64 ;  /* 0x0002004001007387 */ /* 0x000fe80000100a00 */
[----:B------:R-:W-:Y:S10]  /*3f6d0*/  STL.64 [R1+0x208], R66 ;  /* 0x0002084201007387 */ /* 0x000ff40000100a00 */
[----:B------:R-:W-:Y:S04]  /*3f6e0*/  STL.64 [R1+0x110], R24 ;  /* 0x0001101801007387 */ /* 0x000fe80000100a00 */
[----:B------:R1:W-:Y:S04]  /*3f6f0*/  STL.64 [R1+0x118], R26 ;  /* 0x0001181a01007387 */ /* 0x0003e80000100a00 */
[----:B------:R-:W-:Y:S01]  /*3f700*/  STL.64 [R1+0x100], R20 ;  /* 0x0001001401007387 */ /* 0x000fe20000100a00 */
[C---:B-1----:R-:W-:Y:S03]  /*3f710*/  HMMA.1688.F32.TF32 R24, R180.reuse, R18, R48 ;  /* 0x00000012b418723c */ /* 0x042fe60000081030 */
[----:B------:R1:W-:Y:S05]  /*3f720*/  STL.64 [R1+0x108], R22 ;  /* 0x0001081601007387 */ /* 0x0003ea0000100a00 */
[----:B-1----:R-:W-:Y:S01]  /*3f730*/  HMMA.1688.F32.TF32 R20, R180, R14, R44 ;  /* 0x0000000eb414723c */ /* 0x002fe2000008102c */
[----:B------:R1:W-:Y:S01]  /*3f740*/  STL.64 [R1+0xf0], R52 ;  /* 0x0000f03401007387 */ /* 0x0003e20000100a00 */
[----:B------:R-:W-:-:S03]  /*3f750*/  IMAD.MOV.U32 R48, RZ, RZ, R28 ;  /* 0x000000ffff307224 */ /* 0x000fc600078e001c */
[----:B------:R2:W-:Y:S10]  /*3f760*/  STL.64 [R1+0xf8], R54 ;  /* 0x0000f83601007387 */ /* 0x0005f40000100a00 */
[----:B------:R-:W-:Y:S01]  /*3f770*/  STL.64 [R1+0x50], R24 ;  /* 0x0000501801007387 */ /* 0x000fe20000100a00 */
[----:B------:R-:W-:-:S03]  /*3f780*/  MOV R49, R29 ;  /* 0x0000001d00317202 */ /* 0x000fc60000000f00 */
[----:B------:R-:W-:Y:S01]  /*3f790*/  STL.64 [R1+0x58], R26 ;  /* 0x0000581a01007387 */ /* 0x000fe20000100a00 */
[----:B------:R-:W-:-:S03]  /*3f7a0*/  IMAD.MOV.U32 R50, RZ, RZ, R30 ;  /* 0x000000ffff327224 */ /* 0x000fc600078e001e */
[----:B------:R-:W4:Y:S01]  /*3f7b0*/  LDL.LU R28, [R1+0x5594] ;  /* 0x00559400011c7983 */ /* 0x000f220000300800 */
[----:B------:R-:W-:Y:S01]  /*3f7c0*/  IMAD.MOV.U32 R51, RZ, RZ, R31 ;  /* 0x000000ffff337224 */ /* 0x000fe200078e001f */
[----:B------:R-:W-:Y:S01]  /*3f7d0*/  MOV R44, R42 ;  /* 0x0000002a002c7202 */ /* 0x000fe20000000f00 */
[----:B------:R-:W-:Y:S01]  /*3f7e0*/  IMAD.MOV.U32 R45, RZ, RZ, R43 ;  /* 0x000000ffff2d7224 */ /* 0x000fe200078e002b */
[----:B------:R-:W-:Y:S04]  /*3f7f0*/  LDS R24, [R3+0x4400] ;  /* 0x0044000003187984 */ /* 0x000fe80000000800 */
[----:B------:R-:W-:Y:S04]  /*3f800*/  STL.64 [R1+0x40], R20 ;  /* 0x0000401401007387 */ /* 0x000fe80000100a00 */
[----:B------:R-:W-:Y:S04]  /*3f810*/  STL.64 [R1+0x48], R22 ;  /* 0x0000481601007387 */ /* 0x000fe80000100a00 */
[----:B------:R-:W4:Y:S04]  /*3f820*/  LDL.LU R29, [R1+0x5590] ;  /* 0x00559000011d7983 */ /* 0x000f280000300800 */
[----:B------:R-:W4:Y:S04]  /*3f830*/  LDL.LU R30, [R1+0x558c] ;  /* 0x00558c00011e7983 */ /* 0x000f280000300800 */
[----:B------:R-:W4:Y:S04]  /*3f840*/  LDL.LU R31, [R1+0x5588] ;  /* 0x00558800011f7983 */ /* 0x000f280000300800 */
[----:B-1----:R-:W4:Y:S04]  /*3f850*/  LDL.LU R52, [R1+0x4d0] ;  /* 0x0004d00001347983 */ /* 0x002f280000300800 */
[----:B------:R-:W4:Y:S04]  /*3f860*/  LDL.LU R53, [R1+0x4d4] ;  /* 0x0004d40001357983 */ /* 0x000f280000300800 */
[----:B--2---:R-:W2:Y:S04]  /*3f870*/  LDL.LU R54, [R1+0x4d8] ;  /* 0x0004d80001367983 */ /* 0x004ea80000300800 */
[----:B------:R-:W2:Y:S04]  /*3f880*/  LDL.LU R55, [R1+0x4dc] ;  /* 0x0004dc0001377983 */ /* 0x000ea80000300800 */
[----:B------:R-:W2:Y:S04]  /*3f890*/  LDL.LU R42, [R1+0x5584] ;  /* 0x00558400012a7983 */ /* 0x000ea80000300800 */
[----:B------:R-:W2:Y:S04]  /*3f8a0*/  LDL.LU R43, [R1+0x5580] ;  /* 0x00558000012b7983 */ /* 0x000ea80000300800 */
[----:B------:R-:W2:Y:S04]  /*3f8b0*/  LDL.LU R46, [R1+0x4b8] ;  /* 0x0004b800012e7983 */ /* 0x000ea80000300800 */
[----:B------:R-:W2:Y:S04]  /*3f8c0*/  LDL.LU R47, [R1+0x4bc] ;  /* 0x0004bc00012f7983 */ /* 0x000ea80000300800 */
[----:B------:R-:W-:Y:S04]  /*3f8d0*/  LDS R26, [R3+0x6400] ;  /* 0x00640000031a7984 */ /* 0x000fe80000000800 */
[----:B------:R-:W-:Y:S04]  /*3f8e0*/  LDS R25, [R0+0x4400] ;  /* 0x0044000000197984 */ /* 0x000fe80000000800 */
[----:B------:R-:W1:Y:S01]  /*3f8f0*/  LDS R27, [R0+0x6400] ;  /* 0x00640000001b7984 */ /* 0x000e620000000800 */
[----:B-----5:R-:W-:Y:S01]  /*3f900*/  HMMA.1688.F32.TF32 R184, R180, R222, R36 ;  /* 0x000000deb4b8723c */ /* 0x020fe20000081024 */
[----:B------:R-:W-:-:S02]  /*3f910*/  IMAD.MOV.U32 R242, RZ, RZ, R2 ;  /* 0x000000fffff27224 */ /* 0x000fc400078e0002 */
[----:B------:R-:W-:Y:S01]  /*3f920*/  IMAD.MOV.U32 R243, RZ, RZ, R252 ;  /* 0x000000fffff37224 */ /* 0x000fe200078e00fc */
[----:B------:R-:W-:Y:S04]  /*3f930*/  LDS R20, [R3+0x4580] ;  /* 0x0045800003147984 */ /* 0x000fe80000000800 */
[----:B---3--:R-:W-:Y:S01]  /*3f940*/  HMMA.1688.F32.TF32 R224, R180, R218, R32 ;  /* 0x000000dab4e0723c */ /* 0x008fe20000081020 */
[----:B------:R-:W-:Y:S04]  /*3f950*/  LDS R32, [R3+0x4500] ;  /* 0x0045000003207984 */ /* 0x000fe80000000800 */
[----:B------:R-:W-:Y:S04]  /*3f960*/  LDS R34, [R3+0x6500] ;  /* 0x0065000003227984 */ /* 0x000fe80000000800 */
[----:B------:R-:W-:Y:S04]  /*3f970*/  LDS R33, [R0+0x4500] ;  /* 0x0045000000217984 */ /* 0x000fe80000000800 */
[----:B------:R-:W-:Y:S04]  /*3f980*/  LDS R35, [R0+0x6500] ;  /* 0x0065000000237984 */ /* 0x000fe80000000800 */
[----:B------:R-:W-:Y:S04]  /*3f990*/  LDS R22, [R3+0x6580] ;  /* 0x0065800003167984 */ /* 0x000fe80000000800 */
[----:B------:R-:W-:Y:S04]  /*3f9a0*/  LDS R21, [R0+0x4580] ;  /* 0x0045800000157984 */ /* 0x000fe80000000800 */
[----:B------:R-:W-:Y:S01]  /*3f9b0*/  LDS R23, [R0+0x6580] ;  /* 0x0065800000177984 */ /* 0x000fe20000000800 */
[----:B-1----:R-:W-:Y:S03]  /*3f9c0*/  HMMA.1688.F32.TF32 R36, R24, R10, R48 ;  /* 0x0000000a1824723c */ /* 0x002fe60000081030 */
[----:B------:R-:W-:Y:S04]  /*3f9d0*/  STL [R1+0x5458], R184 ;  /* 0x005458b801007387 */ /* 0x000fe80000100800 */
[----:B------:R-:W-:Y:S04]  /*3f9e0*/  STL [R1+0x5454], R185 ;  /* 0x005454b901007387 */ /* 0x000fe80000100800 */
[----:B------:R-:W-:Y:S04]  /*3f9f0*/  STL [R1+0x5450], R186 ;  /* 0x005450ba01007387 */ /* 0x000fe80000100800 */
[----:B------:R-:W-:Y:S01]  /*3fa00*/  STL [R1+0x544c], R187 ;  /* 0x00544cbb01007387 */ /* 0x000fe20000100800 */
[C---:B----4-:R-:W-:Y:S03]  /*3fa10*/  HMMA.1688.F32.TF32 R232, R180.reuse, R214, R28 ;  /* 0x000000d6b4e8723c */ /* 0x050fe6000008101c */
[----:B------:R-:W-:Y:S04]  /*3fa20*/  LDS R28, [R3+0x4480] ;  /* 0x00448000031c7984 */ /* 0x000fe80000000800 */
[----:B------:R-:W-:Y:S04]  /*3fa30*/  LDS R30, [R3+0x6480] ;  /* 0x00648000031e7984 */ /* 0x000fe80000000800 */
[----:B------:R-:W-:Y:S04]  /*3fa40*/  LDS R29, [R0+0x4480] ;  /* 0x00448000001d7984 */ /* 0x000fe80000000800 */
[----:B------:R-:W1:Y:S01]  /*3fa50*/  LDS R31, [R0+0x6480] ;  /* 0x00648000001f7984 */ /* 0x000e620000000800 */
[----:B--2---:R-:W-:Y:S08]  /*3fa60*/  HMMA.1688.F32.TF32 R180, R180, R250, R40 ;  /* 0x000000fab4b4723c */ /* 0x004ff00000081028 */
[----:B------:R-:W-:Y:S11]  /*3fa70*/  HMMA.1688.F32.TF32 R40, R24, R6, R52 ;  /* 0x000000061828723c */ /* 0x000ff60000081034 */
[----:B------:R-:W-:Y:S04]  /*3fa80*/  @!UPT UIADD3 URZ, URZ, URZ, URZ ;  /* 0x0000003f3f3ff290 */ /* 0x000fe8000fffe03f */
[----:B------:R-:W-:Y:S04]  /*3fa90*/  STL [R1+0x5464], R180 ;  /* 0x005464b401007387 */ /* 0x000fe80000100800 */
[----:B------:R-:W-:Y:S04]  /*3faa0*/  STL [R1+0x5460], R181 ;  /* 0x005460b501007387 */ /* 0x000fe80000100800 */
[----:B------:R-:W-:Y:S04]  /*3fab0*/  STL [R1+0x545c], R182 ;  /* 0x00545cb601007387 */ /* 0x000fe80000100800 */
[----:B------:R2:W-:Y:S04]  /*3fac0*/  STL [R1+0x5448], R183 ;  /* 0x005448b701007387 */ /* 0x0005e80000100800 */
[----:B------:R-:W-:Y:S04]  /*3fad0*/  STL [R1+0x804], R37 ;  /* 0x0008042501007387 */ /* 0x000fe80000100800 */
[----:B------:R-:W-:Y:S01]  /*3fae0*/  STL.64 [R1+0x810], R40 ;  /* 0x0008102801007387 */ /* 0x000fe20000100a00 */
[----:B--2---:R-:W-:-:S03]  /*3faf0*/  IMAD.MOV.U32 R183, RZ, RZ, R36 ;  /* 0x000000ffffb77224 */ /* 0x004fc600078e0024 */
[----:B------:R-:W-:Y:S04]  /*3fb00*/  STL.64 [R1+0x818], R42 ;  /* 0x0008182a01007387 */ /* 0x000fe80000100a00 */
[----:B------:R2:W-:Y:S02]  /*3fb10*/  STL.64 [R1+0x808], R38 ;  /* 0x0008082601007387 */ /* 0x0005e40000100a00 */
[----:B--2---:R-:W-:Y:S02]  /*3fb20*/  HMMA.1688.F32.TF32 R36, R24, R18, R44 ;  /* 0x000000121824723c */ /* 0x004fe4000008102c */
[----:B------:R2:W-:Y:S04]  /*3fb30*/  STL [R1+0x5468], R183 ;  /* 0x005468b701007387 */ /* 0x0005e80000100800 */
[----:B------:R-:W3:Y:S04]  /*3fb40*/  LDL.LU R244, [R1+0x280] ;  /* 0x0002800001f47983 */ /* 0x000ee80000300800 */
[----:B------:R-:W3:Y:S04]  /*3fb50*/  LDL.LU R245, [R1+0x284] ;  /* 0x0002840001f57983 */ /* 0x000ee80000300800 */
[----:B------:R-:W3:Y:S04]  /*3fb60*/  LDL.LU R246, [R1+0x288] ;  /* 0x0002880001f67983 */ /* 0x000ee80000300800 */
[----:B------:R-:W3:Y:S06]  /*3fb70*/  LDL.LU R247, [R1+0x28c] ;  /* 0x00028c0001f77983 */ /* 0x000eec0000300800 */
[----:B------:R-:W-:Y:S01]  /*3fb80*/  MOV R184, R36 ;  /* 0x0000002400b87202 */ /* 0x000fe20000000f00 */
[----:B------:R-:W-:Y:S01]  /*3fb90*/  IMAD.MOV.U32 R185, RZ, RZ, R37 ;  /* 0x000000ffffb97224 */ /* 0x000fe200078e0025 */
[----:B------:R-:W4:Y:S01]  /*3fba0*/  LDL.LU R36, [R1+0x2a0] ;  /* 0x0002a00001247983 */ /* 0x000f220000300800 */
[----:B------:R-:W-:Y:S01]  /*3fbb0*/  IMAD.MOV.U32 R186, RZ, RZ, R38 ;  /* 0x000000ffffba7224 */ /* 0x000fe200078e0026 */
[----:B------:R-:W-:-:S02]  /*3fbc0*/  MOV R187, R39 ;  /* 0x0000002700bb7202 */ /* 0x000fc40000000f00 */
[----:B------:R-:W4:Y:S04]  /*3fbd0*/  LDL.LU R37, [R1+0x2a4] ;  /* 0x0002a40001257983 */ /* 0x000f280000300800 */
[----:B------:R-:W4:Y:S04]  /*3fbe0*/  LDL.LU R38, [R1+0x2a8] ;  /* 0x0002a80001267983 */ /* 0x000f280000300800 */
[----:B------:R-:W4:Y:S04]  /*3fbf0*/  LDL.LU R39, [R1+0x2ac] ;  /* 0x0002ac0001277983 */ /* 0x000f280000300800 */
[----:B------:R-:W5:Y:S04]  /*3fc00*/  LDL.LU R40, [R1+0x2b0] ;  /* 0x0002b00001287983 */ /* 0x000f680000300800 */
[----:B------:R-:W5:Y:S04]  /*3fc10*/  LDL.LU R41, [R1+0x2b4] ;  /* 0x0002b40001297983 */ /* 0x000f680000300800 */
[----:B------:R-:W5:Y:S04]  /*3fc20*/  LDL.LU R42, [R1+0x2b8] ;  /* 0x0002b800012a7983 */ /* 0x000f680000300800 */
[----:B------:R-:W5:Y:S04]  /*3fc30*/  LDL.LU R43, [R1+0x2bc] ;  /* 0x0002bc00012b7983 */ /* 0x000f680000300800 */
[----:B------:R-:W3:Y:S04]  /*3fc40*/  LDL.LU R240, [R1+0x290] ;  /* 0x0002900001f07983 */ /* 0x000ee80000300800 */
[----:B------:R-:W3:Y:S04]  /*3fc50*/  LDL.LU R241, [R1+0x294] ;  /* 0x0002940001f17983 */ /* 0x000ee80000300800 */
[----:B------:R-:W3:Y:S04]  /*3fc60*/  LDL.LU R2, [R1+0x557c] ;  /* 0x00557c0001027983 */ /* 0x000ee80000300800 */
[----:B------:R-:W3:Y:S04]  /*3fc70*/  LDL.LU R252, [R1+0x5578] ;  /* 0x0055780001fc7983 */ /* 0x000ee80000300800 */
[----:B------:R-:W3:Y:S04]  /*3fc80*/  LDL.LU R48, [R1+0x2f0] ;  /* 0x0002f00001307983 */ /* 0x000ee80000300800 */
[----:B------:R-:W3:Y:S04]  /*3fc90*/  LDL.LU R49, [R1+0x2f4] ;  /* 0x0002f40001317983 */ /* 0x000ee80000300800 */
[----:B------:R-:W3:Y:S04]  /*3fca0*/  LDL.LU R50, [R1+0x2f8] ;  /* 0x0002f80001327983 */ /* 0x000ee80000300800 */
[----:B------:R-:W3:Y:S04]  /*3fcb0*/  LDL.LU R51, [R1+0x2fc] ;  /* 0x0002fc0001337983 */ /* 0x000ee80000300800 */
[----:B------:R-:W1:Y:S04]  /*3fcc0*/  LDL.LU R52, [R1+0x380] ;  /* 0x0003800001347983 */ /* 0x000e680000300800 */
[----:B------:R-:W1:Y:S04]  /*3fcd0*/  LDL.LU R53, [R1+0x384] ;  /* 0x0003840001357983 */ /* 0x000e680000300800 */
[----:B------:R-:W1:Y:S04]  /*3fce0*/  LDL.LU R54, [R1+0x388] ;  /* 0x0003880001367983 */ /* 0x000e680000300800 */
[----:B------:R-:W1:Y:S04]  /*3fcf0*/  LDL.LU R55, [R1+0x38c] ;  /* 0x00038c0001377983 */ /* 0x000e680000300800 */
        /* <DEDUP_REMOVED lines=19> */
[----:B--2---:R-:W2:Y:S04]  /*3fe30*/  LDL.LU R183, [R1+0x4ac] ;  /* 0x0004ac0001b77983 */ /* 0x004ea80000300800 */
        /* <DEDUP_REMOVED lines=28> */
[----:B------:R-:W-:Y:S04]  /*40000*/  STL [R1+0x5478], R187 ;  /* 0x005478bb01007387 */ /* 0x000fe80000100800 */
[----:B------:R-:W-:Y:S04]  /*40010*/  STL [R1+0x5474], R186 ;  /* 0x005474ba01007387 */ /* 0x000fe80000100800 */
[----:B------:R-:W-:Y:S04]  /*40020*/  STL [R1+0x5470], R184 ;  /* 0x005470b801007387 */ /* 0x000fe80000100800 */
[----:B------:R2:W-:Y:S01]  /*40030*/  STL [R1+0x546c], R185 ;  /* 0x00546cb901007387 */ /* 0x0005e20000100800 */
[C---:B-1----:R-:W-:Y:S08]  /*40040*/  HMMA.1688.F32.TF32 R52, R28.reuse, R222, R52 ;  /* 0x000000de1c34723c */ /* 0x042ff00000081034 */
[C---:B---3--:R-:W-:Y:S08]  /*40050*/  HMMA.1688.F32.TF32 R60, R28.reuse, R214, R60 ;  /* 0x000000d61c3c723c */ /* 0x048ff0000008103c */
[C---:B----4-:R-:W-:Y:S08]  /*40060*/  HMMA.1688.F32.TF32 R64, R28.reuse, R14, R64 ;  /* 0x0000000e1c40723c */ /* 0x050ff00000081040 */
[----:B-----5:R-:W-:Y:S08]  /*40070*/  HMMA.1688.F32.TF32 R68, R28, R18, R68 ;  /* 0x000000121c44723c */ /* 0x020ff00000081044 */
[C---:B--2---:R-:W-:Y:S08]  /*40080*/  HMMA.1688.F32.TF32 R184, R24.reuse, R14, R180 ;  /* 0x0000000e18b8723c */ /* 0x044ff000000810b4 */
[C---:B------:R-:W-:Y:S08]  /*40090*/  HMMA.1688.F32.TF32 R84, R24.reuse, R214, R84 ;  /* 0x000000d61854723c */ /* 0x040ff00000081054 */
[C---:B------:R-:W-:Y:S08]  /*400a0*/  HMMA.1688.F32.TF32 R80, R24.reuse, R222, R80 ;  /* 0x000000de1850723c */ /* 0x040ff00000081050 */
[C---:B------:R-:W-:Y:S08]  /*400b0*/  HMMA.1688.F32.TF32 R148, R24.reuse, R218, R148 ;  /* 0x000000da1894723c */ /* 0x040ff00000081094 */
[----:B------:R-:W-:Y:S01]  /*400c0*/  HMMA.1688.F32.TF32 R24, R24, R250, R172 ;  /* 0x000000fa1818723c */ /* 0x000fe200000810ac */
[----:B------:R-:W-:Y:S01]  /*400d0*/  MOV R183, R184 ;  /* 0x000000b800b77202 */ /* 0x000fe20000000f00 */
[----:B------:R-:W-:Y:S01]  /*400e0*/  IMAD.MOV.U32 R180, RZ, RZ, R185 ;  /* 0x000000ffffb47224 */ /* 0x000fe200078e00b9 */
[----:B------:R-:W-:Y:S01]  /*400f0*/  MOV R182, R187 ;  /* 0x000000bb00b67202 */ /* 0x000fe20000000f00 */
[----:B------:R-:W-:-:S04]  /*40100*/  IMAD.MOV.U32 R181, RZ, RZ, R186 ;  /* 0x000000ffffb57224 */ /* 0x000fc800078e00ba */
[----:B------:R-:W-:Y:S01]  /*40110*/  HMMA.1688.F32.TF32 R76, R28, R6, R76 ;  /* 0x000000061c4c723c */ /* 0x000fe2000008104c */
[----:B------:R-:W-:Y:S01]  /*40120*/  MOV R184, R86 ;  /* 0x0000005600b87202 */ /* 0x000fe20000000f00 */
[----:B------:R-:W-:Y:S02]  /*40130*/  IMAD.MOV.U32 R185, RZ, RZ, R87 ;  /* 0x000000ffffb97224 */ /* 0x000fe400078e0057 */
[----:B------:R-:W-:Y:S01]  /*40140*/  IMAD.MOV.U32 R187, RZ, RZ, R84 ;  /* 0x000000ffffbb7224 */ /* 0x000fe200078e0054 */
[----:B------:R-:W2:Y:S01]  /*40150*/  LDL.LU.64 R86, [R1+0x5570] ;  /* 0x0055700001567983 */ /* 0x000ea20000300a00 */
[----:B------:R-:W-:-:S03]  /*40160*/  IMAD.MOV.U32 R186, RZ, RZ, R85 ;  /* 0x000000ffffba7224 */ /* 0x000fc600078e0055 */
[----:B------:R-:W2:Y:S04]  /*40170*/  LDL.LU.64 R84, [R1+0x5568] ;  /* 0x0055680001547983 */ /* 0x000ea80000300a00 */
[----:B------:R-:W-:Y:S01]  /*40180*/  STL.64 [R1+0x7c0], R148 ;  /* 0x0007c09401007387 */ /* 0x000fe20000100a00 */
[C---:B------:R-:W-:Y:S03]  /*40190*/  HMMA.1688.F32.TF32 R72, R28.reuse, R10, R72 ;  /* 0x0000000a1c48723c */ /* 0x040fe60000081048 */
[----:B------:R1:W-:Y:S04]  /*401a0*/  STL.64 [R1+0x7c8], R150 ;  /* 0x0007c89601007387 */ /* 0x0003e80000100a00 */
[----:B-1----:R-:W3:Y:S04]  /*401b0*/  LDL.LU.64 R150, [R1+0x5560] ;  /* 0x0055600001967983 */ /* 0x002ee80000300a00 */
[----:B------:R-:W3:Y:S04]  /*401c0*/  LDL.LU.64 R148, [R1+0x5558] ;  /* 0x0055580001947983 */ /* 0x000ee80000300a00 */
[----:B------:R-:W-:Y:S04]  /*401d0*/  STL.64 [R1+0x7b0], R80 ;  /* 0x0007b05001007387 */ /* 0x000fe80000100a00 */
[----:B------:R1:W-:Y:S01]  /*401e0*/  STL.64 [R1+0x7b8], R82 ;  /* 0x0007b85201007387 */ /* 0x0003e20000100a00 */
[C---:B------:R-:W-:Y:S03]  /*401f0*/  HMMA.1688.F32.TF32 R56, R28.reuse, R218, R56 ;  /* 0x000000da1c38723c */ /* 0x040fe60000081038 */
[----:B-1----:R-:W4:Y:S04]  /*40200*/  LDL.LU.64 R82, [R1+0x5550] ;  /* 0x0055500001527983 */ /* 0x002f280000300a00 */
[----:B------:R-:W4:Y:S04]  /*40210*/  LDL.LU.64 R80, [R1+0x5548] ;  /* 0x0055480001507983 */ /* 0x000f280000300a00 */
[----:B------:R-:W5:Y:S04]  /*40220*/  LDL.LU.64 R174, [R1+0x5540] ;  /* 0x0055400001ae7983 */ /* 0x000f680000300a00 */
[----:B------:R-:W5:Y:S04]  /*40230*/  LDL.LU.64 R172, [R1+0x5538] ;  /* 0x0055380001ac7983 */ /* 0x000f680000300a00 */
[----:B------:R1:W-:Y:S04]  /*40240*/  STL.64 [R1+0x370], R24 ;  /* 0x0003701801007387 */ /* 0x0003e80000100a00 */
[----:B------:R1:W-:Y:S04]  /*40250*/  STL.64 [R1+0x378], R26 ;  /* 0x0003781a01007387 */ /* 0x0003e80000100a00 */
[----:B-1----:R-:W2:Y:S04]  /*40260*/  LDL.LU R24, [R1+0x2c0] ;  /* 0x0002c00001187983 */ /* 0x002ea80000300800 */
[----:B------:R-:W2:Y:S04]  /*40270*/  LDL.LU R25, [R1+0x2c4] ;  /* 0x0002c40001197983 */ /* 0x000ea80000300800 */
[----:B------:R-:W2:Y:S04]  /*40280*/  LDL.LU R26, [R1+0x2c8] ;  /* 0x0002c800011a7983 */ /* 0x000ea80000300800 */
[----:B------:R-:W2:Y:S04]  /*40290*/  LDL.LU R27, [R1+0x2cc] ;  /* 0x0002cc00011b7983 */ /* 0x000ea80000300800 */
[----:B------:R-:W-:Y:S04]  /*402a0*/  STL.64 [R1+0x360], R76 ;  /* 0x0003604c01007387 */ /* 0x000fe80000100a00 */
[----:B------:R1:W-:Y:S01]  /*402b0*/  STL.64 [R1+0x368], R78 ;  /* 0x0003684e01007387 */ /* 0x0003e20000100a00 */
[----:B------:R-:W-:Y:S03]  /*402c0*/  HMMA.1688.F32.TF32 R28, R28, R250, R48 ;  /* 0x000000fa1c1c723c */ /* 0x000fe60000081030 */
        /* <DEDUP_REMOVED lines=29> */
[----:B------:R-:W-:Y:S04]  /*404a0*/  STL.64 [R1+0x228], R30 ;  /* 0x0002281e01007387 */ /* 0x000fe80000100a00 */
[----:B-1----:R-:W2:Y:S04]  /*404b0*/  LDL.LU R28, [R1+0x2d0] ;  /* 0x0002d000011c7983 */ /* 0x002ea80000300800 */
[----:B------:R-:W2:Y:S01]  /*404c0*/  LDL.LU R29, [R1+0x2d4] ;  /* 0x0002d400011d7983 */ /* 0x000ea20000300800 */
[C---:B------:R-:W-:Y:S11]  /*404d0*/  HMMA.1688.F32.TF32 R44, R32.reuse, R6, R44 ;  /* 0x00000006202c723c */ /* 0x040ff6000008102c */
[----:B------:R-:W-:Y:S11]  /*404e0*/  @!UPT UIADD3 URZ, URZ, URZ, URZ ;  /* 0x0000003f3f3ff290 */ /* 0x000ff6000fffe03f */
[----:B------:R-:W-:Y:S01]  /*404f0*/  @!UPT UIADD3 URZ, URZ, URZ, URZ ;  /* 0x0000003f3f3ff290 */ /* 0x000fe2000fffe03f */
[----:B------:R-:W-:Y:S04]  /*40500*/  STL.64 [R1+0x210], R44 ;  /* 0x0002102c01007387 */ /* 0x000fe80000100a00 */
[----:B------:R1:W-:Y:S04]  /*40510*/  STL.64 [R1+0x218], R46 ;  /* 0x0002182e01007387 */ /* 0x0003e80000100a00 */
[----:B-1----:R-:W3:Y:S04]  /*40520*/  LDL.LU.64 R46, [R1+0x54b0] ;  /* 0x0054b000012e7983 */ /* 0x002ee80000300a00 */
[----:B------:R-:W3:Y:S01]  /*40530*/  LDL.LU.64 R44, [R1+0x54a8] ;  /* 0x0054a800012c7983 */ /* 0x000ee20000300a00 */
[----:B------:R-:W-:Y:S01]  /*40540*/  IMAD.MOV.U32 R30, RZ, RZ, R252 ;  /* 0x000000ffff1e7224 */ /* 0x000fe200078e00fc */
[----:B------:R-:W-:Y:S01]  /*40550*/  MOV R31, R2 ;  /* 0x00000002001f7202 */ /* 0x000fe20000000f00 */
[C---:B------:R-:W-:Y:S08]  /*40560*/  HMMA.1688.F32.TF32 R40, R32.reuse, R14, R40 ;  /* 0x0000000e2028723c */ /* 0x040ff00000081028 */
[C---:B--2---:R-:W-:Y:S11]  /*40570*/  HMMA.1688.F32.TF32 R28, R32.reuse, R10, R28 ;  /* 0x0000000a201c723c */ /* 0x044ff6000008101c */
[----:B------:R-:W-:Y:S11]  /*40580*/  @!UPT UIADD3 URZ, URZ, URZ, URZ ;  /* 0x0000003f3f3ff290 */ /* 0x000ff6000fffe03f */
[----:B------:R-:W-:Y:S01]  /*40590*/  @!UPT UIADD3 URZ, URZ, URZ, URZ ;  /* 0x0000003f3f3ff290 */ /* 0x000fe2000fffe03f */
[----:B------:R-:W-:Y:S04]  /*405a0*/  STL.64 [R1+0x1f0], R28 ;  /* 0x0001f01c01007387 */ /* 0x000fe80000100a00 */
[----:B------:R1:W-:Y:S02]  /*405b0*/  STL.64 [R1+0x1f8], R30 ;  /* 0x0001f81e01007387 */ /* 0x0003e40000100a00 */
[C---:B-1----:R-:W-:Y:S08]  /*405c0*/  HMMA.1688.F32.TF32 R28, R32.reuse, R18, R24 ;  /* 0x00000012201c723c */ /* 0x042ff00000081018 */
[C---:B------:R-:W-:Y:S08]  /*405d0*/  HMMA.1688.F32.TF32 R24, R32.reuse, R214, R36 ;  /* 0x000000d62018723c */ /* 0x040ff00000081024 */
[C---:B------:R-:W-:Y:S07]  /*405e0*/  HMMA.1688.F32.TF32 R36, R32.reuse, R222, R244 ;  /* 0x000000de2024723c */ /* 0x040fee00000810f4 */
[----:B------:R-:W-:Y:S04]  /*405f0*/  STL.64 [R1+0x1c0], R28 ;  /* 0x0001c01c01007387 */ /* 0x000fe80000100a00 */
[----:B------:R1:W-:Y:S04]  /*40600*/  STL.64 [R1+0x1c8], R30 ;  /* 0x0001c81e01007387 */ /* 0x0003e80000100a00 */
[----:B------:R-:W-:Y:S04]  /*40610*/  STL.64 [R1+0x1b0], R40 ;  /* 0x0001b02801007387 */ /* 0x000fe80000100a00 */
[----:B------:R-:W-:Y:S01]  /*40620*/  STL.64 [R1+0x1b8], R42 ;  /* 0x0001b82a01007387 */ /* 0x000fe20000100a00 */
[C---:B-1----:R-:W-:Y:S03]  /*40630*/  HMMA.1688.F32.TF32 R28, R32.reuse, R218, R240 ;  /* 0x000000da201c723c */ /* 0x042fe600000810f0 */
[----:B------:R-:W-:Y:S04]  /*40640*/  STL.64 [R1+0x1a0], R24 ;  /* 0x0001a01801007387 */ /* 0x000fe80000100a00 */
[----:B------:R3:W-:Y:S02]  /*40650*/  STL.64 [R1+0x1a8], R26 ;  /* 0x0001a81a01007387 */ /* 0x0007e40000100a00 */
[----:B---3--:R-:W-:Y:S11]  /*40660*/  HMMA.1688.F32.TF32 R24, R32, R250, R44 ;  /* 0x000000fa2018723c */ /* 0x008ff6000008102c */
[----:B------:R-:W-:Y:S03]  /*40670*/  @!UPT UIADD3 URZ, URZ, URZ, URZ ;  /* 0x0000003f3f3ff290 */ /* 0x000fe6000fffe03f */
[----:B------:R-:W-:Y:S04]  /*40680*/  STL.64 [R1+0x190], R28 ;  /* 0x0001901c01007387 */ /* 0x000fe80000100a00 */
[----:B------:R1:W-:Y:S01]  /*40690*/  STL.64 [R1+0x198], R30 ;  /* 0x0001981e01007387 */ /* 0x0003e20000100a00 */
[C---:B------:R-:W-:Y:S03]  /*406a0*/  HMMA.1688.F32.TF32 R32, R20.reuse, R10, R52 ;  /* 0x0000000a1420723c */ /* 0x040fe60000081034 */
[----:B------:R-:W-:Y:S04]  /*406b0*/  STL.64 [R1+0x150], R36 ;  /* 0x0001502401007387 */ /* 0x000fe80000100a00 */
[----:B------:R-:W-:Y:S01]  /*406c0*/  STL.64 [R1+0x158], R38 ;  /* 0x0001582601007387 */ /* 0x000fe20000100a00 */
[C---:B-1----:R-:W-:Y:S03]  /*406d0*/  HMMA.1688.F32.TF32 R28, R20.reuse, R6, R48 ;  /* 0x00000006141c723c */ /* 0x042fe60000081030 */
[----:B------:R-:W-:Y:S04]  /*406e0*/  STL.64 [R1+0xe0], R24 ;  /* 0x0000e01801007387 */ /* 0x000fe80000100a00 */
[----:B------:R1:W-:Y:S02]  /*406f0*/  STL.64 [R1+0xe8], R26 ;  /* 0x0000e81a01007387 */ /* 0x0003e40000100a00 */
[C---:B-1----:R-:W-:Y:S11]  /*40700*/  HMMA.1688.F32.TF32 R24, R20.reuse, R18, R56 ;  /* 0x000000121418723c */ /* 0x042ff60000081038 */
[----:B------:R-:W-:Y:S03]  /*40710*/  @!UPT UIADD3 URZ, URZ, URZ, URZ ;  /* 0x0000003f3f3ff290 */ /* 0x000fe6000fffe03f */
[----:B------:R-:W-:Y:S04]  /*40720*/  STL.64 [R1+0xd0], R28 ;  /* 0x0000d01c01007387 */ /* 0x000fe80000100a00 */
[----:B------:R1:W-:Y:S04]  /*40730*/  STL.64 [R1+0xd8], R30 ;  /* 0x0000d81e01007387 */ /* 0x0003e80000100a00 */
[----:B------:R-:W-:Y:S04]  /*40740*/  STL.64 [R1+0xc0], R32 ;  /* 0x0000c02001007387 */ /* 0x000fe80000100a00 */
[----:B------:R2:W-:Y:S01]  /*40750*/  STL.64 [R1+0xc8], R34 ;  /* 0x0000c82201007387 */ /* 0x0005e20000100a00 */
[C---:B-1----:R-:W-:Y:S03]  /*40760*/  HMMA.1688.F32.TF32 R28, R20.reuse, R14, R60 ;  /* 0x0000000e141c723c */ /* 0x042fe6000008103c */
[----:B------:R-:W-:Y:S04]  /*40770*/  STL.64 [R1+0xb0], R24 ;  /* 0x0000b01801007387 */ /* 0x000fe80000100a00 */
[----:B------:R1:W-:Y:S01]  /*40780*/  STL.64 [R1+0xb8], R26 ;  /* 0x0000b81a01007387 */ /* 0x0003e20000100a00 */
[C---:B--2---:R-:W-:Y:S08]  /*40790*/  HMMA.1688.F32.TF32 R32, R20.reuse, R214, R64 ;  /* 0x000000d61420723c */ /* 0x044ff00000081040 */
[C---:B-1----:R-:W-:Y:S07]  /*407a0*/  HMMA.1688.F32.TF32 R24, R20.reuse, R218, R68 ;  /* 0x000000da1418723c */ /* 0x042fee0000081044 */
[----:B------:R-:W-:Y:S04]  /*407b0*/  STL.64 [R1+0xa0], R28 ;  /* 0x0000a01c01007387 */ /* 0x000fe80000100a00 */
[----:B------:R1:W-:Y:S04]  /*407c0*/  STL.64 [R1+0xa8], R30 ;  /* 0x0000a81e01007387 */ /* 0x0003e80000100a00 */
[----:B------:R-:W-:Y:S04]  /*407d0*/  STL.64 [R1+0x90], R32 ;  /* 0x0000902001007387 */ /* 0x000fe80000100a00 */
[----:B------:R-:W-:Y:S01]  /*407e0*/  STL.64 [R1+0x98], R34 ;  /* 0x0000982201007387 */ /* 0x000fe20000100a00 */
[C---:B-1----:R-:W-:Y:S03]  /*407f0*/  HMMA.1688.F32.TF32 R28, R20.reuse, R222, R72 ;  /* 0x000000de141c723c */ /* 0x042fe60000081048 */
[----:B------:R-:W-:Y:S04]  /*40800*/  STL.64 [R1+0x80], R24 ;  /* 0x0000801801007387 */ /* 0x000fe80000100a00 */
[----:B------:R-:W-:Y:S04]  /*40810*/  STL.64 [R1+0x88], R26 ;  /* 0x0000881a01007387 */ /* 0x000fe80000100a00 */
[----:B------:R-:W-:Y:S04]  /*40820*/  LDS R24, [R3+0x4600] ;  /* 0x0046000003187984 */ /* 0x000fe80000000800 */
[----:B------:R-:W-:Y:S04]  /*40830*/  LDS R26, [R3+0x6600] ;  /* 0x00660000031a7984 */ /* 0x000fe80000000800 */
[----:B------:R-:W-:Y:S04]  /*40840*/  LDS R25, [R0+0x4600] ;  /* 0x0046000000197984 */ /* 0x000fe80000000800 */
[----:B------:R-:W5:Y:S01]  /*40850*/  LDS R27, [R0+0x6600] ;  /* 0x00660000001b7984 */ /* 0x000f620000000800 */
[----:B------:R-:W-:Y:S03]  /*40860*/  HMMA.1688.F32.TF32 R20, R20, R250, R76 ;  /* 0x000000fa1414723c */ /* 0x000fe6000008104c */
[----:B------:R-:W-:Y:S04]  /*40870*/  STL.64 [R1+0x70], R28 ;  /* 0x0000701c01007387 */ /* 0x000fe80000100a00 */
[----:B------:R-:W-:Y:S04]  /*40880*/  STL.64 [R1+0x78], R30 ;  /* 0x0000781e01007387 */ /* 0x000fe80000100a00 */
[----:B------:R-:W-:Y:S04]  /*40890*/  LDS R28, [R3+0x4680] ;  /* 0x00468000031c7984 */ /* 0x000fe80000000800 */
[----:B------:R-:W-:Y:S04]  /*408a0*/  LDS R30, [R3+0x6680] ;  /* 0x00668000031e7984 */ /* 0x000fe80000000800 */
[----:B------:R-:W-:Y:S04]  /*408b0*/  LDS R29, [R0+0x4680] ;  /* 0x00468000001d7984 */ /* 0x000fe80000000800 */
[----:B------:R-:W-:Y:S04]  /*408c0*/  LDS R32, [R3+0x4700] ;  /* 0x0047000003207984 */ /* 0x000fe80000000800 */
[----:B------:R-:W-:Y:S04]  /*408d0*/  LDS R34, [R3+0x6700] ;  /* 0x0067000003227984 */ /* 0x000fe80000000800 */
[----:B------:R-:W-:Y:S04]  /*408e0*/  LDS R33, [R0+0x4700] ;  /* 0x0047000000217984 */ /* 0x000fe80000000800 */
[----:B------:R-:W-:Y:S01]  /*408f0*/  LDS R35, [R0+0x6700] ;  /* 0x0067000000237984 */ /* 0x000fe20000000800 */
[C---:B-----5:R-:W-:Y:S03]  /*40900*/  HMMA.1688.F32.TF32 R36, R24.reuse, R6, R172 ;  /* 0x000000061824723c */ /* 0x060fe600000810ac */
[----:B------:R-:W-:Y:S04]  /*40910*/  STL.64 [R1+0x60], R20 ;  /* 0x0000601401007387 */ /* 0x000fe80000100a00 */
[----:B------:R-:W-:Y:S01]  /*40920*/  STL.64 [R1+0x68], R22 ;  /* 0x0000681601007387 */ /* 0x000fe20000100a00 */
[C---:B----4-:R-:W-:Y:S03]  /*40930*/  HMMA.1688.F32.TF32 R44, R24.reuse, R10, R80 ;  /* 0x0000000a182c723c */ /* 0x050fe60000081050 */
[----:B------:R-:W1:Y:S04]  /*40940*/  LDS R31, [R0+0x6680] ;  /* 0x00668000001f7984 */ /* 0x000e680000000800 */
[----:B------:R-:W-:Y:S01]  /*40950*/  LDS R20, [R3+0x4780] ;  /* 0x0047800003147984 */ /* 0x000fe20000000800 */
[----:B------:R-:W-:Y:S03]  /*40960*/  HMMA.1688.F32.TF32 R40, R24, R14, R84 ;  /* 0x0000000e1828723c */ /* 0x000fe60000081054 */
[----:B------:R-:W-:Y:S04]  /*40970*/  LDS R22, [R3+0x6780] ;  /* 0x0067800003167984 */ /* 0x000fe80000000800 */
[----:B------:R-:W-:Y:S01]  /*40980*/  LDS R21, [R0+0x4780] ;  /* 0x0047800000157984 */ /* 0x000fe20000000800 */
[----:B------:R-:W-:-:S03]  /*40990*/  IMAD.MOV.U32 R252, RZ, RZ, R38 ;  /* 0x000000fffffc7224 */ /* 0x000fc600078e0026 */
[----:B------:R2:W-:Y:S01]  /*409a0*/  STL.64 [R1+0x7a0], R36 ;  /* 0x0007a02401007387 */ /* 0x0005e20000100a00 */
[----:B------:R-:W-:-:S03]  /*409b0*/  IMAD.MOV.U32 R2, RZ, RZ, R39 ;  /* 0x000000ffff027224 */ /* 0x000fc600078e0027 */
[----:B------:R-:W3:Y:S04]  /*409c0*/  LDS R23, [R0+0x6780] ;  /* 0x0067800000177984 */ /* 0x000ee80000000800 */
[----:B------:R-:W4:Y:S01]  /*409d0*/  S2R R4, SR_TID.X ;  /* 0x0000000000047919 */ /* 0x000f220000002100 */
[----:B--2---:R-:W-:Y:S03]  /*409e0*/  HMMA.1688.F32.TF32 R36, R24, R18, R148 ;  /* 0x000000121824723c */ /* 0x004fe60000081094 */
[----:B------:R-:W-:Y:S04]  /*409f0*/  STL.64 [R1+0x790], R44 ;  /* 0x0007902c01007387 */ /* 0x000fe80000100a00 */
[----:B------:R2:W-:Y:S01]  /*40a00*/  STL.64 [R1+0x798], R46 ;  /* 0x0007982e01007387 */ /* 0x0005e20000100a00 */
[----:B------:R-:W-:Y:S01]  /*40a10*/  MOV R244, R17 ;  /* 0x0000001100f47202 */ /* 0x000fe20000000f00 */
[----:B------:R-:W-:Y:S01]  /*40a20*/  IMAD.MOV.U32 R245, RZ, RZ, R16 ;  /* 0x000000fffff57224 */ /* 0x000fe200078e0010 */
[----:B------:R-:W-:Y:S01]  /*40a30*/  MOV R242, R8 ;  /* 0x0000000800f27202 */ /* 0x000fe20000000f00 */
[----:B------:R-:W-:Y:S01]  /*40a40*/  IMAD.MOV.U32 R241, RZ, RZ, R9 ;  /* 0x000000fffff17224 */ /* 0x000fe200078e0009 */
[----:B------:R-:W-:Y:S01]  /*40a50*/  LDS R72, [R3+0x8080] ;  /* 0x0080800003487984 */ /* 0x000fe20000000800 */
[----:B------:R-:W-:-:S02]  /*40a60*/  IMAD.MOV.U32 R243, RZ, RZ, R5 ;  /* 0x000000fffff37224 */ /* 0x000fc400078e0005 */
[----:B------:R-:W-:Y:S01]  /*40a70*/  IMAD.MOV.U32 R240, RZ, RZ, R13 ;  /* 0x000000fffff07224 */ /* 0x000fe200078e000d */
[----:B------:R-:W-:Y:S01]  /*40a80*/  LDS R74, [R3+0xa080] ;  /* 0x00a08000034a7984 */ /* 0x000fe20000000800 */
[C---:B--2---:R-:W-:Y:S03]  /*40a90*/  HMMA.1688.F32.TF32 R44, R24.reuse, R214, R156 ;  /* 0x000000d6182c723c */ /* 0x044fe6000008109c */
[----:B------:R-:W-:Y:S04]  /*40aa0*/  LDS R73, [R0+0x8080] ;  /* 0x0080800000497984 */ /* 0x000fe80000000800 */
[----:B------:R-:W-:Y:S04]  /*40ab0*/  LDS R75, [R0+0xa080] ;  /* 0x00a08000004b7984 */ /* 0x000fe80000000800 */
[----:B------:R-:W-:Y:S04]  /*40ac0*/  STL.64 [R1+0x780], R36 ;  /* 0x0007802401007387 */ /* 0x000fe80000100a00 */
[----:B------:R2:W-:Y:S04]  /*40ad0*/  STL.64 [R1+0x788], R38 ;  /* 0x0007882601007387 */ /* 0x0005e80000100a00 */
[----:B------:R-:W-:Y:S04]  /*40ae0*/  STL.64 [R1+0x770], R40 ;  /* 0x0007702801007387 */ /* 0x000fe80000100a00 */
[----:B------:R5:W-:Y:S01]  /*40af0*/  STL.64 [R1+0x778], R42 ;  /* 0x0007782a01007387 */ /* 0x000be20000100a00 */
[C---:B--2---:R-:W-:Y:S08]  /*40b00*/  HMMA.1688.F32.TF32 R36, R24.reuse, R218, R88 ;  /* 0x000000da1824723c */ /* 0x044ff00000081058 */
[C---:B-----5:R-:W-:Y:S08]  /*40b10*/  HMMA.1688.F32.TF32 R40, R24.reuse, R222, R160 ;  /* 0x000000de1828723c */ /* 0x060ff000000810a0 */
[----:B------:R-:W-:Y:S01]  /*40b20*/  HMMA.1688.F32.TF32 R24, R24, R250, R92 ;  /* 0x000000fa1818723c */ /* 0x000fe2000008105c */
[----:B------:R-:W-:Y:S04]  /*40b30*/  STL.64 [R1+0x760], R44 ;  /* 0x0007602c01007387 */ /* 0x000fe80000100a00 */
[----:B------:R-:W-:Y:S04]  /*40b40*/  STL.64 [R1+0x768], R46 ;  /* 0x0007682e01007387 */ /* 0x000fe80000100a00 */
        /* <DEDUP_REMOVED lines=17> */
[C---:B-1----:R-:W-:Y:S01]  /*40c60*/  HMMA.1688.F32.TF32 R24, R28.reuse, R218, R104 ;  /* 0x000000da1c18723c */ /* 0x042fe20000081068 */
[----:B----4-:R-:W-:Y:S01]  /*40c70*/  LOP3.LUT R12, R4, 0x7, RZ, 0xc0, !PT ;  /* 0x00000007040c7812 */ /* 0x010fe200078ec0ff */
[----:B------:R-:W-:Y:S05]  /*40c80*/  LDS R104, [R3+0x8100] ;  /* 0x0081000003687984 */ /* 0x000fea0000000800 */
[----:B------:R-:W-:Y:S04]  /*40c90*/  STL.64 [R1+0x630], R36 ;  /* 0x0006302401007387 */ /* 0x000fe80000100a00 */
[----:B------:R1:W-:Y:S04]  /*40ca0*/  STL.64 [R1+0x638], R38 ;  /* 0x0006382601007387 */ /* 0x0003e80000100a00 */
[----:B------:R-:W-:Y:S04]  /*40cb0*/  STL.64 [R1+0x620], R40 ;  /* 0x0006202801007387 */ /* 0x000fe80000100a00 */
[----:B------:R-:W-:Y:S01]  /*40cc0*/  STL.64 [R1+0x628], R42 ;  /* 0x0006282a01007387 */ /* 0x000fe20000100a00 */
[C---:B-1----:R-:W-:Y:S03]  /*40cd0*/  HMMA.1688.F32.TF32 R36, R28.reuse, R222, R108 ;  /* 0x000000de1c24723c */ /* 0x042fe6000008106c */
[----:B------:R-:W-:Y:S04]  /*40ce0*/  STL.64 [R1+0x610], R24 ;  /* 0x0006101801007387 */ /* 0x000fe80000100a00 */
[----:B------:R1:W-:Y:S01]  /*40cf0*/  STL.64 [R1+0x618], R26 ;  /* 0x0006181a01007387 */ /* 0x0003e20000100a00 */
[----:B------:R-:W-:Y:S01]  /*40d00*/  HMMA.1688.F32.TF32 R28, R28, R250, R112 ;  /* 0x000000fa1c1c723c */ /* 0x000fe20000081070 */
[----:B------:R-:W-:-:S02]  /*40d10*/  IMAD R12, R12, 0x210, RZ ;  /* 0x000002100c0c7824 */ /* 0x000fc400078e02ff */
[----:B------:R-:W-:Y:S04]  /*40d20*/  LDS R40, [R3+0x8000] ;  /* 0x0080000003287984 */ /* 0x000fe80000000800 */
[----:B------:R-:W-:Y:S01]  /*40d30*/  LDS R42, [R3+0xa000] ;  /* 0x00a00000032a7984 */ /* 0x000fe20000000800 */
[C---:B-1----:R-:W-:Y:S03]  /*40d40*/  HMMA.1688.F32.TF32 R24, R32.reuse, R6, R116 ;  /* 0x000000062018723c */ /* 0x042fe60000081074 */
[----:B------:R-:W-:Y:S04]  /*40d50*/  LDS R41, [R0+0x8000] ;  /* 0x0080000000297984 */ /* 0x000fe80000000800 */
[----:B------:R-:W-:Y:S04]  /*40d60*/  LDS R43, [R0+0xa000] ;  /* 0x00a00000002b7984 */ /* 0x000fe80000000800 */
[----:B------:R-:W-:Y:S04]  /*40d70*/  STL.64 [R1+0x600], R36 ;  /* 0x0006002401007387 */ /* 0x000fe80000100a00 */
[----:B------:R1:W-:Y:S04]  /*40d80*/  STL.64 [R1+0x608], R38 ;  /* 0x0006082601007387 */ /* 0x0003e80000100a00 */
[----:B------:R-:W-:Y:S04]  /*40d90*/  STL.64 [R1+0x580], R28 ;  /* 0x0005801c01007387 */ /* 0x000fe80000100a00 */
[----:B------:R2:W-:Y:S01]  /*40da0*/  STL.64 [R1+0x588], R30 ;  /* 0x0005881e01007387 */ /* 0x0005e20000100a00 */
[C---:B-1----:R-:W-:Y:S03]  /*40db0*/  HMMA.1688.F32.TF32 R36, R32.reuse, R10, R120 ;  /* 0x0000000a2024723c */ /* 0x042fe60000081078 */
[----:B------:R-:W-:Y:S04]  /*40dc0*/  STL.64 [R1+0x570], R24 ;  /* 0x0005701801007387 */ /* 0x000fe80000100a00 */
[----:B------:R1:W-:Y:S01]  /*40dd0*/  STL.64 [R1+0x578], R26 ;  /* 0x0005781a01007387 */ /* 0x0003e20000100a00 */
[C---:B--2---:R-:W-:Y:S03]  /*40de0*/  HMMA.1688.F32.TF32 R28, R32.reuse, R18, R124 ;  /* 0x00000012201c723c */ /* 0x044fe6000008107c */
[----:B------:R-:W-:Y:S04]  /*40df0*/  LDS R106, [R3+0xa100] ;  /* 0x00a10000036a7984 */ /* 0x000fe80000000800 */
[----:B------:R-:W-:Y:S01]  /*40e00*/  LDS R105, [R0+0x8100] ;  /* 0x0081000000697984 */ /* 0x000fe20000000800 */
[C---:B-1----:R-:W-:Y:S03]  /*40e10*/  HMMA.1688.F32.TF32 R24, R32.reuse, R14, R128 ;  /* 0x0000000e2018723c */ /* 0x042fe60000081080 */
        /* <DEDUP_REMOVED lines=13> */
[----:B------:R-:W-:Y:S04]  /*40ef0*/  LDS R139, [R0+0xa180] ;  /* 0x00a18000008b7984 */ /* 0x000fe80000000800 */
[----:B------:R-:W-:Y:S01]  /*40f00*/  STL.64 [R1+0x530], R36 ;  /* 0x0005302401007387 */ /* 0x000fe20000100a00 */
[----:B------:R-:W-:Y:S03]  /*40f10*/  HMMA.1688.F32.TF32 R32, R32, R250, R144 ;  /* 0x000000fa2020723c */ /* 0x000fe60000081090 */
[----:B------:R-:W-:Y:S04]  /*40f20*/  STL.64 [R1+0x538], R38 ;  /* 0x0005382601007387 */ /* 0x000fe80000100a00 */
[----:B------:R-:W-:Y:S04]  /*40f30*/  STL.64 [R1+0x520], R28 ;  /* 0x0005201c01007387 */ /* 0x000fe80000100a00 */
[----:B------:R3:W-:Y:S04]  /*40f40*/  STL.64 [R1+0x528], R30 ;  /* 0x0005281e01007387 */ /* 0x0007e80000100a00 */
[----:B------:R-:W-:Y:S04]  /*40f50*/  STL.64 [R1+0x510], R24 ;  /* 0x0005101801007387 */ /* 0x000fe80000100a00 */
[----:B------:R1:W-:Y:S01]  /*40f60*/  STL.64 [R1+0x518], R26 ;  /* 0x0005181a01007387 */ /* 0x0003e20000100a00 */
[C---:B---3--:R-:W-:Y:S03]  /*40f70*/  HMMA.1688.F32.TF32 R28, R20.reuse, R6, R228 ;  /* 0x00000006141c723c */ /* 0x048fe600000810e4 */
[----:B------:R-:W-:Y:S04]  /*40f80*/  LDS R140, [R3+0x8200] ;  /* 0x00820000038c7984 */ /* 0x000fe80000000800 */
[----:B------:R-:W-:Y:S01]  /*40f90*/  LDS R142, [R3+0xa200] ;  /* 0x00a20000038e7984 */ /* 0x000fe20000000800 */
[C---:B------:R-:W-:Y:S03]  /*40fa0*/  HMMA.1688.F32.TF32 R228, R20.reuse, R18, R204 ;  /* 0x0000001214e4723c */ /* 0x040fe600000810cc */
[----:B------:R-:W-:Y:S04]  /*40fb0*/  LDS R141, [R0+0x8200] ;  /* 0x00820000008d7984 */ /* 0x000fe80000000800 */
[----:B------:R-:W-:Y:S01]  /*40fc0*/  LDS R143, [R0+0xa200] ;  /* 0x00a20000008f7984 */ /* 0x000fe20000000800 */
[C---:B-1----:R-:W-:Y:S03]  /*40fd0*/  HMMA.1688.F32.TF32 R24, R20.reuse, R10, R208 ;  /* 0x0000000a1418723c */ /* 0x042fe600000810d0 */
[----:B------:R-:W-:Y:S04]  /*40fe0*/  LDS R144, [R3+0x8380] ;  /* 0x0083800003907984 */ /* 0x000fe80000000800 */
[----:B------:R-:W-:Y:S01]  /*40ff0*/  LDS R146, [R3+0xa380] ;  /* 0x00a3800003927984 */ /* 0x000fe20000000800 */
[C---:B------:R-:W-:Y:S08]  /*41000*/  HMMA.1688.F32.TF32 R208, R20.reuse, R14, R200 ;  /* 0x0000000e14d0723c */ /* 0x040ff000000810c8 */
[C---:B------:R-:W-:Y:S01]  /*41010*/  HMMA.1688.F32.TF32 R212, R20.reuse, R214, R196 ;  /* 0x000000d614d4723c */ /* 0x040fe200000810c4 */
[----:B------:R-:W-:Y:S07]  /*41020*/  STL.64 [R1+0x500], R32 ;  /* 0x0005002001007387 */ /* 0x000fee0000100a00 */
[C---:B------:R-:W-:Y:S01]  /*41030*/  HMMA.1688.F32.TF32 R216, R20.reuse, R218, R192 ;  /* 0x000000da14d8723c */ /* 0x040fe200000810c0 */
[----:B------:R-:W-:Y:S07]  /*41040*/  STL.64 [R1+0x508], R34 ;  /* 0x0005082201007387 */ /* 0x000fee0000100a00 */
[C---:B------:R-:W-:Y:S01]  /*41050*/  HMMA.1688.F32.TF32 R220, R20.reuse, R222, R188 ;  /* 0x000000de14dc723c */ /* 0x040fe200000810bc */
[----:B------:R-:W-:Y:S07]  /*41060*/  STL.64 [R1+0x4f0], R28 ;  /* 0x0004f01c01007387 */ /* 0x000fee0000100a00 */
[----:B------:R-:W-:Y:S01]  /*41070*/  HMMA.1688.F32.TF32 R248, R20, R250, R176 ;  /* 0x000000fa14f8723c */ /* 0x000fe200000810b0 */
[----:B------:R-:W-:Y:S04]  /*41080*/  STL.64 [R1+0x4f8], R30 ;  /* 0x0004f81e01007387 */ /* 0x000fe80000100a00 */
[----:B------:R-:W-:Y:S04]  /*41090*/  STL [R1+0x52f4], R228 ;  /* 0x0052f4e401007387 */ /* 0x000fe80000100800 */
[----:B------:R1:W-:Y:S04]  /*410a0*/  STL.64 [R1+0x400], R24 ;  /* 0x0004001801007387 */ /* 0x0003e80000100a00 */
[----:B------:R-:W-:Y:S04]  /*410b0*/  STL.64 [R1+0x408], R26 ;  /* 0x0004081a01007387 */ /* 0x000fe80000100a00 */
[----:B------:R-:W-:Y:S04]  /*410c0*/  STL [R1+0x52f0], R229 ;  /* 0x0052f0e501007387 */ /* 0x000fe80000100800 */
[----:B------:R-:W-:Y:S01]  /*410d0*/  STL [R1+0x52ec], R230 ;  /* 0x0052ece601007387 */ /* 0x000fe20000100800 */
[----:B-1----:R-:W-:-:S03]  /*410e0*/  SHF.L.U32 R24, R4, 0x1, RZ ;  /* 0x0000000104187819 */ /* 0x002fc600000006ff */
[----:B------:R-:W-:Y:S04]  /*410f0*/  STL [R1+0x52e8], R231 ;  /* 0x0052e8e701007387 */ /* 0x000fe80000100800 */
[----:B------:R-:W-:Y:S01]  /*41100*/  STL [R1+0x52e4], R208 ;  /* 0x0052e4d001007387 */ /* 0x000fe20000100800 */
[----:B------:R-:W-:-:S03]  /*41110*/  LOP3.LUT R12, R12, 0x30, R24, 0x78, !PT ;  /* 0x000000300c0c7812 */ /* 0x000fc600078e7818 */
[----:B------:R-:W-:Y:S04]  /*41120*/  STL [R1+0x52e0], R209 ;  /* 0x0052e0d101007387 */ /* 0x000fe80000100800 */
[----:B------:R-:W-:Y:S04]  /*41130*/  STL [R1+0x52dc], R210 ;  /* 0x0052dcd201007387 */ /* 0x000fe80000100800 */
[----:B------:R-:W-:Y:S04]  /*41140*/  STL [R1+0x52d8], R211 ;  /* 0x0052d8d301007387 */ /* 0x000fe80000100800 */
[----:B------:R-:W-:Y:S01]  /*41150*/  STL [R1+0x5304], R212 ;  /* 0x005304d401007387 */ /* 0x000fe20000100800 */
[----:B------:R-:W-:-:S03]  /*41160*/  LOP3.LUT R12, R12, 0x40, RZ, 0x3c, !PT ;  /* 0x000000400c0c7812 */ /* 0x000fc600078e3cff */
[----:B------:R-:W-:Y:S01]  /*41170*/  STL [R1+0x5300], R213 ;  /* 0x005300d501007387 */ /* 0x000fe20000100800 */
[----:B------:R-:W-:-:S03]  /*41180*/  IMAD.U32 R4, RZ, RZ, UR4 ;  /* 0x00000004ff047e24 */ /* 0x000fc6000f8e00ff */
[----:B------:R-:W-:Y:S04]  /*41190*/  STL [R1+0x52fc], R214 ;  /* 0x0052fcd601007387 */ /* 0x000fe80000100800 */
[----:B------:R-:W-:Y:S04]  /*411a0*/  STL [R1+0x52f8], R215 ;  /* 0x0052f8d701007387 */ /* 0x000fe80000100800 */
[----:B------:R-:W-:Y:S04]  /*411b0*/  STL.64 [R1+0x5310], R218 ;  /* 0x005310da01007387 */ /* 0x000fe80000100a00 */
[----:B------:R-:W-:Y:S01]  /*411c0*/  STL.64 [R1+0x5308], R216 ;  /* 0x005308d801007387 */ /* 0x000fe20000100a00 */
[----:B------:R-:W-:-:S03]  /*411d0*/  IMAD R12, R4, 0x8000, R12 ;  /* 0x00008000040c7824 */ /* 0x000fc600078e020c */
[----:B------:R-:W-:Y:S04]  /*411e0*/  STL.64 [R1+0x5320], R222 ;  /* 0x005320de01007387 */ /* 0x000fe80000100a00 */
[----:B------:R-:W-:Y:S04]  /*411f0*/  STL.64 [R1+0x5318], R220 ;  /* 0x005318dc01007387 */ /* 0x000fe80000100a00 */
[----:B------:R-:W-:Y:S04]  /*41200*/  STL [R1+0x52d4], R251 ;  /* 0x0052d4fb01007387 */ /* 0x000fe80000100800 */
[----:B------:R-:W2:Y:S04]  /*41210*/  LDL.LU R17, [R1+0x54a0] ;  /* 0x0054a00001117983 */ /* 0x000ea80000300800 */
[----:B------:R-:W3:Y:S04]  /*41220*/  LDL.LU R16, [R1+0x549c] ;  /* 0x00549c0001107983 */ /* 0x000ee80000300800 */
[----:B------:R-:W4:Y:S04]  /*41230*/  LDL.LU R246, [R1+0x8d8] ;  /* 0x0008d80001f67983 */ /* 0x000f280000300800 */
[----:B------:R-:W-:Y:S04]  /*41240*/  STL [R1+0x970], R12 ;  /* 0x0009700c01007387 */ /* 0x000fe80000100800 */
[----:B------:R-:W4:Y:S04]  /*41250*/  LDL.LU R247, [R1+0x8dc] ;  /* 0x0008dc0001f77983 */ /* 0x000f280000300800 */
[----:B------:R-:W5:Y:S04]  /*41260*/  LDL.LU R36, [R1+0x8f0] ;  /* 0x0008f00001247983 */ /* 0x000f680000300800 */
[----:B------:R-:W5:Y:S04]  /*41270*/  LDL.LU R37, [R1+0x8f4] ;  /* 0x0008f40001257983 */ /* 0x000f680000300800 */
[----:B------:R-:W1:Y:S04]  /*41280*/  LDSM.16.M88.4 R8, [R12+0x80000] ;  /* 0x080000000c08783b */ /* 0x000e680000000200 */
[----:B------:R-:W1:Y:S04]  /*41290*/  LDSM.16.M88.4 R4, [R12+0x81000] ;  /* 0x081000000c04783b */ /* 0x000e680000000200 */
[----:B------:R-:W4:Y:S04]  /*412a0*/  LDSM.16.M88.4 R32, [R12+0x82000] ;  /* 0x082000000c20783b */ /* 0x000f280000000200 */
[----:B------:R-:W2:Y:S04]  /*412b0*/  LDSM.16.M88.4 R28, [R12+0x83000] ;  /* 0x083000000c1c783b */ /* 0x000ea80000000200 */
[----:B------:R-:W2:Y:S04]  /*412c0*/  LDSM.16.M88.4 R24, [R12+0x84000] ;  /* 0x084000000c18783b */ /* 0x000ea80000000200 */
[----:B------:R-:W2:Y:S04]  /*412d0*/  LDSM.16.M88.4 R20, [R12+0x85000] ;  /* 0x085000000c14783b */ /* 0x000ea80000000200 */
[----:B------:R-:W-:Y:S04]  /*412e0*/  LDS R145, [R0+0x8380] ;  /* 0x0083800000917984 */ /* 0x000fe80000000800 */
[----:B------:R-:W-:Y:S04]  /*412f0*/  LDS R147, [R0+0xa380] ;  /* 0x00a3800000937984 */ /* 0x000fe80000000800 */
[----:B-1----:R-:W-:Y:S04]  /*41300*/  STL [R1+0x52cc], R10 ;  /* 0x0052cc0a01007387 */ /* 0x002fe80000100800 */
[----:B------:R-:W-:Y:S04]  /*41310*/  STL [R1+0x52c8], R11 ;  /* 0x0052c80b01007387 */ /* 0x000fe80000100800 */
[----:B------:R1:W-:Y:S01]  /*41320*/  STL [R1+0x52d0], R7 ;  /* 0x0052d00701007387 */ /* 0x0003e20000100800 */
[----:B--2---:R-:W-:Y:S01]  /*41330*/  IMAD.MOV.U32 R38, RZ, RZ, R17 ;  /* 0x000000ffff267224 */ /* 0x004fe200078e0011 */
[----:B---3--:R-:W-:-:S02]  /*41340*/  MOV R39, R16 ;  /* 0x0000001000277202 */ /* 0x008fc40000000f00 */
[----:B------:R-:W2:Y:S04]  /*41350*/  LDSM.16.M88.4 R16, [R12+0x86000] ;  /* 0x086000000c10783b */ /* 0x000ea80000000200 */
[----:B------:R-:W3:Y:S01]  /*41360*/  LDSM.16.M88.4 R12, [R12+0x87000] ;  /* 0x087000000c0c783b */ /* 0x000ee20000000200 */
[C---:B-----5:R-:W-:Y:S11]  /*41370*/  HMMA.1688.F32.TF32 R36, R40.reuse, R8, R36 ;  /* 0x000000082824723c */ /* 0x060ff60000081024 */
[----:B------:R-:W-:Y:S11]  /*41380*/  @!UPT UIADD3 URZ, URZ, URZ, URZ ;  /* 0x0000003f3f3ff290 */ /* 0x000ff6000fffe03f */
[----:B------:R-:W-:Y:S02]  /*41390*/  @!UPT UIADD3 URZ, URZ, URZ, URZ ;  /* 0x0000003f3f3ff290 */ /* 0x000fe4000fffe03f */
[----:B------:R-:W-:Y:S01]  /*413a0*/  IMAD.MOV.U32 R228, RZ, RZ, R36 ;  /* 0x000000ffffe47224 */ /* 0x000fe200078e0024 */
[----:B------:R-:W-:Y:S01]  /*413b0*/  MOV R229, R37 ;  /* 0x0000002500e57202 */ /* 0x000fe20000000f00 */
[----:B------:R-:W-:Y:S02]  /*413c0*/  IMAD.MOV.U32 R230, RZ, RZ, R38 ;  /* 0x000000ffffe67224 */ /* 0x000fe400078e0026 */
[----:B------:R-:W-:Y:S02]  /*413d0*/  IMAD.MOV.U32 R231, RZ, RZ, R39 ;  /* 0x000000ffffe77224 */ /* 0x000fe400078e0027 */
[C---:B------:R-:W-:Y:S03]  /*413e0*/  HMMA.1688.F32.TF32 R36, R40.reuse, R4, R240 ;  /* 0x000000042824723c */ /* 0x040fe600000810f0 */
[----:B------:R-:W-:Y:S04]  /*413f0*/  STL.64 [R1+0x5330], R230 ;  /* 0x005330e601007387 */ /* 0x000fe80000100a00 */
[----:B------:R-:W-:Y:S11]  /*41400*/  STL.64 [R1+0x5328], R228 ;  /* 0x005328e401007387 */ /* 0x000ff60000100a00 */
[----:B------:R-:W-:Y:S06]  /*41410*/  @!UPT UIADD3 URZ, URZ, URZ, URZ ;  /* 0x0000003f3f3ff290 */ /* 0x000fec000fffe03f */
[----:B------:R-:W-:Y:S01]  /*41420*/  MOV R251, R36 ;  /* 0x0000002400fb7202 */ /* 0x000fe20000000f00 */
[----:B-1----:R-:W-:Y:S01]  /*41430*/  IMAD.MOV.U32 R7, RZ, RZ, R37 ;  /* 0x000000ffff077224 */ /* 0x002fe200078e0025 */
[----:B------:R-:W-:Y:S01]  /*41440*/  MOV R11, R39 ;  /* 0x00000027000b7202 */ /* 0x000fe20000000f00 */
[----:B------:R-:W-:Y:S02]  /*41450*/  IMAD.MOV.U32 R10, RZ, RZ, R38 ;  /* 0x000000ffff0a7224 */ /* 0x000fe400078e0026 */
[----:B----4-:R-:W-:Y:S01]  /*41460*/  HMMA.1688.F32.TF32 R36, R40, R32, R244 ;  /* 0x000000202824723c */ /* 0x010fe200000810f4 */
[----:B------:R-:W-:Y:S04]  /*41470*/  STL.64 [R1+0x5340], R250 ;  /* 0x005340fa01007387 */ /* 0x000fe80000100a00 */
[----:B------:R-:W-:Y:S04]  /*41480*/  STL.64 [R1+0x5338], R248 ;  /* 0x005338f801007387 */ /* 0x000fe80000100a00 */
        /* <DEDUP_REMOVED lines=12> */
[----:B------:R-:W3:Y:S04]  /*41550*/  LDL.LU R244, [R1+0x8b0] ;  /* 0x0008b00001f47983 */ /* 0x000ee80000300800 */
[----:B------:R-:W3:Y:S04]  /*41560*/  LDL.LU R245, [R1+0x8b4] ;  /* 0x0008b40001f57983 */ /* 0x000ee80000300800 */
[----:B------:R-:W3:Y:S04]  /*41570*/  LDL.LU R246, [R1+0x8b8] ;  /* 0x0008b80001f67983 */ /* 0x000ee80000300800 */
[----:B------:R-:W3:Y:S01]  /*41580*/  LDL.LU R247, [R1+0x8bc] ;  /* 0x0008bc0001f77983 */ /* 0x000ee20000300800 */
[----:B------:R-:W-:-:S03]  /*41590*/  IMAD.MOV.U32 R208, RZ, RZ, R36 ;  /* 0x000000ffffd07224 */ /* 0x000fc600078e0024 */
[----:B------:R-:W4:Y:S01]  /*415a0*/  LDL.LU R240, [R1+0x8a0] ;  /* 0x0008a00001f07983 */ /* 0x000f220000300800 */
[----:B------:R-:W-:-:S03]  /*415b0*/  IMAD.MOV.U32 R209, RZ, RZ, R37 ;  /* 0x000000ffffd17224 */ /* 0x000fc600078e0025 */
[----:B------:R-:W4:Y:S01]  /*415c0*/  LDL.LU R241, [R1+0x8a4] ;  /* 0x0008a40001f17983 */ /* 0x000f220000300800 */
[----:B------:R-:W-:-:S03]  /*415d0*/  MOV R210, R38 ;  /* 0x0000002600d27202 */ /* 0x000fc60000000f00 */
[----:B------:R-:W4:Y:S01]  /*415e0*/  LDL.LU R242, [R1+0x8a8] ;  /* 0x0008a80001f27983 */ /* 0x000f220000300800 */
[----:B------:R-:W-:-:S03]  /*415f0*/  IMAD.MOV.U32 R211, RZ, RZ, R39 ;  /* 0x000000ffffd37224 */ /* 0x000fc600078e0027 */
        /* <DEDUP_REMOVED lines=21> */
[----:B------:R-:W-:Y:S04]  /*41750*/  STL.64 [R1+0x5350], R210 ;  /* 0x005350d201007387 */ /* 0x000fe80000100a00 */
[----:B------:R-:W-:Y:S01]  /*41760*/  STL.64 [R1+0x5348], R208 ;  /* 0x005348d001007387 */ /* 0x000fe20000100a00 */
[----:B-----5:R-:W-:Y:S08]  /*41770*/  HMMA.1688.F32.TF32 R44, R72, R8, R44 ;  /* 0x00000008482c723c */ /* 0x020ff0000008102c */
[C---:B--2---:R-:W-:Y:S08]  /*41780*/  HMMA.1688.F32.TF32 R68, R40.reuse, R28, R68 ;  /* 0x0000001c2844723c */ /* 0x044ff00000081044 */
[C---:B---3--:R-:W-:Y:S08]  /*41790*/  HMMA.1688.F32.TF32 R244, R40.reuse, R24, R244 ;  /* 0x0000001828f4723c */ /* 0x048ff000000810f4 */
[C---:B----4-:R-:W-:Y:S08]  /*417a0*/  HMMA.1688.F32.TF32 R240, R40.reuse, R20, R240 ;  /* 0x0000001428f0723c */ /* 0x050ff000000810f0 */
[----:B------:R-:W-:Y:S01]  /*417b0*/  IMAD.MOV.U32 R214, RZ, RZ, R70 ;  /* 0x000000ffffd67224 */ /* 0x000fe200078e0046 */
[----:B------:R-:W-:Y:S01]  /*417c0*/  MOV R213, R69 ;  /* 0x0000004500d57202 */ /* 0x000fe20000000f00 */
[----:B------:R-:W-:Y:S01]  /*417d0*/  IMAD.MOV.U32 R215, RZ, RZ, R71 ;  /* 0x000000ffffd77224 */ /* 0x000fe200078e0047 */
[----:B------:R-:W-:Y:S01]  /*417e0*/  HMMA.1688.F32.TF32 R36, R40, R16, R36 ;  /* 0x000000102824723c */ /* 0x000fe20000081024 */
[----:B------:R-:W-:-:S07]  /*417f0*/  IMAD.MOV.U32 R212, RZ, RZ, R68 ;  /* 0x000000ffffd47224 */ /* 0x000fce00078e0044 */
[----:B------:R-:W-:Y:S01]  /*41800*/  HMMA.1688.F32.TF32 R40, R40, R12, R64 ;  /* 0x0000000c2828723c */ /* 0x000fe20000081040 */
[----:B------:R-:W-:Y:S07]  /*41810*/  STL.64 [R1+0x5360], R214 ;  /* 0x005360d601007387 */ /* 0x000fee0000100a00 */
[C---:B------:R-:W-:Y:S01]  /*41820*/  HMMA.1688.F32.TF32 R48, R72.reuse, R4, R48 ;  /* 0x000000044830723c */ /* 0x040fe20000081030 */
[----:B------:R-:W-:Y:S04]  /*41830*/  STL.64 [R1+0x5358], R212 ;  /* 0x005358d401007387 */ /* 0x000fe80000100a00 */
[----:B------:R-:W-:Y:S03]  /*41840*/  STL.64 [R1+0x52c0], R246 ;  /* 0x0052c0f601007387 */ /* 0x000fe60000100a00 */
[C---:B------:R-:W-:Y:S01]  /*41850*/  HMMA.1688.F32.TF32 R52, R72.reuse, R32, R52 ;  /* 0x000000204834723c */ /* 0x040fe20000081034 */
[----:B------:R-:W-:Y:S04]  /*41860*/  STL.64 [R1+0x52b8], R244 ;  /* 0x0052b8f401007387 */ /* 0x000fe80000100a00 */
[----:B------:R-:W-:Y:S03]  /*41870*/  STL.64 [R1+0x5370], R242 ;  /* 0x005370f201007387 */ /* 0x000fe60000100a00 */
[C---:B------:R-:W-:Y:S01]  /*41880*/  HMMA.1688.F32.TF32 R56, R72.reuse, R28, R56 ;  /* 0x0000001c4838723c */ /* 0x040fe20000081038 */
[----:B------:R-:W-:Y:S04]  /*41890*/  STL.64 [R1+0x5368], R240 ;  /* 0x005368f001007387 */ /* 0x000fe80000100a00 */
[----:B------:R-:W-:Y:S04]  /*418a0*/  STL.64 [R1+0x5380], R38 ;  /* 0x0053802601007387 */ /* 0x000fe80000100a00 */
[----:B------:R1:W-:Y:S04]  /*418b0*/  STL.64 [R1+0x5378], R36 ;  /* 0x0053782401007387 */ /* 0x0003e80000100a00 */
        /* <DEDUP_REMOVED lines=10> */
[----:B------:R-:W2:Y:S04]  /*41960*/  LDL.LU R160, [R1+0x5a0] ;  /* 0x0005a00001a07983 */ /* 0x000ea80000300800 */
[----:B------:R-:W2:Y:S04]  /*41970*/  LDL.LU R161, [R1+0x5a4] ;  /* 0x0005a40001a17983 */ /* 0x000ea80000300800 */
[----:B------:R-:W2:Y:S04]  /*41980*/  LDL.LU R162, [R1+0x5a8] ;  /* 0x0005a80001a27983 */ /* 0x000ea80000300800 */
[----:B------:R-:W2:Y:S04]  /*41990*/  LDL.LU R163, [R1+0x5ac] ;  /* 0x0005ac0001a37983 */ /* 0x000ea80000300800 */
        /* <DEDUP_REMOVED lines=36> */
[C---:B------:R-:W-:Y:S11]  /*41be0*/  HMMA.1688.F32.TF32 R60, R72.reuse, R24, R60 ;  /* 0x00000018483c723c */ /* 0x040ff6000008103c */
[----:B------:R-:W-:Y:S11]  /*41bf0*/  @!UPT UIADD3 URZ, URZ, URZ, URZ ;  /* 0x0000003f3f3ff290 */ /* 0x000ff6000fffe03f */
[----:B------:R-:W-:Y:S01]  /*41c00*/  @!UPT UIADD3 URZ, URZ, URZ, URZ ;  /* 0x0000003f3f3ff290 */ /* 0x000fe2000fffe03f */
[----:B------:R-:W-:Y:S04]  /*41c10*/  STL.64 [R1+0x53e0], R62 ;  /* 0x0053e03e01007387 */ /* 0x000fe80000100a00 */
[----:B------:R-:W-:Y:S01]  /*41c20*/  STL.64 [R1+0x53d8], R60 ;  /* 0x0053d83c01007387 */ /* 0x000fe20000100a00 */
[C---:B---3--:R-:W-:Y:S08]  /*41c30*/  HMMA.1688.F32.TF32 R68, R72.reuse, R16, R68 ;  /* 0x000000104844723c */ /* 0x048ff00000081044 */
[C---:B----4-:R-:W-:Y:S08]  /*41c40*/  HMMA.1688.F32.TF32 R64, R72.reuse, R20, R64 ;  /* 0x000000144840723c */ /* 0x050ff00000081040 */
[----:B-----5:R-:W-:Y:S11]  /*41c50*/  HMMA.1688.F32.TF32 R72, R72, R12, R172 ;  /* 0x0000000c4848723c */ /* 0x020ff600000810ac */
[----:B------:R-:W-:Y:S04]  /*41c60*/  @!UPT UIADD3 URZ, URZ, URZ, URZ ;  /* 0x0000003f3f3ff290 */ /* 0x000fe8000fffe03f */
[----:B------:R-:W-:Y:S04]  /*41c70*/  STL.64 [R1+0x53f0], R66 ;  /* 0x0053f04201007387 */ /* 0x000fe80000100a00 */
[----:B------:R-:W-:Y:S04]  /*41c80*/  STL.64 [R1+0x53e8], R64 ;  /* 0x0053e84001007387 */ /* 0x000fe80000100a00 */
[----:B------:R-:W-:Y:S04]  /*41c90*/  STL.64 [R1+0x5400], R70 ;  /* 0x0054004601007387 */ /* 0x000fe80000100a00 */
[----:B------:R-:W-:Y:S04]  /*41ca0*/  STL.64 [R1+0x53f8], R68 ;  /* 0x0053f84401007387 */ /* 0x000fe80000100a00 */
[----:B------:R-:W3:Y:S04]  /*41cb0*/  LDL.LU R172, [R1+0x1e0] ;  /* 0x0001e00001ac7983 */ /* 0x000ee80000300800 */
[----:B------:R-:W3:Y:S04]  /*41cc0*/  LDL.LU R173, [R1+0x1e4] ;  /* 0x0001e40001ad7983 */ /* 0x000ee80000300800 */
[----:B------:R-:W3:Y:S04]  /*41cd0*/  LDL.LU R174, [R1+0x1e8] ;  /* 0x0001e80001ae7983 */ /* 0x000ee80000300800 */
[----:B------:R-:W3:Y:S01]  /*41ce0*/  LDL.LU R175, [R1+0x1ec] ;  /* 0x0001ec0001af7983 */ /* 0x000ee20000300800 */
[C---:B--2---:R-:W-:Y:S08]  /*41cf0*/  HMMA.1688.F32.TF32 R76, R104.reuse, R8, R76 ;  /* 0x00000008684c723c */ /* 0x044ff0000008104c */
[C---:B------:R-:W-:Y:S08]  /*41d00*/  HMMA.1688.F32.TF32 R84, R104.reuse, R32, R84 ;  /* 0x000000206854723c */ /* 0x040ff00000081054 */
[C---:B------:R-:W-:Y:S01]  /*41d10*/  HMMA.1688.F32.TF32 R80, R104.reuse, R4, R80 ;  /* 0x000000046850723c */ /* 0x040fe20000081050 */
[----:B------:R-:W-:Y:S04]  /*41d20*/  STL.64 [R1+0x5410], R74 ;  /* 0x0054104a01007387 */ /* 0x000fe80000100a00 */
[----:B------:R-:W-:Y:S04]  /*41d30*/  STL.64 [R1+0x5408], R72 ;  /* 0x0054084801007387 */ /* 0x000fe80000100a00 */
[----:B------:R-:W-:Y:S01]  /*41d40*/  STL.64 [R1+0x5420], R78 ;  /* 0x0054204e01007387 */ /* 0x000fe20000100a00 */
[C---:B------:R-:W-:Y:S03]  /*41d50*/  HMMA.1688.F32.TF32 R96, R104.reuse, R20, R156 ;  /* 0x000000146860723c */ /* 0x040fe6000008109c */
[----:B------:R-:W-:Y:S10]  /*41d60*/  STL.64 [R1+0x5418], R76 ;  /* 0x0054184c01007387 */ /* 0x000ff40000100a00 */
[----:B------:R-:W-:Y:S01]  /*41d70*/  STL.64 [R1+0x5430], R82 ;  /* 0x0054305201007387 */ /* 0x000fe20000100a00 */
[C---:B------:R-:W-:Y:S03]  /*41d80*/  HMMA.1688.F32.TF32 R100, R104.reuse, R16, R148 ;  /* 0x000000106864723c */ /* 0x040fe60000081094 */
[----:B------:R-:W-:Y:S04]  /*41d90*/  STL.64 [R1+0x5428], R80 ;  /* 0x0054285001007387 */ /* 0x000fe80000100a00 */
[----:B------:R-:W-:Y:S04]  /*41da0*/  STL.64 [R1+0x5440], R86 ;  /* 0x0054405601007387 */ /* 0x000fe80000100a00 */
[----:B------:R-:W-:Y:S04]  /*41db0*/  STL.64 [R1+0x5438], R84 ;  /* 0x0054385401007387 */ /* 0x000fe80000100a00 */
[----:B------:R-:W-:Y:S04]  /*41dc0*/  STL [R1+0x5244], R96 ;  /* 0x0052446001007387 */ /* 0x000fe80000100800 */
[----:B------:R2:W-:Y:S04]  /*41dd0*/  STL [R1+0x5240], R97 ;  /* 0x0052406101007387 */ /* 0x0005e80000100800 */
[----:B------:R4:W-:Y:S04]  /*41de0*/  STL [R1+0x523c], R98 ;  /* 0x00523c6201007387 */ /* 0x0009e80000100800 */
[----:B------:R5:W-:Y:S04]  /*41df0*/  STL [R1+0x5238], R99 ;  /* 0x0052386301007387 */ /* 0x000be80000100800 */
[----:B------:R-:W2:Y:S04]  /*41e00*/  LDL.LU R152, [R1+0x1d0] ;  /* 0x0001d00001987983 */ /* 0x000ea80000300800 */
[----:B------:R-:W2:Y:S04]  /*41e10*/  LDL.LU R153, [R1+0x1d4] ;  /* 0x0001d40001997983 */ /* 0x000ea80000300800 */
[----:B------:R-:W2:Y:S04]  /*41e20*/  LDL.LU R154, [R1+0x1d8] ;  /* 0x0001d800019a7983 */ /* 0x000ea80000300800 */
[----:B------:R-:W2:Y:S04]  /*41e30*/  LDL.LU R155, [R1+0x1dc] ;  /* 0x0001dc00019b7983 */ /* 0x000ea80000300800 */
[----:B------:R-:W4:Y:S04]  /*41e40*/  LDL.LU R168, [R1+0x180] ;  /* 0x0001800001a87983 */ /* 0x000f280000300800 */
[----:B------:R-:W4:Y:S04]  /*41e50*/  LDL.LU R169, [R1+0x184] ;  /* 0x0001840001a97983 */ /* 0x000f280000300800 */
[----:B------:R-:W4:Y:S04]  /*41e60*/  LDL.LU R170, [R1+0x188] ;  /* 0x0001880001aa7983 */ /* 0x000f280000300800 */
[----:B------:R-:W4:Y:S04]  /*41e70*/  LDL.LU R171, [R1+0x18c] ;  /* 0x00018c0001ab7983 */ /* 0x000f280000300800 */
[----:B------:R-:W-:Y:S04]  /*41e80*/  STL [R1+0x5250], R100 ;  /* 0x0052506401007387 */ /* 0x000fe80000100800 */
[----:B------:R-:W-:Y:S04]  /*41e90*/  STL [R1+0x524c], R101 ;  /* 0x00524c6501007387 */ /* 0x000fe80000100800 */
[----:B------:R-:W-:Y:S04]  /*41ea0*/  STL [R1+0x5248], R102 ;  /* 0x0052486601007387 */ /* 0x000fe80000100800 */
[----:B------:R1:W-:Y:S01]  /*41eb0*/  STL [R1+0x5234], R103 ;  /* 0x0052346701007387 */ /* 0x0003e20000100800 */
[C---:B------:R-:W-:Y:S03]  /*41ec0*/  HMMA.1688.F32.TF32 R92, R104.reuse, R24, R160 ;  /* 0x00000018685c723c */ /* 0x040fe600000810a0 */
        /* <DEDUP_REMOVED lines=12> */
[C---:B------:R-:W-:Y:S03]  /*41f90*/  HMMA.1688.F32.TF32 R88, R104.reuse, R28, R88 ;  /* 0x0000001c6858723c */ /* 0x040fe60000081058 */
[----:B------:R-:W5:Y:S04]  /*41fa0*/  LDL.LU R148, [R1+0x130] ;  /* 0x0001300001947983 */ /* 0x000f680000300800 */
[----:B------:R-:W5:Y:S04]  /*41fb0*/  LDL.LU R149, [R1+0x134] ;  /* 0x0001340001957983 */ /* 0x000f680000300800 */
[----:B------:R-:W5:Y:S04]  /*41fc0*/  LDL.LU R150, [R1+0x138] ;  /* 0x0001380001967983 */ /* 0x000f680000300800 */
[----:B------:R-:W5:Y:S01]  /*41fd0*/  LDL.LU R151, [R1+0x13c] ;  /* 0x00013c0001977983 */ /* 0x000f620000300800 */
[----:B---3--:R-:W-:Y:S03]  /*41fe0*/  HMMA.1688.F32.TF32 R104, R104, R12, R172 ;  /* 0x0000000c6868723c */ /* 0x008fe600000810ac */
[----:B------:R-:W3:Y:S04]  /*41ff0*/  LDL.LU R172, [R1+0x120] ;  /* 0x0001200001ac7983 */ /* 0x000ee80000300800 */
[----:B------:R-:W3:Y:S04]  /*42000*/  LDL.LU R173, [R1+0x124] ;  /* 0x0001240001ad7983 */ /* 0x000ee80000300800 */
[----:B------:R-:W3:Y:S04]  /*42010*/  LDL.LU R174, [R1+0x128] ;  /* 0x0001280001ae7983 */ /* 0x000ee80000300800 */
[----:B------:R-:W3:Y:S08]  /*42020*/  LDL.LU R175, [R1+0x12c] ;  /* 0x00012c0001af7983 */ /* 0x000ef00000300800 */
[----:B------:R1:W-:Y:S04]  /*42030*/  STL [R1+0x5260], R104 ;  /* 0x0052606801007387 */ /* 0x0003e80000100800 */
[----:B------:R-:W-:Y:S04]  /*42040*/  STL [R1+0x525c], R105 ;  /* 0x00525c6901007387 */ /* 0x000fe80000100800 */
[----:B------:R1:W-:Y:S04]  /*42050*/  STL [R1+0x5258], R106 ;  /* 0x0052586a01007387 */ /* 0x0003e80000100800 */
[----:B------:R1:W-:Y:S01]  /*42060*/  STL [R1+0x5254], R107 ;  /* 0x0052546b01007387 */ /* 0x0003e20000100800 */
[C---:B--2---:R-:W-:Y:S03]  /*42070*/  HMMA.1688.F32.TF32 R108, R136.reuse, R8, R152 ;  /* 0x00000008886c723c */ /* 0x044fe60000081098 */
[----:B------:R-:W-:Y:S04]  /*42080*/  LDS R152, [R3+0x8300] ;  /* 0x0083000003987984 */ /* 0x000fe80000000800 */
[----:B------:R-:W-:Y:S04]  /*42090*/  LDS R154, [R3+0xa300] ;  /* 0x00a30000039a7984 */ /* 0x000fe80000000800 */
[----:B------:R-:W-:Y:S04]  /*420a0*/  LDS R153, [R0+0x8300] ;  /* 0x0083000000997984 */ /* 0x000fe80000000800 */
[----:B------:R-:W-:Y:S01]  /*420b0*/  LDS R155, [R0+0xa300] ;  /* 0x00a30000009b7984 */ /* 0x000fe20000000800 */
[C---:B----4-:R-:W-:Y:S07]  /*420c0*/  HMMA.1688.F32.TF32 R112, R136.reuse, R4, R168 ;  /* 0x000000048870723c */ /* 0x050fee00000810a8 */
[----:B------:R2:W-:Y:S04]  /*420d0*/  STL [R1+0x5270], R108 ;  /* 0x0052706c01007387 */ /* 0x0005e80000100800 */
[----:B------:R4:W-:Y:S04]  /*420e0*/  STL [R1+0x526c], R109 ;  /* 0x00526c6d01007387 */ /* 0x0009e80000100800 */
[----:B------:R1:W-:Y:S01]  /*420f0*/  STL [R1+0x5268], R110 ;  /* 0x0052686e01007387 */ /* 0x0003e20000100800 */
[C---:B-----5:R-:W-:Y:S03]  /*42100*/  HMMA.1688.F32.TF32 R116, R136.reuse, R32, R164 ;  /* 0x000000208874723c */ /* 0x060fe600000810a4 */
[----:B------:R5:W-:Y:S05]  /*42110*/  STL [R1+0x5264], R111 ;  /* 0x0052646f01007387 */ /* 0x000bea0000100800 */
[C---:B------:R-:W-:Y:S01]  /*42120*/  HMMA.1688.F32.TF32 R120, R136.reuse, R28, R160 ;  /* 0x0000001c8878723c */ /* 0x040fe200000810a0 */
[----:B------:R-:W-:Y:S07]  /*42130*/  STL [R1+0x5280], R112 ;  /* 0x0052807001007387 */ /* 0x000fee0000100800 */
[C---:B------:R-:W-:Y:S01]  /*42140*/  HMMA.1688.F32.TF32 R124, R136.reuse, R24, R156 ;  /* 0x00000018887c723c */ /* 0x040fe2000008109c */
        /* <DEDUP_REMOVED lines=14> */
[----:B------:R-:W-:Y:S01]  /*42230*/  STL [R1+0x52a4], R127 ;  /* 0x0052a47f01007387 */ /* 0x000fe20000100800 */
[----:B---3--:R-:W-:Y:S07]  /*42240*/  HMMA.1688.F32.TF32 R132, R136, R16, R172 ;  /* 0x000000108884723c */ /* 0x008fee00000810ac */
[----:B------:R-:W-:Y:S01]  /*42250*/  MOV R172, R239 ;  /* 0x000000ef00ac7202 */ /* 0x000fe20000000f00 */
[----:B------:R-:W-:Y:S01]  /*42260*/  IMAD.MOV.U32 R173, RZ, RZ, R238 ;  /* 0x000000ffffad7224 */ /* 0x000fe200078e00ee */
[----:B------:R-:W3:Y:S01]  /*42270*/  LDL.LU R239, [R1+0x5498] ;  /* 0x0054980001ef7983 */ /* 0x000ee20000300800 */
[----:B------:R-:W-:Y:S01]  /*42280*/  IMAD.MOV.U32 R174, RZ, RZ, R237 ;  /* 0x000000ffffae7224 */ /* 0x000fe200078e00ed */
[----:B------:R-:W-:-:S02]  /*42290*/  MOV R175, R236 ;  /* 0x000000ec00af7202 */ /* 0x000fc40000000f00 */
[----:B------:R-:W2:Y:S04]  /*422a0*/  LDL.LU R238, [R1+0x5494] ;  /* 0x0054940001ee7983 */ /* 0x000ea80000300800 */
[----:B------:R-:W4:Y:S04]  /*422b0*/  LDL.LU R237, [R1+0x5490] ;  /* 0x0054900001ed7983 */ /* 0x000f280000300800 */
[----:B------:R-:W5:Y:S04]  /*422c0*/  LDL.LU R236, [R1+0x548c] ;  /* 0x00548c0001ec7983 */ /* 0x000f680000300800 */
[----:B------:R-:W5:Y:S04]  /*422d0*/  LDL.LU R204, [R1+0x880] ;  /* 0x0008800001cc7983 */ /* 0x000f680000300800 */
[----:B------:R-:W5:Y:S04]  /*422e0*/  LDL.LU R205, [R1+0x884] ;  /* 0x0008840001cd7983 */ /* 0x000f680000300800 */
[----:B------:R-:W5:Y:S04]  /*422f0*/  LDL.LU R206, [R1+0x888] ;  /* 0x0008880001ce7983 */ /* 0x000f680000300800 */
[----:B------:R-:W5:Y:S04]  /*42300*/  LDL.LU R207, [R1+0x88c] ;  /* 0x00088c0001cf7983 */ /* 0x000f680000300800 */
[----:B------:R-:W1:Y:S04]  /*42310*/  LDL.LU R168, [R1+0x870] ;  /* 0x0008700001a87983 */ /* 0x000e680000300800 */
[----:B------:R-:W1:Y:S04]  /*42320*/  LDL.LU R169, [R1+0x874] ;  /* 0x0008740001a97983 */ /* 0x000e680000300800 */
[----:B------:R-:W1:Y:S04]  /*42330*/  LDL.LU R170, [R1+0x878] ;  /* 0x0008780001aa7983 */ /* 0x000e680000300800 */
[----:B------:R-:W1:Y:S04]  /*42340*/  LDL.LU R171, [R1+0x87c] ;  /* 0x00087c0001ab7983 */ /* 0x000e680000300800 */
[----:B------:R-:W5:Y:S04]  /*42350*/  LDL.LU R164, [R1+0x860] ;  /* 0x0008600001a47983 */ /* 0x000f680000300800 */
[----:B------:R-:W5:Y:S04]  /*42360*/  LDL.LU R165, [R1+0x864] ;  /* 0x0008640001a57983 */ /* 0x000f680000300800 */
[----:B------:R-:W5:Y:S01]  /*42370*/  LDL.LU R166, [R1+0x868] ;  /* 0x0008680001a67983 */ /* 0x000f620000300800 */
[----:B---3--:R-:W-:Y:S01]  /*42380*/  IMAD.MOV.U32 R162, RZ, RZ, R239 ;  /* 0x000000ffffa27224 */ /* 0x008fe200078e00ef */
[----:B--2---:R-:W-:Y:S01]  /*42390*/  MOV R161, R238 ;  /* 0x000000ee00a17202 */ /* 0x004fe20000000f00 */
[----:B----4-:R-:W-:-:S02]  /*423a0*/  IMAD.MOV.U32 R160, RZ, RZ, R237 ;  /* 0x000000ffffa07224 */ /* 0x010fc400078e00ed */
[----:B-----5:R-:W-:Y:S02]  /*423b0*/  IMAD.MOV.U32 R167, RZ, RZ, R236 ;  /* 0x000000ffffa77224 */ /* 0x020fe400078e00ec */
[----:B------:R-:W2:Y:S04]  /*423c0*/  LDL.LU R236, [R1+0x5488] ;  /* 0x0054880001ec7983 */ /* 0x000ea80000300800 */
[----:B------:R-:W2:Y:S04]  /*423d0*/  LDL.LU R237, [R1+0x5484] ;  /* 0x0054840001ed7983 */ /* 0x000ea80000300800 */
[----:B------:R-:W2:Y:S04]  /*423e0*/  LDL.LU R238, [R1+0x5480] ;  /* 0x0054800001ee7983 */ /* 0x000ea80000300800 */
[----:B------:R-:W2:Y:S04]  /*423f0*/  LDL.LU R239, [R1+0x547c] ;  /* 0x00547c0001ef7983 */ /* 0x000ea80000300800 */
[----:B------:R-:W3:Y:S04]  /*42400*/  LDL.LU R163, [R1+0x85c] ;  /* 0x00085c0001a37983 */ /* 0x000ee80000300800 */
[----:B------:R-:W4:Y:S04]  /*42410*/  LDL.LU R156, [R1+0x840] ;  /* 0x00084000019c7983 */ /* 0x000f280000300800 */
[----:B------:R-:W4:Y:S04]  /*42420*/  LDL.LU R157, [R1+0x844] ;  /* 0x00084400019d7983 */ /* 0x000f280000300800 */
[----:B------:R-:W4:Y:S04]  /*42430*/  LDL.LU R158, [R1+0x848] ;  /* 0x00084800019e7983 */ /* 0x000f280000300800 */
[----:B------:R-:W4:Y:S01]  /*42440*/  LDL.LU R159, [R1+0x84c] ;  /* 0x00084c00019f7983 */ /* 0x000f220000300800 */
[C---:B-1----:R-:W-:Y:S11]  /*42450*/  HMMA.1688.F32.TF32 R36, R140.reuse, R4, R168 ;  /* 0x000000048c24723c */ /* 0x042ff600000810a8 */
[----:B------:R-:W-:Y:S11]  /*42460*/  @!UPT UIADD3 URZ, URZ, URZ, URZ ;  /* 0x0000003f3f3ff290 */ /* 0x000ff6000fffe03f */
[----:B------:R-:W-:Y:S02]  /*42470*/  @!UPT UIADD3 URZ, URZ, URZ, URZ ;  /* 0x0000003f3f3ff290 */ /* 0x000fe4000fffe03f */
[----:B------:R-:W-:Y:S01]  /*42480*/  IMAD.MOV.U32 R97, RZ, RZ, R36 ;  /* 0x000000ffff617224 */ /* 0x000fe200078e0024 */
[----:B------:R-:W-:Y:S01]  /*42490*/  MOV R98, R37 ;  /* 0x0000002500627202 */ /* 0x000fe20000000f00 */
[----:B------:R-:W-:Y:S02]  /*424a0*/  IMAD.MOV.U32 R99, RZ, RZ, R38 ;  /* 0x000000ffff637224 */ /* 0x000fe400078e0026 */
[----:B------:R-:W-:Y:S02]  /*424b0*/  IMAD.MOV.U32 R103, RZ, RZ, R39 ;  /* 0x000000ffff677224 */ /* 0x000fe400078e0027 */
[C---:B------:R-:W-:Y:S11]  /*424c0*/  HMMA.1688.F32.TF32 R36, R140.reuse, R32, R164 ;  /* 0x000000208c24723c */ /* 0x040ff600000810a4 */
[----:B------:R-:W-:Y:S11]  /*424d0*/  @!UPT UIADD3 URZ, URZ, URZ, URZ ;  /* 0x0000003f3f3ff290 */ /* 0x000ff6000fffe03f */
[----:B------:R-:W-:Y:S02]  /*424e0*/  @!UPT UIADD3 URZ, URZ, URZ, URZ ;  /* 0x0000003f3f3ff290 */ /* 0x000fe4000fffe03f */
[----:B------:R-:W-:Y:S01]  /*424f0*/  MOV R100, R36 ;  /* 0x0000002400647202 */ /* 0x000fe20000000f00 */
[----:B------:R-:W-:Y:S01]  /*42500*/  IMAD.MOV.U32 R101, RZ, RZ, R37 ;  /* 0x000000ffff657224 */ /* 0x000fe200078e0025 */
[----:B------:R-:W-:Y:S01]  /*42510*/  MOV R96, R39 ;  /* 0x0000002700607202 */ /* 0x000fe20000000f00 */
[----:B------:R-:W-:Y:S01]  /*42520*/  IMAD.MOV.U32 R102, RZ, RZ, R38 ;  /* 0x000000ffff667224 */ /* 0x000fe200078e0026 */
[C---:B------:R-:W-:Y:S11]  /*42530*/  HMMA.1688.F32.TF32 R40, R140.reuse, R8, R204 ;  /* 0x000000088c28723c */ /* 0x040ff600000810cc */
[----:B------:R-:W-:Y:S11]  /*42540*/  @!UPT UIADD3 URZ, URZ, URZ, URZ ;  /* 0x0000003f3f3ff290 */ /* 0x000ff6000fffe03f */
[----:B------:R-:W-:Y:S01]  /*42550*/  @!UPT UIADD3 URZ, URZ, URZ, URZ ;  /* 0x0000003f3f3ff290 */ /* 0x000fe2000fffe03f */
[----:B------:R1:W-:Y:S04]  /*42560*/  STL.64 [R1+0x4e0], R40 ;  /* 0x0004e02801007387 */ /* 0x0003e80000100a00 */
[----:B------:R5:W-:Y:S01]  /*42570*/  STL.64 [R1+0x4e8], R42 ;  /* 0x0004e82a01007387 */ /* 0x000be20000100a00 */
[C---:B---3--:R-:W-:Y:S11]  /*42580*/  HMMA.1688.F32.TF32 R36, R140.reuse, R28, R160 ;  /* 0x0000001c8c24723c */ /* 0x048ff600000810a0 */
[----:B------:R-:W-:Y:S11]  /*42590*/  @!UPT UIADD3 URZ, URZ, URZ, URZ ;  /* 0x0000003f3f3ff290 */ /* 0x000ff6000fffe03f */
[----:B------:R-:W-:Y:S02]  /*425a0*/  @!UPT UIADD3 URZ, URZ, URZ, URZ ;  /* 0x0000003f3f3ff290 */ /* 0x000fe4000fffe03f */
[----:B------:R-:W-:Y:S01]  /*425b0*/  IMAD.MOV.U32 R104, RZ, RZ, R36 ;  /* 0x000000ffff687224 */ /* 0x000fe200078e0024 */
[----:B------:R-:W-:Y:S01]  /*425c0*/  MOV R106, R38 ;  /* 0x00000026006a7202 */ /* 0x000fe20000000f00 */
[----:B------:R-:W-:Y:S02]  /*425d0*/  IMAD.MOV.U32 R105, RZ, RZ, R37 ;  /* 0x000000ffff697224 */ /* 0x000fe400078e0025 */
[----:B------:R-:W-:Y:S02]  /*425e0*/  IMAD.MOV.U32 R107, RZ, RZ, R39 ;  /* 0x000000ffff6b7224 */ /* 0x000fe400078e0027 */
[C---:B----4-:R-:W-:Y:S11]  /*425f0*/  HMMA.1688.F32.TF32 R36, R140.reuse, R24, R156 ;  /* 0x000000188c24723c */ /* 0x050ff6000008109c */
[----:B------:R-:W-:Y:S11]  /*42600*/  @!UPT UIADD3 URZ, URZ, URZ, URZ ;  /* 0x0000003f3f3ff290 */ /* 0x000ff6000fffe03f */
[----:B------:R-:W-:Y:S02]  /*42610*/  @!UPT UIADD3 URZ, URZ, URZ, URZ ;  /* 0x0000003f3f3ff290 */ /* 0x000fe4000fffe03f */
[----:B------:R-:W-:Y:S01]  /*42620*/  IMAD.MOV.U32 R108, RZ, RZ, R36 ;  /* 0x000000ffff6c7224 */ /* 0x000fe200078e0024 */
[----:B------:R-:W-:Y:S01]  /*42630*/  MOV R109, R37 ;  /* 0x00000025006d7202 */ /* 0x000fe20000000f00 */
[----:B------:R-:W-:Y:S02]  /*42640*/  IMAD.MOV.U32 R110, RZ, RZ, R38 ;  /* 0x000000ffff6e7224 */ /* 0x000fe400078e0026 */
[----:B------:R-:W-:Y:S02]  /*42650*/  IMAD.MOV.U32 R111, RZ, RZ, R39 ;  /* 0x000000ffff6f7224 */ /* 0x000fe400078e0027 */
[----:B------:R-:W-:Y:S01]  /*42660*/  HMMA.1688.F32.TF32 R36, R140, R20, R172 ;  /* 0x000000148c24723c */ /* 0x000fe200000810ac */
        /* <DEDUP_REMOVED lines=56> */
[----:B-1----:R-:W3:Y:S04]  /*429f0*/  LDL.LU R40, [R1+0x6b0] ;  /* 0x0006b00001287983 */ /* 0x002ee80000300800 */
[----:B------:R-:W3:Y:S04]  /*42a00*/  LDL.LU R41, [R1+0x6b4] ;  /* 0x0006b40001297983 */ /* 0x000ee80000300800 */
[----:B-----5:R-:W3:Y:S04]  /*42a10*/  LDL.LU R42, [R1+0x6b8] ;  /* 0x0006b800012a7983 */ /* 0x020ee80000300800 */
[----:B------:R-:W3:Y:S01]  /*42a20*/  LDL.LU R43, [R1+0x6bc] ;  /* 0x0006bc00012b7983 */ /* 0x000ee20000300800 */
[----:B------:R-:W-:-:S03]  /*42a30*/  MOV R112, R36 ;  /* 0x0000002400707202 */ /* 0x000fc60000000f00 */
[----:B------:R-:W5:Y:S01]  /*42a40*/  LDL.LU R244, [R1+0x450] ;  /* 0x0004500001f47983 */ /* 0x000f620000300800 */
[----:B------:R-:W-:-:S03]  /*42a50*/  IMAD.MOV.U32 R113, RZ, RZ, R37 ;  /* 0x000000ffff717224 */ /* 0x000fc600078e0025 */
[----:B------:R-:W5:Y:S01]  /*42a60*/  LDL.LU R245, [R1+0x454] ;  /* 0x0004540001f57983 */ /* 0x000f620000300800 */
[----:B------:R-:W-:-:S03]  /*42a70*/  IMAD.MOV.U32 R114, RZ, RZ, R38 ;  /* 0x000000ffff727224 */ /* 0x000fc600078e0026 */
[----:B------:R-:W5:Y:S01]  /*42a80*/  LDL.LU R246, [R1+0x458] ;  /* 0x0004580001f67983 */ /* 0x000f620000300800 */
[----:B------:R-:W-:-:S03]  /*42a90*/  MOV R115, R39 ;  /* 0x0000002700737202 */ /* 0x000fc60000000f00 */
[----:B------:R-:W5:Y:S04]  /*42aa0*/  LDL.LU R247, [R1+0x45c] ;  /* 0x00045c0001f77983 */ /* 0x000f680000300800 */
        /* <DEDUP_REMOVED lines=25> */
[----:B------:R-:W-:Y:S04]  /*42c40*/  LDS R148, [R3+0x8280] ;  /* 0x0082800003947984 */ /* 0x000fe80000000800 */
[----:B------:R-:W-:Y:S04]  /*42c50*/  LDS R150, [R3+0xa280] ;  /* 0x00a2800003967984 */ /* 0x000fe80000000800 */
[----:B------:R-:W-:Y:S04]  /*42c60*/  LDS R149, [R0+0x8280] ;  /* 0x0082800000957984 */ /* 0x000fe80000000800 */
[----:B------:R-:W4:Y:S01]  /*42c70*/  LDS R151, [R0+0xa280] ;  /* 0x00a2800000977984 */ /* 0x000f220000000800 */
[C---:B--2---:R-:W-:Y:S08]  /*42c80*/  HMMA.1688.F32.TF32 R44, R140.reuse, R16, R44 ;  /* 0x000000108c2c723c */ /* 0x044ff0000008102c */
[----:B---3--:R-:W-:Y:S11]  /*42c90*/  HMMA.1688.F32.TF32 R40, R140, R12, R40 ;  /* 0x0000000c8c28723c */ /* 0x008ff60000081028 */
[----:B------:R-:W-:Y:S05]  /*42ca0*/  @!UPT UIADD3 URZ, URZ, URZ, URZ ;  /* 0x0000003f3f3ff290 */ /* 0x000fea000fffe03f */
[----:B------:R-:W-:Y:S01]  /*42cb0*/  IMAD.MOV.U32 R116, RZ, RZ, R44 ;  /* 0x000000ffff747224 */ /* 0x000fe200078e002c */
[----:B------:R-:W-:Y:S01]  /*42cc0*/  MOV R118, R46 ;  /* 0x0000002e00767202 */ /* 0x000fe20000000f00 */
[----:B------:R-:W-:Y:S02]  /*42cd0*/  IMAD.MOV.U32 R117, RZ, RZ, R45 ;  /* 0x000000ffff757224 */ /* 0x000fe400078e002d */
[----:B------:R-:W-:Y:S01]  /*42ce0*/  IMAD.MOV.U32 R119, RZ, RZ, R47 ;  /* 0x000000ffff777224 */ /* 0x000fe200078e002f */
[----:B----4-:R-:W-:Y:S03]  /*42cf0*/  HMMA.1688.F32.TF32 R36, R148, R8, R36 ;  /* 0x000000089424723c */ /* 0x010fe60000081024 */
[----:B------:R-:W-:Y:S01]  /*42d00*/  IMAD.MOV.U32 R120, RZ, RZ, R40 ;  /* 0x000000ffff787224 */ /* 0x000fe200078e0028 */
[----:B------:R-:W-:Y:S01]  /*42d10*/  MOV R121, R41 ;  /* 0x0000002900797202 */ /* 0x000fe20000000f00 */
[----:B------:R-:W-:-:S02]  /*42d20*/  IMAD.MOV.U32 R122, RZ, RZ, R42 ;  /* 0x000000ffff7a7224 */ /* 0x000fc400078e002a */
[----:B------:R-:W-:Y:S02]  /*42d30*/  IMAD.MOV.U32 R123, RZ, RZ, R43 ;  /* 0x000000ffff7b7224 */ /* 0x000fe400078e002b */
[C---:B-----5:R-:W-:Y:S08]  /*42d40*/  HMMA.1688.F32.TF32 R40, R148.reuse, R32, R244 ;  /* 0x000000209428723c */ /* 0x060ff000000810f4 */
[----:B------:R-:W-:Y:S07]  /*42d50*/  HMMA.1688.F32.TF32 R44, R148, R4, R240 ;  /* 0x00000004942c723c */ /* 0x000fee00000810f0 */
[----:B------:R-:W-:Y:S01]  /*42d60*/  MOV R124, R36 ;  /* 0x00000024007c7202 */ /* 0x000fe20000000f00 */
[----:B------:R-:W-:Y:S01]  /*42d70*/  IMAD.MOV.U32 R125, RZ, RZ, R37 ;  /* 0x000000ffff7d7224 */ /* 0x000fe200078e0025 */
[----:B------:R-:W-:Y:S01]  /*42d80*/  MOV R127, R39 ;  /* 0x00000027007f7202 */ /* 0x000fe20000000f00 */
[----:B------:R-:W-:-:S02]  /*42d90*/  IMAD.MOV.U32 R126, RZ, RZ, R38 ;  /* 0x000000ffff7e7224 */ /* 0x000fc400078e0026 */
[C---:B------:R-:W-:Y:S11]  /*42da0*/  HMMA.1688.F32.TF32 R36, R148.reuse, R28, R212 ;  /* 0x0000001c9424723c */ /* 0x040ff600000810d4 */
        /* <DEDUP_REMOVED lines=13> */
[----:B-1----:R-:W-:Y:S03]  /*42e80*/  HMMA.1688.F32.TF32 R44, R148, R12, R176 ;  /* 0x0000000c942c723c */ /* 0x002fe600000810b0 */
[----:B------:R-:W-:Y:S04]  /*42e90*/  STL.64 [R1+0x380], R36 ;  /* 0x0003802401007387 */ /* 0x000fe80000100a00 */
[----:B------:R1:W-:Y:S01]  /*42ea0*/  STL.64 [R1+0x388], R38 ;  /* 0x0003882601007387 */ /* 0x0003e20000100a00 */
[C---:B--2---:R-:W-:Y:S03]  /*42eb0*/  HMMA.1688.F32.TF32 R40, R152.reuse, R8, R220 ;  /* 0x000000089828723c */ /* 0x044fe600000810dc */
[----:B------:R-:W-:Y:S04]  /*42ec0*/  LDS R148, [R3+0x8400] ;  /* 0x0084000003947984 */ /* 0x000fe80000000800 */
[----:B------:R-:W-:Y:S01]  /*42ed0*/  LDS R150, [R3+0xa400] ;  /* 0x00a4000003967984 */ /* 0x000fe20000000800 */
[C---:B-1----:R-:W-:Y:S03]  /*42ee0*/  HMMA.1688.F32.TF32 R36, R152.reuse, R4, R188 ;  /* 0x000000049824723c */ /* 0x042fe600000810bc */
[----:B------:R-:W-:Y:S04]  /*42ef0*/  LDS R149, [R0+0x8400] ;  /* 0x0084000000957984 */ /* 0x000fe80000000800 */
[----:B------:R-:W1:Y:S04]  /*42f00*/  LDS R151, [R0+0xa400] ;  /* 0x00a4000000977984 */ /* 0x000e680000000800 */
[----:B------:R-:W-:Y:S04]  /*42f10*/  STL.64 [R1+0x2f0], R44 ;  /* 0x0002f02c01007387 */ /* 0x000fe80000100a00 */
[----:B------:R2:W-:Y:S04]  /*42f20*/  STL.64 [R1+0x2f8], R46 ;  /* 0x0002f82e01007387 */ /* 0x0005e80000100a00 */
[----:B------:R-:W-:Y:S04]  /*42f30*/  STL.64 [R1+0x2e0], R40 ;  /* 0x0002e02801007387 */ /* 0x000fe80000100a00 */
[----:B------:R3:W-:Y:S01]  /*42f40*/  STL.64 [R1+0x2e8], R42 ;  /* 0x0002e82a01007387 */ /* 0x0007e20000100a00 */
[C---:B--2---:R-:W-:Y:S03]  /*42f50*/  HMMA.1688.F32.TF32 R44, R152.reuse, R32, R216 ;  /* 0x00000020982c723c */ /* 0x044fe600000810d8 */
[----:B------:R-:W-:Y:S04]  /*42f60*/  STL.64 [R1+0x2d0], R36 ;  /* 0x0002d02401007387 */ /* 0x000fe80000100a00 */
[----:B------:R2:W-:Y:S01]  /*42f70*/  STL.64 [R1+0x2d8], R38 ;  /* 0x0002d82601007387 */ /* 0x0005e20000100a00 */
[C---:B---3--:R-:W-:Y:S08]  /*42f80*/  HMMA.1688.F32.TF32 R40, R152.reuse, R28, R192 ;  /* 0x0000001c9828723c */ /* 0x048ff000000810c0 */
[C---:B--2---:R-:W-:Y:S01]  /*42f90*/  HMMA.1688.F32.TF32 R36, R152.reuse, R24, R196 ;  /* 0x000000189824723c */ /* 0x044fe200000810c4 */
[----:B------:R-:W-:Y:S04]  /*42fa0*/  LDS R196, [R3+0x8580] ;  /* 0x0085800003c47984 */ /* 0x000fe80000000800 */
[----:B------:R-:W-:Y:S04]  /*42fb0*/  LDS R198, [R3+0xa580] ;  /* 0x00a5800003c67984 */ /* 0x000fe80000000800 */
[----:B------:R-:W-:Y:S04]  /*42fc0*/  STL.64 [R1+0x2c0], R44 ;  /* 0x0002c02c01007387 */ /* 0x000fe80000100a00 */
[----:B------:R2:W-:Y:S04]  /*42fd0*/  STL.64 [R1+0x2c8], R46 ;  /* 0x0002c82e01007387 */ /* 0x0005e80000100a00 */
[----:B------:R-:W-:Y:S04]  /*42fe0*/  STL.64 [R1+0x2b0], R40 ;  /* 0x0002b02801007387 */ /* 0x000fe80000100a00 */
[----:B------:R3:W-:Y:S01]  /*42ff0*/  STL.64 [R1+0x2b8], R42 ;  /* 0x0002b82a01007387 */ /* 0x0007e20000100a00 */
[C---:B--2---:R-:W-:Y:S03]  /*43000*/  HMMA.1688.F32.TF32 R44, R152.reuse, R20, R200 ;  /* 0x00000014982c723c */ /* 0x044fe600000810c8 */
[----:B------:R-:W-:Y:S04]  /*43010*/  STL.64 [R1+0x2a0], R36 ;  /* 0x0002a02401007387 */ /* 0x000fe80000100a00 */
[----:B------:R2:W-:Y:S01]  /*43020*/  STL.64 [R1+0x2a8], R38 ;  /* 0x0002a82601007387 */ /* 0x0005e20000100a00 */
[C---:B---3--:R-:W-:Y:S03]  /*43030*/  HMMA.1688.F32.TF32 R40, R152.reuse, R16, R204 ;  /* 0x000000109828723c */ /* 0x048fe600000810cc */
[----:B------:R-:W-:Y:S04]  /*43040*/  LDS R197, [R0+0x8580] ;  /* 0x0085800000c57984 */ /* 0x000fe80000000800 */
[----:B------:R-:W-:Y:S01]  /*43050*/  LDS R199, [R0+0xa580] ;  /* 0x00a5800000c77984 */ /* 0x000fe20000000800 */
[----:B--2---:R-:W-:Y:S03]  /*43060*/  HMMA.1688.F32.TF32 R36, R152, R12, R168 ;  /* 0x0000000c9824723c */ /* 0x004fe600000810a8 */
        /* <DEDUP_REMOVED lines=11> */
[----:B------:R-:W3:Y:S01]  /*43120*/  LDS R155, [R0+0xa480] ;  /* 0x00a48000009b7984 */ /* 0x000ee20000000800 */
[C---:B--2---:R-:W-:Y:S07]  /*43130*/  HMMA.1688.F32.TF32 R36, R144.reuse, R32, R156 ;  /* 0x000000209024723c */ /* 0x044fee000008109c */
[----:B------:R-:W-:Y:S04]  /*43140*/  STL.64 [R1+0x260], R44 ;  /* 0x0002602c01007387 */ /* 0x000fe80000100a00 */
[----:B------:R2:W-:Y:S04]  /*43150*/  STL.64 [R1+0x268], R46 ;  /* 0x0002682e01007387 */ /* 0x0005e80000100a00 */
[----:B------:R-:W-:Y:S04]  /*43160*/  STL.64 [R1+0x250], R40 ;  /* 0x0002502801007387 */ /* 0x000fe80000100a00 */
[----:B------:R4:W-:Y:S01]  /*43170*/  STL.64 [R1+0x258], R42 ;  /* 0x0002582a01007387 */ /* 0x0009e20000100a00 */
[C---:B--2---:R-:W-:Y:S03]  /*43180*/  HMMA.1688.F32.TF32 R44, R144.reuse, R28, R172 ;  /* 0x0000001c902c723c */ /* 0x044fe600000810ac */
[----:B------:R-:W-:Y:S04]  /*43190*/  STL.64 [R1+0x240], R36 ;  /* 0x0002402401007387 */ /* 0x000fe80000100a00 */
[----:B------:R2:W-:Y:S01]  /*431a0*/  STL.64 [R1+0x248], R38 ;  /* 0x0002482601007387 */ /* 0x0005e20000100a00 */
[C---:B----4-:R-:W-:Y:S08]  /*431b0*/  HMMA.1688.F32.TF32 R40, R144.reuse, R24, R232 ;  /* 0x000000189028723c */ /* 0x050ff000000810e8 */
[----:B--2---:R-:W-:Y:S01]  /*431c0*/  HMMA.1688.F32.TF32 R36, R144, R20, R224 ;  /* 0x000000149024723c */ /* 0x004fe200000810e0 */
[----:B------:R-:W-:Y:S01]  /*431d0*/  IMAD.MOV.U32 R172, RZ, RZ, R187 ;  /* 0x000000ffffac7224 */ /* 0x000fe200078e00bb */
[----:B------:R-:W-:Y:S01]  /*431e0*/  MOV R174, R184 ;  /* 0x000000b800ae7202 */ /* 0x000fe20000000f00 */
[----:B------:R-:W-:-:S02]  /*431f0*/  IMAD.MOV.U32 R173, RZ, RZ, R186 ;  /* 0x000000ffffad7224 */ /* 0x000fc400078e00ba */
[----:B------:R-:W-:Y:S02]  /*43200*/  IMAD.MOV.U32 R164, RZ, RZ, R183 ;  /* 0x000000ffffa47224 */ /* 0x000fe400078e00b7 */
[----:B------:R-:W-:Y:S04]  /*43210*/  STL.64 [R1+0x200], R44 ;  /* 0x0002002c01007387 */ /* 0x000fe80000100a00 */
[----:B------:R-:W-:Y:S04]  /*43220*/  STL.64 [R1+0x208], R46 ;  /* 0x0002082e01007387 */ /* 0x000fe80000100a00 */
[----:B------:R-:W-:Y:S04]  /*43230*/  STL.64 [R1+0x50], R40 ;  /* 0x0000502801007387 */ /* 0x000fe80000100a00 */
[----:B------:R-:W-:Y:S04]  /*43240*/  STL.64 [R1+0x58], R42 ;  /* 0x0000582a01007387 */ /* 0x000fe80000100a00 */
[----:B------:R-:W2:Y:S01]  /*43250*/  LDL.LU R187, [R1+0x5478] ;  /* 0x0054780001bb7983 */ /* 0x000ea20000300800 */
[----:B------:R-:W-:-:S03]  /*43260*/  IMAD.MOV.U32 R175, RZ, RZ, R185 ;  /* 0x000000ffffaf7224 */ /* 0x000fc600078e00b9 */
[----:B------:R-:W-:Y:S04]  /*43270*/  STL.64 [R1+0x40], R36 ;  /* 0x0000402401007387 */ /* 0x000fe80000100a00 */
[----:B------:R1:W-:Y:S04]  /*43280*/  STL.64 [R1+0x48], R38 ;  /* 0x0000482601007387 */ /* 0x0003e80000100a00 */
[----:B------:R-:W4:Y:S04]  /*43290*/  LDL.LU R186, [R1+0x5474] ;  /* 0x0054740001ba7983 */ /* 0x000f280000300800 */
[----:B------:R-:W5:Y:S04]  /*432a0*/  LDL.LU R184, [R1+0x5470] ;  /* 0x0054700001b87983 */ /* 0x000f680000300800 */
[----:B------:R-:W3:Y:S04]  /*432b0*/  LDL.LU R185, [R1+0x546c] ;  /* 0x00546c0001b97983 */ /* 0x000ee80000300800 */
[----:B------:R-:W3:Y:S01]  /*432c0*/  LDL.LU R183, [R1+0x5468] ;  /* 0x0054680001b77983 */ /* 0x000ee20000300800 */
[----:B------:R-:W-:Y:S01]  /*432d0*/  MOV R165, R180 ;  /* 0x000000b400a57202 */ /* 0x000fe20000000f00 */
[----:B------:R-:W-:-:S02]  /*432e0*/  IMAD.MOV.U32 R166, RZ, RZ, R181 ;  /* 0x000000ffffa67224 */ /* 0x000fc400078e00b5 */
[----:B------:R-:W3:Y:S01]  /*432f0*/  LDL.LU R180, [R1+0x5464] ;  /* 0x0054640001b47983 */ /* 0x000ee20000300800 */
[----:B------:R-:W-:-:S03]  /*43300*/  IMAD.MOV.U32 R167, RZ, RZ, R182 ;  /* 0x000000ffffa77224 */ /* 0x000fc600078e00b6 */
[----:B------:R-:W3:Y:S04]  /*43310*/  LDL.LU R181, [R1+0x5460] ;  /* 0x0054600001b57983 */ /* 0x000ee80000300800 */
[----:B------:R-:W3:Y:S01]  /*43320*/  LDL.LU R182, [R1+0x545c] ;  /* 0x00545c0001b67983 */ /* 0x000ee20000300800 */
[----:B------:R-:W-:Y:S03]  /*43330*/  HMMA.1688.F32.TF32 R136, R136, R12, R236 ;  /* 0x0000000c8888723c */ /* 0x000fe600000810ec */
[----:B------:R-:W-:Y:S04]  /*43340*/  LDS R224, [R3+0x8780] ;  /* 0x0087800003e07984 */ /* 0x000fe80000000800 */
[----:B------:R-:W-:Y:S04]  /*43350*/  LDS R226, [R3+0xa780] ;  /* 0x00a7800003e27984 */ /* 0x000fe80000000800 */
[----:B------:R-:W-:Y:S04]  /*43360*/  LDS R225, [R0+0x8780] ;  /* 0x0087800000e17984 */ /* 0x000fe80000000800 */
[----:B------:R-:W-:Y:S01]  /*43370*/  LDS R227, [R0+0xa780] ;  /* 0x00a7800000e37984 */ /* 0x000fe20000000800 */
[----:B--2---:R-:W-:Y:S01]  /*43380*/  MOV R171, R187 ;  /* 0x000000bb00ab7202 */ /* 0x004fe20000000f00 */
[----:B----4-:R-:W-:Y:S01]  /*43390*/  IMAD.MOV.U32 R170, RZ, RZ, R186 ;  /* 0x000000ffffaa7224 */ /* 0x010fe200078e00ba */
[----:B-----5:R-:W-:-:S02]  /*433a0*/  MOV R168, R184 ;  /* 0x000000b800a87202 */ /* 0x020fc40000000f00 */
[----:B------:R-:W2:Y:S01]  /*433b0*/  LDL.LU R184, [R1+0x5458] ;  /* 0x0054580001b87983 */ /* 0x000ea20000300800 */
[----:B---3--:R-:W-:-:S03]  /*433c0*/  IMAD.MOV.U32 R169, RZ, RZ, R185 ;  /* 0x000000ffffa97224 */ /* 0x008fc600078e00b9 */
[----:B------:R-:W2:Y:S04]  /*433d0*/  LDL.LU R185, [R1+0x5454] ;  /* 0x0054540001b97983 */ /* 0x000ea80000300800 */
[----:B------:R-:W2:Y:S04]  /*433e0*/  LDL.LU R186, [R1+0x5450] ;  /* 0x0054500001ba7983 */ /* 0x000ea80000300800 */
[----:B------:R-:W2:Y:S01]  /*433f0*/  LDL.LU R187, [R1+0x544c] ;  /* 0x00544c0001bb7983 */ /* 0x000ea20000300800 */
[----:B------:R-:W-:-:S03]  /*43400*/  IMAD.MOV.U32 R156, RZ, RZ, R183 ;  /* 0x000000ffff9c7224 */ /* 0x000fc600078e00b7 */
[----:B------:R-:W1:Y:S04]  /*43410*/  LDL.LU R160, [R1+0x810] ;  /* 0x0008100001a07983 */ /* 0x000e680000300800 */
[----:B------:R-:W1:Y:S04]  /*43420*/  LDL.LU R161, [R1+0x814] ;  /* 0x0008140001a17983 */ /* 0x000e680000300800 */
[----:B------:R-:W1:Y:S04]  /*43430*/  LDL.LU R162, [R1+0x818] ;  /* 0x0008180001a27983 */ /* 0x000e680000300800 */
[----:B------:R-:W1:Y:S04]  /*43440*/  LDL.LU R163, [R1+0x81c] ;  /* 0x00081c0001a37983 */ /* 0x000e680000300800 */
[----:B------:R-:W3:Y:S04]  /*43450*/  LDL.LU R183, [R1+0x5448] ;  /* 0x0054480001b77983 */ /* 0x000ee80000300800 */
[----:B------:R-:W4:Y:S04]  /*43460*/  LDL.LU R157, [R1+0x804] ;  /* 0x00080400019d7983 */ /* 0x000f280000300800 */
[----:B------:R-:W4:Y:S04]  /*43470*/  LDL.LU R158, [R1+0x808] ;  /* 0x00080800019e7983 */ /* 0x000f280000300800 */
[----:B------:R-:W4:Y:S01]  /*43480*/  LDL.LU R159, [R1+0x80c] ;  /* 0x00080c00019f7983 */ /* 0x000f220000300800 */
[C---:B--2---:R-:W-:Y:S08]  /*43490*/  HMMA.1688.F32.TF32 R140, R144.reuse, R16, R184 ;  /* 0x00000010908c723c */ /* 0x044ff000000810b8 */
[----:B---3--:R-:W-:Y:S01]  /*434a0*/  HMMA.1688.F32.TF32 R144, R144, R12, R180 ;  /* 0x0000000c9090723c */ /* 0x008fe200000810b4 */
[----:B------:R-:W-:Y:S07]  /*434b0*/  LDS R180, [R3+0x8500] ;  /* 0x0085000003b47984 */ /* 0x000fee0000000800 */
[C---:B-1----:R-:W-:Y:S07]  /*434c0*/  HMMA.1688.F32.TF32 R36, R148.reuse, R8, R160 ;  /* 0x000000089424723c */ /* 0x042fee00000810a0 */
        /* <DEDUP_REMOVED lines=8> */
[----:B------:R-:W2:Y:S04]  /*43550*/  LDL.LU R160, [R1+0x7c0] ;  /* 0x0007c00001a07983 */ /* 0x000ea80000300800 */
[----:B------:R-:W-:Y:S04]  /*43560*/  STL.64 [R1+0x470], R36 ;  /* 0x0004702401007387 */ /* 0x000fe80000100a00 */
[----:B------:R4:W-:Y:S04]  /*43570*/  STL.64 [R1+0x478], R38 ;  /* 0x0004782601007387 */ /* 0x0009e80000100a00 */
[----:B------:R-:W2:Y:S04]  /*43580*/  LDL.LU R161, [R1+0x7c4] ;  /* 0x0007c40001a17983 */ /* 0x000ea80000300800 */
[----:B------:R-:W2:Y:S04]  /*43590*/  LDL.LU R162, [R1+0x7c8] ;  /* 0x0007c80001a27983 */ /* 0x000ea80000300800 */
[----:B------:R-:W2:Y:S01]  /*435a0*/  LDL.LU R163, [R1+0x7cc] ;  /* 0x0007cc0001a37983 */ /* 0x000ea20000300800 */
[----:B----4-:R-:W-:Y:S03]  /*435b0*/  HMMA.1688.F32.TF32 R36, R148, R4, R156 ;  /* 0x000000049424723c */ /* 0x010fe6000008109c */
[----:B------:R-:W-:Y:S04]  /*435c0*/  LDS R182, [R3+0xa500] ;  /* 0x00a5000003b67984 */ /* 0x000fe80000000800 */
[----:B------:R-:W-:Y:S04]  /*435d0*/  LDS R181, [R0+0x8500] ;  /* 0x0085000000b57984 */ /* 0x000fe80000000800 */
[----:B------:R-:W1:Y:S11]  /*435e0*/  LDS R183, [R0+0xa500] ;  /* 0x00a5000000b77984 */ /* 0x000e760000000800 */
[----:B------:R-:W-:Y:S01]  /*435f0*/  @!UPT UIADD3 URZ, URZ, URZ, URZ ;  /* 0x0000003f3f3ff290 */ /* 0x000fe2000fffe03f */
[----:B------:R3:W-:Y:S04]  /*43600*/  STL [R1+0x460], R36 ;  /* 0x0004602401007387 */ /* 0x0007e80000100800 */
[----:B------:R-:W4:Y:S04]  /*43610*/  LDL.LU R156, [R1+0x7b0] ;  /* 0x0007b000019c7983 */ /* 0x000f280000300800 */
[----:B------:R-:W4:Y:S04]  /*43620*/  LDL.LU R157, [R1+0x7b4] ;  /* 0x0007b400019d7983 */ /* 0x000f280000300800 */
[----:B------:R-:W4:Y:S04]  /*43630*/  LDL.LU R158, [R1+0x7b8] ;  /* 0x0007b800019e7983 */ /* 0x000f280000300800 */
[----:B------:R-:W4:Y:S01]  /*43640*/  LDL.LU R159, [R1+0x7bc] ;  /* 0x0007bc00019f7983 */ /* 0x000f220000300800 */
[----:B------:R-:W-:Y:S01]  /*43650*/  IMAD.MOV.U32 R144, RZ, RZ, R37 ;  /* 0x000000ffff907224 */ /* 0x000fe200078e0025 */
[----:B------:R-:W-:Y:S01]  /*43660*/  MOV R145, R38 ;  /* 0x0000002600917202 */ /* 0x000fe20000000f00 */
[----:B------:R-:W-:-:S02]  /*43670*/  IMAD.MOV.U32 R146, RZ, RZ, R39 ;  /* 0x000000ffff927224 */ /* 0x000fc400078e0027 */
[C---:B---3--:R-:W-:Y:S01]  /*43680*/  HMMA.1688.F32.TF32 R36, R148.reuse, R32, R168 ;  /* 0x000000209424723c */ /* 0x048fe200000810a8 */
[----:B------:R-:W-:Y:S04]  /*43690*/  STL [R1+0x5194], R144 ;  /* 0x0051949001007387 */ /* 0x000fe80000100800 */
[----:B------:R3:W-:Y:S11]  /*436a0*/  STL [R1+0x5190], R145 ;  /* 0x0051909101007387 */ /* 0x0007f60000100800 */
[----:B------:R-:W-:Y:S08]  /*436b0*/  @!UPT UIADD3 URZ, URZ, URZ, URZ ;  /* 0x0000003f3f3ff290 */ /* 0x000ff0000fffe03f */
[----:B------:R-:W-:Y:S01]  /*436c0*/  IMAD.MOV.U32 R140, RZ, RZ, R36 ;  /* 0x000000ffff8c7224 */ /* 0x000fe200078e0024 */
[----:B------:R-:W-:Y:S01]  /*436d0*/  MOV R141, R37 ;  /* 0x00000025008d7202 */ /* 0x000fe20000000f00 */
[----:B------:R-:W-:Y:S02]  /*436e0*/  IMAD.MOV.U32 R142, RZ, RZ, R38 ;  /* 0x000000ffff8e7224 */ /* 0x000fe400078e0026 */
[----:B------:R-:W-:Y:S02]  /*436f0*/  IMAD.MOV.U32 R143, RZ, RZ, R39 ;  /* 0x000000ffff8f7224 */ /* 0x000fe400078e0027 */
[----:B------:R-:W-:Y:S01]  /*43700*/  HMMA.1688.F32.TF32 R36, R148, R28, R164 ;  /* 0x0000001c9424723c */ /* 0x000fe200000810a4 */
[----:B------:R5:W-:Y:S04]  /*43710*/  STL [R1+0x518c], R146 ;  /* 0x00518c9201007387 */ /* 0x000be80000100800 */
[----:B------:R-:W-:Y:S04]  /*43720*/  STL [R1+0x51a4], R143 ;  /* 0x0051a48f01007387 */ /* 0x000fe80000100800 */
[----:B------:R-:W-:Y:S04]  /*43730*/  STL [R1+0x51a0], R142 ;  /* 0x0051a08e01007387 */ /* 0x000fe80000100800 */
[----:B------:R-:W-:Y:S04]  /*43740*/  STL [R1+0x519c], R141 ;  /* 0x00519c8d01007387 */ /* 0x000fe80000100800 */
[----:B------:R-:W-:Y:S06]  /*43750*/  STL [R1+0x5198], R140 ;  /* 0x0051988c01007387 */ /* 0x000fec0000100800 */
[----:B------:R1:W-:Y:S01]  /*43760*/  STL.64 [R1+0x448], R38 ;  /* 0x0004482601007387 */ /* 0x0003e20000100a00 */
[----:B---3--:R-:W-:Y:S01]  /*43770*/  MOV R145, R36 ;  /* 0x0000002400917202 */ /* 0x008fe20000000f00 */
[----:B-----5:R-:W-:-:S02]  /*43780*/  IMAD.MOV.U32 R146, RZ, RZ, R37 ;  /* 0x000000ffff927224 */ /* 0x020fc400078e0025 */
[----:B-1----:R-:W-:Y:S03]  /*43790*/  HMMA.1688.F32.TF32 R36, R148, R24, R172 ;  /* 0x000000189424723c */ /* 0x002fe600000810ac */
[----:B------:R-:W-:Y:S04]  /*437a0*/  STL [R1+0x51ac], R146 ;  /* 0x0051ac9201007387 */ /* 0x000fe80000100800 */
[----:B------:R-:W-:Y:S11]  /*437b0*/  STL [R1+0x51a8], R145 ;  /* 0x0051a89101007387 */ /* 0x000ff60000100800 */
[----:B------:R-:W-:Y:S05]  /*437c0*/  @!UPT UIADD3 URZ, URZ, URZ, URZ ;  /* 0x0000003f3f3ff290 */ /* 0x000fea000fffe03f */
[----:B------:R-:W-:Y:S04]  /*437d0*/  STL [R1+0x434], R37 ;  /* 0x0004342501007387 */ /* 0x000fe80000100800 */
[----:B------:R2:W-:Y:S04]  /*437e0*/  STL.64 [R1+0x438], R38 ;  /* 0x0004382601007387 */ /* 0x0005e80000100a00 */
[----:B------:R-:W3:Y:S04]  /*437f0*/  LDL.LU R172, [R1+0x370] ;  /* 0x0003700001ac7983 */ /* 0x000ee80000300800 */
[----:B------:R-:W3:Y:S04]  /*43800*/  LDL.LU R173, [R1+0x374] ;  /* 0x0003740001ad7983 */ /* 0x000ee80000300800 */
[----:B------:R-:W3:Y:S04]  /*43810*/  LDL.LU R174, [R1+0x378] ;  /* 0x0003780001ae7983 */ /* 0x000ee80000300800 */
[----:B------:R-:W3:Y:S01]  /*43820*/  LDL.LU R175, [R1+0x37c] ;  /* 0x00037c0001af7983 */ /* 0x000ee20000300800 */
[----:B------:R-:W-:-:S05]  /*43830*/  IMAD.MOV.U32 R147, RZ, RZ, R36 ;  /* 0x000000ffff937224 */ /* 0x000fca00078e0024 */
[----:B------:R1:W-:Y:S04]  /*43840*/  STL [R1+0x51b0], R147 ;  /* 0x0051b09301007387 */ /* 0x0003e80000100800 */
[----:B------:R-:W2:Y:S04]  /*43850*/  LDL.LU R164, [R1+0x360] ;  /* 0x0003600001a47983 */ /* 0x000ea80000300800 */
[----:B------:R-:W2:Y:S04]  /*43860*/  LDL.LU R165, [R1+0x364] ;  /* 0x0003640001a57983 */ /* 0x000ea80000300800 */
[----:B------:R-:W2:Y:S04]  /*43870*/  LDL.LU R166, [R1+0x368] ;  /* 0x0003680001a67983 */ /* 0x000ea80000300800 */
[----:B------:R-:W2:Y:S02]  /*43880*/  LDL.LU R167, [R1+0x36c] ;  /* 0x00036c0001a77983 */ /* 0x000ea40000300800 */
[C---:B--2---:R-:W-:Y:S11]  /*43890*/  HMMA.1688.F32.TF32 R36, R148.reuse, R20, R160 ;  /* 0x000000149424723c */ /* 0x044ff600000810a0 */
[----:B------:R-:W-:Y:S11]  /*438a0*/  @!UPT UIADD3 URZ, URZ, URZ, URZ ;  /* 0x0000003f3f3ff290 */ /* 0x000ff6000fffe03f */
[----:B------:R-:W-:Y:S02]  /*438b0*/  @!UPT UIADD3 URZ, URZ, URZ, URZ ;  /* 0x0000003f3f3ff290 */ /* 0x000fe4000fffe03f */
[----:B------:R-:W-:Y:S01]  /*438c0*/  MOV R144, R39 ;  /* 0x0000002700907202 */ /* 0x000fe20000000f00 */
[----:B------:R-:W-:Y:S01]  /*438d0*/  IMAD.MOV.U32 R140, RZ, RZ, R38 ;  /* 0x000000ffff8c7224 */ /* 0x000fe200078e0026 */
[----:B------:R-:W-:Y:S01]  /*438e0*/  MOV R142, R36 ;  /* 0x00000024008e7202 */ /* 0x000fe20000000f00 */
[----:B------:R-:W-:Y:S02]  /*438f0*/  IMAD.MOV.U32 R141, RZ, RZ, R37 ;  /* 0x000000ffff8d7224 */ /* 0x000fe400078e0025 */
[----:B------:R2:W-:Y:S04]  /*43900*/  STL [R1+0x51c0], R144 ;  /* 0x0051c09001007387 */ /* 0x0005e80000100800 */
[----:B------:R1:W-:Y:S04]  /*43910*/  STL [R1+0x51bc], R140 ;  /* 0x0051bc8c01007387 */ /* 0x0003e80000100800 */
[----:B------:R1:W-:Y:S04]  /*43920*/  STL [R1+0x51b8], R142 ;  /* 0x0051b88e01007387 */ /* 0x0003e80000100800 */
[----:B------:R1:W-:Y:S04]  /*43930*/  STL [R1+0x51b4], R141 ;  /* 0x0051b48d01007387 */ /* 0x0003e80000100800 */
[----:B------:R-:W5:Y:S04]  /*43940*/  LDL.LU R160, [R1+0x350] ;  /* 0x0003500001a07983 */ /* 0x000f680000300800 */
[----:B------:R-:W5:Y:S04]  /*43950*/  LDL.LU R161, [R1+0x354] ;  /* 0x0003540001a17983 */ /* 0x000f680000300800 */
[----:B------:R-:W5:Y:S04]  /*43960*/  LDL.LU R162, [R1+0x358] ;  /* 0x0003580001a27983 */ /* 0x000f680000300800 */
[----:B------:R-:W5:Y:S01]  /*43970*/  LDL.LU R163, [R1+0x35c] ;  /* 0x00035c0001a37983 */ /* 0x000f620000300800 */
[----:B----4-:R-:W-:Y:S03]  /*43980*/  HMMA.1688.F32.TF32 R36, R148, R16, R156 ;  /* 0x000000109424723c */ /* 0x010fe6000008109c */
[----:B------:R-:W4:Y:S04]  /*43990*/  LDL.LU R156, [R1+0x340] ;  /* 0x00034000019c7983 */ /* 0x000f280000300800 */
[----:B------:R-:W4:Y:S04]  /*439a0*/  LDL.LU R157, [R1+0x344] ;  /* 0x00034400019d7983 */ /* 0x000f280000300800 */
[----:B------:R-:W4:Y:S04]  /*439b0*/  LDL.LU R158, [R1+0x348] ;  /* 0x00034800019e7983 */ /* 0x000f280000300800 */
[----:B------:R-:W4:Y:S09]  /*439c0*/  LDL.LU R159, [R1+0x34c] ;  /* 0x00034c00019f7983 */ /* 0x000f320000300800 */
[----:B------:R-:W-:Y:S01]  /*439d0*/  IMAD.MOV.U32 R143, RZ, RZ, R39 ;  /* 0x000000ffff8f7224 */ /* 0x000fe200078e0027 */
[----:B------:R-:W-:Y:S01]  /*439e0*/  MOV R145, R38 ;  /* 0x0000002600917202 */ /* 0x000fe20000000f00 */
[----:B-1----:R-:W-:-:S02]  /*439f0*/  IMAD.MOV.U32 R147, RZ, RZ, R36 ;  /* 0x000000ffff937224 */ /* 0x002fc400078e0024 */
[----:B------:R-:W-:Y:S01]  /*43a00*/  IMAD.MOV.U32 R146, RZ, RZ, R37 ;  /* 0x000000ffff927224 */ /* 0x000fe200078e0025 */
[----:B------:R1:W-:Y:S04]  /*43a10*/  STL [R1+0x51d0], R143 ;  /* 0x0051d08f01007387 */ /* 0x0003e80000100800 */
[----:B------:R1:W-:Y:S04]  /*43a20*/  STL [R1+0x51cc], R145 ;  /* 0x0051cc9101007387 */ /* 0x0003e80000100800 */
[----:B------:R-:W-:Y:S04]  /*43a30*/  STL [R1+0x51c8], R147 ;  /* 0x0051c89301007387 */ /* 0x000fe80000100800 */
[----:B------:R1:W-:Y:S01]  /*43a40*/  STL [R1+0x51c4], R146 ;  /* 0x0051c49201007387 */ /* 0x0003e20000100800 */
[----:B---3--:R-:W-:Y:S03]  /*43a50*/  HMMA.1688.F32.TF32 R36, R148, R12, R172 ;  /* 0x0000000c9424723c */ /* 0x008fe600000810ac */
[----:B------:R-:W3:Y:S04]  /*43a60*/  LDL.LU R172, [R1+0x330] ;  /* 0x0003300001ac7983 */ /* 0x000ee80000300800 */
[----:B------:R-:W3:Y:S04]  /*43a70*/  LDL.LU R173, [R1+0x334] ;  /* 0x0003340001ad7983 */ /* 0x000ee80000300800 */
[----:B------:R-:W3:Y:S04]  /*43a80*/  LDL.LU R174, [R1+0x338] ;  /* 0x0003380001ae7983 */ /* 0x000ee80000300800 */
[----:B------:R-:W3:Y:S09]  /*43a90*/  LDL.LU R175, [R1+0x33c] ;  /* 0x00033c0001af7983 */ /* 0x000ef20000300800 */
[----:B--2---:R-:W-:Y:S01]  /*43aa0*/  IMAD.MOV.U32 R144, RZ, RZ, R36 ;  /* 0x000000ffff907224 */ /* 0x004fe200078e0024 */
[----:B------:R-:W-:Y:S01]  /*43ab0*/  MOV R140, R37 ;  /* 0x00000025008c7202 */ /* 0x000fe20000000f00 */
[----:B------:R-:W-:-:S02]  /*43ac0*/  IMAD.MOV.U32 R142, RZ, RZ, R38 ;  /* 0x000000ffff8e7224 */ /* 0x000fc400078e0026 */
[----:B------:R-:W-:Y:S02]  /*43ad0*/  IMAD.MOV.U32 R141, RZ, RZ, R39 ;  /* 0x000000ffff8d7224 */ /* 0x000fe400078e0027 */
[C---:B------:R-:W-:Y:S03]  /*43ae0*/  HMMA.1688.F32.TF32 R36, R152.reuse, R8, R164 ;  /* 0x000000089824723c */ /* 0x040fe600000810a4 */
[----:B------:R2:W-:Y:S11]  /*43af0*/  STL [R1+0x51e0], R141 ;  /* 0x0051e08d01007387 */ /* 0x0005f60000100800 */
[----:B------:R-:W-:Y:S10]  /*43b00*/  @!UPT UIADD3 URZ, URZ, URZ, URZ ;  /* 0x0000003f3f3ff290 */ /* 0x000ff4000fffe03f */
[----:B-1----:R-:W-:Y:S01]  /*43b10*/  MOV R143, R36 ;  /* 0x00000024008f7202 */ /* 0x002fe20000000f00 */
[----:B------:R-:W-:Y:S01]  /*43b20*/  IMAD.MOV.U32 R145, RZ, RZ, R37 ;  /* 0x000000ffff917224 */ /* 0x000fe200078e0025 */
[----:B------:R-:W-:Y:S01]  /*43b30*/  MOV R146, R39 ;  /* 0x0000002700927202 */ /* 0x000fe20000000f00 */
[----:B------:R-:W-:Y:S01]  /*43b40*/  IMAD.MOV.U32 R147, RZ, RZ, R38 ;  /* 0x000000ffff937224 */ /* 0x000fe200078e0026 */
[----:B------:R-:W-:Y:S04]  /*43b50*/  STL [R1+0x51dc], R142 ;  /* 0x0051dc8e01007387 */ /* 0x000fe80000100800 */
[----:B------:R1:W-:Y:S04]  /*43b60*/  STL [R1+0x51d8], R144 ;  /* 0x0051d89001007387 */ /* 0x0003e80000100800 */
[----:B------:R1:W-:Y:S04]  /*43b70*/  STL [R1+0x51d4], R140 ;  /* 0x0051d48c01007387 */ /* 0x0003e80000100800 */
[----:B------:R-:W-:Y:S04]  /*43b80*/  STL [R1+0x51f0], R146 ;  /* 0x0051f09201007387 */ /* 0x000fe80000100800 */
[----:B------:R-:W-:Y:S04]  /*43b90*/  STL [R1+0x51ec], R147 ;  /* 0x0051ec9301007387 */ /* 0x000fe80000100800 */
[----:B------:R-:W-:Y:S04]  /*43ba0*/  STL [R1+0x51e8], R143 ;  /* 0x0051e88f01007387 */ /* 0x000fe80000100800 */
[----:B------:R1:W-:Y:S01]  /*43bb0*/  STL [R1+0x51e4], R145 ;  /* 0x0051e49101007387 */ /* 0x0003e20000100800 */
[C---:B-----5:R-:W-:Y:S11]  /*43bc0*/  HMMA.1688.F32.TF32 R36, R152.reuse, R4, R160 ;  /* 0x000000049824723c */ /* 0x060ff600000810a0 */
[----:B------:R-:W-:Y:S11]  /*43bd0*/  @!UPT UIADD3 URZ, URZ, URZ, URZ ;  /* 0x0000003f3f3ff290 */ /* 0x000ff6000fffe03f */
[----:B------:R-:W-:Y:S02]  /*43be0*/  @!UPT UIADD3 URZ, URZ, URZ, URZ ;  /* 0x0000003f3f3ff290 */ /* 0x000fe4000fffe03f */
[----:B--2---:R-:W-:Y:S01]  /*43bf0*/  IMAD.MOV.U32 R141, RZ, RZ, R36 ;  /* 0x000000ffff8d7224 */ /* 0x004fe200078e0024 */
[----:B-1----:R-:W-:Y:S01]  /*43c00*/  MOV R144, R38 ;  /* 0x0000002600907202 */ /* 0x002fe20000000f00 */
[----:B------:R-:W-:Y:S02]  /*43c10*/  IMAD.MOV.U32 R142, RZ, RZ, R37 ;  /* 0x000000ffff8e7224 */ /* 0x000fe400078e0025 */
[----:B------:R-:W-:Y:S02]  /*43c20*/  IMAD.MOV.U32 R140, RZ, RZ, R39 ;  /* 0x000000ffff8c7224 */ /* 0x000fe400078e0027 */
[----:B----4-:R-:W-:Y:S03]  /*43c30*/  HMMA.1688.F32.TF32 R36, R152, R32, R156 ;  /* 0x000000209824723c */ /* 0x010fe6000008109c */
[----:B------:R1:W-:Y:S04]  /*43c40*/  STL [R1+0x5200], R140 ;  /* 0x0052008c01007387 */ /* 0x0003e80000100800 */
[----:B------:R2:W-:Y:S04]  /*43c50*/  STL [R1+0x51fc], R144 ;  /* 0x0051fc9001007387 */ /* 0x0005e80000100800 */
[----:B------:R-:W-:Y:S04]  /*43c60*/  STL [R1+0x51f8], R141 ;  /* 0x0051f88d01007387 */ /* 0x000fe80000100800 */
[----:B------:R4:W-:Y:S09]  /*43c70*/  STL [R1+0x51f4], R142 ;  /* 0x0051f48e01007387 */ /* 0x0009f20000100800 */
[----:B------:R-:W-:-:S02]  /*43c80*/  IMAD.MOV.U32 R145, RZ, RZ, R39 ;  /* 0x000000ffff917224 */ /* 0x000fc400078e0027 */
[----:B------:R-:W-:Y:S01]  /*43c90*/  IMAD.MOV.U32 R143, RZ, RZ, R38 ;  /* 0x000000ffff8f7224 */ /* 0x000fe200078e0026 */
[----:B------:R-:W-:Y:S01]  /*43ca0*/  MOV R147, R37 ;  /* 0x0000002500937202 */ /* 0x000fe20000000f00 */
[----:B------:R-:W-:Y:S01]  /*43cb0*/  IMAD.MOV.U32 R146, RZ, RZ, R36 ;  /* 0x000000ffff927224 */ /* 0x000fe200078e0024 */
[----:B------:R5:W-:Y:S04]  /*43cc0*/  STL [R1+0x5210], R145 ;  /* 0x0052109101007387 */ /* 0x000be80000100800 */
[----:B------:R-:W-:Y:S04]  /*43cd0*/  STL [R1+0x520c], R143 ;  /* 0x00520c8f01007387 */ /* 0x000fe80000100800 */
[----:B------:R1:W-:Y:S04]  /*43ce0*/  STL [R1+0x5208], R146 ;  /* 0x0052089201007387 */ /* 0x0003e80000100800 */
[----:B------:R1:W-:Y:S04]  /*43cf0*/  STL [R1+0x5204], R147 ;  /* 0x0052049301007387 */ /* 0x0003e80000100800 */
        /* <DEDUP_REMOVED lines=37> */
[----:B-1----:R-:W-:Y:S01]  /*43f50*/  MOV R140, R36 ;  /* 0x00000024008c7202 */ /* 0x002fe20000000f00 */
[----:B--2---:R-:W-:Y:S01]  /*43f60*/  IMAD.MOV.U32 R144, RZ, RZ, R37 ;  /* 0x000000ffff907224 */ /* 0x004fe200078e0025 */
[----:B----4-:R-:W-:Y:S01]  /*43f70*/  MOV R142, R39 ;  /* 0x00000027008e7202 */ /* 0x010fe20000000f00 */
[----:B------:R-:W-:-:S04]  /*43f80*/  IMAD.MOV.U32 R141, RZ, RZ, R38 ;  /* 0x000000ffff8d7224 */ /* 0x000fc800078e0026 */
[----:B------:R1:W-:Y:S04]  /*43f90*/  STL [R1+0x5220], R142 ;  /* 0x0052208e01007387 */ /* 0x0003e80000100800 */
[----:B------:R2:W-:Y:S04]  /*43fa0*/  STL [R1+0x521c], R141 ;  /* 0x00521c8d01007387 */ /* 0x0005e80000100800 */
[----:B------:R4:W-:Y:S04]  /*43fb0*/  STL [R1+0x5218], R140 ;  /* 0x0052188c01007387 */ /* 0x0009e80000100800 */
[----:B------:R1:W-:Y:S01]  /*43fc0*/  STL [R1+0x5214], R144 ;  /* 0x0052149001007387 */ /* 0x0003e20000100800 */
[----:B-----5:R-:W-:Y:S08]  /*43fd0*/  HMMA.1688.F32.TF32 R36, R152, R24, R216 ;  /* 0x000000189824723c */ /* 0x020ff000000810d8 */
[----:B------:R-:W-:Y:S11]  /*43fe0*/  HMMA.1688.F32.TF32 R164, R180, R28, R164 ;  /* 0x0000001cb4a4723c */ /* 0x000ff600000810a4 */
[----:B------:R-:W-:Y:S05]  /*43ff0*/  @!UPT UIADD3 URZ, URZ, URZ, URZ ;  /* 0x0000003f3f3ff290 */ /* 0x000fea000fffe03f */
[----:B------:R-:W-:Y:S01]  /*44000*/  IMAD.MOV.U32 R145, RZ, RZ, R36 ;  /* 0x000000ffff917224 */ /* 0x000fe200078e0024 */
[----:B------:R-:W-:Y:S01]  /*44010*/  MOV R146, R38 ;  /* 0x0000002600927202 */ /* 0x000fe20000000f00 */
[----:B------:R-:W-:Y:S02]  /*44020*/  IMAD.MOV.U32 R143, RZ, RZ, R37 ;  /* 0x000000ffff8f7224 */ /* 0x000fe400078e0025 */
[----:B------:R-:W-:Y:S02]  /*44030*/  IMAD.MOV.U32 R147, RZ, RZ, R39 ;  /* 0x000000ffff937224 */ /* 0x000fe400078e0027 */
[----:B------:R-:W-:Y:S03]  /*44040*/  HMMA.1688.F32.TF32 R36, R152, R20, R192 ;  /* 0x000000149824723c */ /* 0x000fe600000810c0 */
[----:B------:R5:W-:Y:S04]  /*44050*/  STL [R1+0x5230], R147 ;  /* 0x0052309301007387 */ /* 0x000be80000100800 */
[----:B------:R1:W-:Y:S04]  /*44060*/  STL [R1+0x522c], R146 ;  /* 0x00522c9201007387 */ /* 0x0003e80000100800 */
[----:B------:R-:W-:Y:S04]  /*44070*/  STL [R1+0x5228], R145 ;  /* 0x0052289101007387 */ /* 0x000fe80000100800 */
[----:B------:R1:W-:Y:S04]  /*44080*/  STL [R1+0x5224], R143 ;  /* 0x0052248f01007387 */ /* 0x0003e80000100800 */
[----:B------:R-:W-:Y:S04]  /*44090*/  STL [R1+0x5150], R164 ;  /* 0x005150a401007387 */ /* 0x000fe80000100800 */
[----:B------:R-:W-:Y:S04]  /*440a0*/  STL [R1+0x514c], R165 ;  /* 0x00514ca501007387 */ /* 0x000fe80000100800 */
[----:B------:R-:W-:Y:S01]  /*440b0*/  STL [R1+0x5148], R166 ;  /* 0x005148a601007387 */ /* 0x000fe20000100800 */
[----:B-1----:R-:W-:Y:S01]  /*440c0*/  IMAD.MOV.U32 R142, RZ, RZ, R36 ;  /* 0x000000ffff8e7224 */ /* 0x002fe200078e0024 */
[----:B--2---:R-:W-:Y:S01]  /*440d0*/  MOV R141, R37 ;  /* 0x00000025008d7202 */ /* 0x004fe20000000f00 */
[----:B----4-:R-:W-:Y:S01]  /*440e0*/  IMAD.MOV.U32 R140, RZ, RZ, R38 ;  /* 0x000000ffff8c7224 */ /* 0x010fe200078e0026 */
[----:B------:R-:W-:Y:S01]  /*440f0*/  STL [R1+0x5144], R167 ;  /* 0x005144a701007387 */ /* 0x000fe20000100800 */
[----:B------:R-:W-:-:S02]  /*44100*/  IMAD.MOV.U32 R144, RZ, RZ, R39 ;  /* 0x000000ffff907224 */ /* 0x000fc400078e0027 */
[C---:B------:R-:W-:Y:S01]  /*44110*/  HMMA.1688.F32.TF32 R36, R152.reuse, R16, R200 ;  /* 0x000000109824723c */ /* 0x040fe200000810c8 */
[----:B------:R-:W2:Y:S04]  /*44120*/  LDL.LU R220, [R1+0x90] ;  /* 0x0000900001dc7983 */ /* 0x000ea80000300800 */
[----:B------:R-:W2:Y:S04]  /*44130*/  LDL.LU R221, [R1+0x94] ;  /* 0x0000940001dd7983 */ /* 0x000ea80000300800 */
[----:B------:R-:W2:Y:S04]  /*44140*/  LDL.LU R222, [R1+0x98] ;  /* 0x0000980001de7983 */ /* 0x000ea80000300800 */
[----:B------:R-:W2:Y:S01]  /*44150*/  LDL.LU R223, [R1+0x9c] ;  /* 0x00009c0001df7983 */ /* 0x000ea20000300800 */
[----:B------:R-:W-:Y:S08]  /*44160*/  HMMA.1688.F32.TF32 R148, R152, R12, R204 ;  /* 0x0000000c9894723c */ /* 0x000ff000000810cc */
[C---:B------:R-:W-:Y:S08]  /*44170*/  HMMA.1688.F32.TF32 R152, R180.reuse, R8, R168 ;  /* 0x00000008b498723c */ /* 0x040ff000000810a8 */
[----:B---3--:R-:W-:Y:S01]  /*44180*/  HMMA.1688.F32.TF32 R168, R180, R24, R172 ;  /* 0x00000018b4a8723c */ /* 0x008fe200000810ac */
        /* <DEDUP_REMOVED lines=35> */
[----:B------:R1:W-:Y:S04]  /*443c0*/  STL [R1+0x5154], R171 ;  /* 0x005154ab01007387 */ /* 0x0003e80000100800 */
[----:B------:R-:W4:Y:S04]  /*443d0*/  LDL.LU R200, [R1+0x70] ;  /* 0x0000700001c87983 */ /* 0x000f280000300800 */
[----:B------:R-:W4:Y:S04]  /*443e0*/  LDL.LU R201, [R1+0x74] ;  /* 0x0000740001c97983 */ /* 0x000f280000300800 */
[----:B------:R-:W4:Y:S04]  /*443f0*/  LDL.LU R202, [R1+0x78] ;  /* 0x0000780001ca7983 */ /* 0x000f280000300800 */
[----:B------:R-:W4:Y:S01]  /*44400*/  LDL.LU R203, [R1+0x7c] ;  /* 0x00007c0001cb7983 */ /* 0x000f220000300800 */
[----:B-----5:R-:W-:Y:S01]  /*44410*/  MOV R147, R36 ;  /* 0x0000002400937202 */ /* 0x020fe20000000f00 */
[----:B------:R-:W-:Y:S01]  /*44420*/  IMAD.MOV.U32 R146, RZ, RZ, R37 ;  /* 0x000000ffff927224 */ /* 0x000fe200078e0025 */
[----:B------:R-:W-:Y:S01]  /*44430*/  MOV R143, R39 ;  /* 0x00000027008f7202 */ /* 0x000fe20000000f00 */
[----:B------:R-:W-:-:S02]  /*44440*/  IMAD.MOV.U32 R145, RZ, RZ, R38 ;  /* 0x000000ffff917224 */ /* 0x000fc400078e0026 */
[----:B--2---:R-:W-:Y:S08]  /*44450*/  HMMA.1688.F32.TF32 R36, R196, R24, R220 ;  /* 0x00000018c424723c */ /* 0x004ff000000810dc */
[C---:B---3--:R-:W-:Y:S11]  /*44460*/  HMMA.1688.F32.TF32 R172, R180.reuse, R20, R172 ;  /* 0x00000014b4ac723c */ /* 0x048ff600000810ac */
[----:B------:R-:W-:Y:S11]  /*44470*/  @!UPT UIADD3 URZ, URZ, URZ, URZ ;  /* 0x0000003f3f3ff290 */ /* 0x000ff6000fffe03f */
[----:B------:R-:W-:Y:S01]  /*44480*/  @!UPT UIADD3 URZ, URZ, URZ, URZ ;  /* 0x0000003f3f3ff290 */ /* 0x000fe2000fffe03f */
[----:B------:R-:W-:Y:S04]  /*44490*/  STL [R1+0x5168], R173 ;  /* 0x005168ad01007387 */ /* 0x000fe80000100800 */
[----:B------:R-:W-:Y:S04]  /*444a0*/  STL [R1+0x5164], R174 ;  /* 0x005164ae01007387 */ /* 0x000fe80000100800 */
[----:B------:R2:W-:Y:S01]  /*444b0*/  STL [R1+0x5140], R175 ;  /* 0x005140af01007387 */ /* 0x0005e20000100800 */
[----:B----4-:R-:W-:Y:S03]  /*444c0*/  HMMA.1688.F32.TF32 R176, R180, R16, R204 ;  /* 0x00000010b4b0723c */ /* 0x010fe600000810cc */
[----:B------:R-:W3:Y:S04]  /*444d0*/  LDL.LU R204, [R1+0x60] ;  /* 0x0000600001cc7983 */ /* 0x000ee80000300800 */
[----:B------:R-:W3:Y:S04]  /*444e0*/  LDL.LU R205, [R1+0x64] ;  /* 0x0000640001cd7983 */ /* 0x000ee80000300800 */
[----:B------:R-:W3:Y:S04]  /*444f0*/  LDL.LU R206, [R1+0x68] ;  /* 0x0000680001ce7983 */ /* 0x000ee80000300800 */
[----:B------:R-:W3:Y:S01]  /*44500*/  LDL.LU R207, [R1+0x6c] ;  /* 0x00006c0001cf7983 */ /* 0x000ee20000300800 */
[C---:B------:R-:W-:Y:S08]  /*44510*/  HMMA.1688.F32.TF32 R184, R196.reuse, R8, R248 ;  /* 0x00000008c4b8723c */ /* 0x040ff000000810f8 */
[----:B------:R-:W-:Y:S01]  /*44520*/  HMMA.1688.F32.TF32 R192, R196, R32, R192 ;  /* 0x00000020c4c0723c */ /* 0x000fe200000810c0 */
[----:B------:R4:W-:Y:S04]  /*44530*/  STL [R1+0x513c], R177 ;  /* 0x00513cb101007387 */ /* 0x0009e80000100800 */
[----:B------:R5:W-:Y:S04]  /*44540*/  STL [R1+0x5138], R178 ;  /* 0x005138b201007387 */ /* 0x000be80000100800 */
[----:B------:R2:W-:Y:S01]  /*44550*/  STL [R1+0x5134], R179 ;  /* 0x005134b301007387 */ /* 0x0005e20000100800 */
[----:B-1----:R-:W-:Y:S01]  /*44560*/  IMAD.MOV.U32 R170, RZ, RZ, R36 ;  /* 0x000000ffffaa7224 */ /* 0x002fe200078e0024 */
[----:B------:R-:W-:Y:S01]  /*44570*/  MOV R164, R38 ;  /* 0x0000002600a47202 */ /* 0x000fe20000000f00 */
[----:B------:R-:W-:-:S03]  /*44580*/  IMAD.MOV.U32 R171, RZ, RZ, R37 ;  /* 0x000000ffffab7224 */ /* 0x000fc600078e0025 */
[----:B------:R-:W-:Y:S01]  /*44590*/  STL [R1+0x5130], R186 ;  /* 0x005130ba01007387 */ /* 0x000fe20000100800 */
[----:B------:R-:W-:-:S03]  /*445a0*/  IMAD.MOV.U32 R165, RZ, RZ, R39 ;  /* 0x000000ffffa57224 */ /* 0x000fc600078e0027 */
[----:B------:R-:W-:Y:S01]  /*445b0*/  STL [R1+0x512c], R187 ;  /* 0x00512cbb01007387 */ /* 0x000fe20000100800 */
[C---:B------:R-:W-:Y:S03]  /*445c0*/  HMMA.1688.F32.TF32 R40, R196.reuse, R28, R228 ;  /* 0x0000001cc428723c */ /* 0x040fe600000810e4 */
[----:B------:R-:W-:Y:S05]  /*445d0*/  STL [R1+0x5128], R195 ;  /* 0x005128c301007387 */ /* 0x000fea0000100800 */
[C---:B------:R-:W-:Y:S11]  /*445e0*/  HMMA.1688.F32.TF32 R36, R196.reuse, R20, R216 ;  /* 0x00000014c424723c */ /* 0x040ff600000810d8 */
[----:B------:R-:W-:Y:S04]  /*445f0*/  @!UPT UIADD3 URZ, URZ, URZ, URZ ;  /* 0x0000003f3f3ff290 */ /* 0x000fe8000fffe03f */
[----:B------:R-:W-:Y:S04]  /*44600*/  STL.64 [R1+0x230], R40 ;  /* 0x0002302801007387 */ /* 0x000fe80000100a00 */
[----:B------:R-:W-:Y:S04]  /*44610*/  STL.64 [R1+0x238], R42 ;  /* 0x0002382a01007387 */ /* 0x000fe80000100a00 */
[----:B------:R-:W5:Y:S04]  /*44620*/  LDL.LU R216, [R1+0x7a0] ;  /* 0x0007a00001d87983 */ /* 0x000f680000300800 */
[----:B------:R-:W5:Y:S01]  /*44630*/  LDL.LU R217, [R1+0x7a4] ;  /* 0x0007a40001d97983 */ /* 0x000f620000300800 */
[----:B------:R-:W-:Y:S01]  /*44640*/  HMMA.1688.F32.TF32 R188, R196, R4, R188 ;  /* 0x00000004c4bc723c */ /* 0x000fe200000810bc */
[----:B------:R-:W-:Y:S01]  /*44650*/  MOV R218, R252 ;  /* 0x000000fc00da7202 */ /* 0x000fe20000000f00 */
[----:B------:R-:W-:Y:S01]  /*44660*/  IMAD.MOV.U32 R219, RZ, RZ, R2 ;  /* 0x000000ffffdb7224 */ /* 0x000fe200078e0002 */
[----:B------:R-:W5:Y:S01]  /*44670*/  LDL.LU R236, [R1+0x4f0] ;  /* 0x0004f00001ec7983 */ /* 0x000f620000300800 */
[----:B------:R-:W-:Y:S01]  /*44680*/  IMAD.MOV.U32 R166, RZ, RZ, R36 ;  /* 0x000000ffffa67224 */ /* 0x000fe200078e0024 */
[----:B------:R-:W-:Y:S01]  /*44690*/  MOV R167, R37 ;  /* 0x0000002500a77202 */ /* 0x000fe20000000f00 */
[----:B--2---:R-:W-:Y:S01]  /*446a0*/  IMAD.MOV.U32 R175, RZ, RZ, R38 ;  /* 0x000000ffffaf7224 */ /* 0x004fe200078e0026 */
[----:B------:R-:W2:Y:S01]  /*446b0*/  LDL.LU R237, [R1+0x4f4] ;  /* 0x0004f40001ed7983 */ /* 0x000ea20000300800 */
[----:B----4-:R-:W-:-:S03]  /*446c0*/  IMAD.MOV.U32 R177, RZ, RZ, R39 ;  /* 0x000000ffffb17224 */ /* 0x010fc600078e0027 */
[----:B------:R-:W2:Y:S01]  /*446d0*/  LDL.LU R238, [R1+0x4f8] ;  /* 0x0004f80001ee7983 */ /* 0x000ea20000300800 */
[----:B------:R-:W-:Y:S03]  /*446e0*/  HMMA.1688.F32.TF32 R36, R196, R16, R200 ;  /* 0x00000010c424723c */ /* 0x000fe600000810c8 */
[----:B------:R-:W2:Y:S04]  /*446f0*/  LDL.LU R239, [R1+0x4fc] ;  /* 0x0004fc0001ef7983 */ /* 0x000ea80000300800 */
[----:B------:R-:W4:Y:S04]  /*44700*/  LDL.LU R232, [R1+0x500] ;  /* 0x0005000001e87983 */ /* 0x000f280000300800 */
[----:B------:R-:W4:Y:S04]  /*44710*/  LDL.LU R233, [R1+0x504] ;  /* 0x0005040001e97983 */ /* 0x000f280000300800 */
[----:B------:R-:W4:Y:S04]  /*44720*/  LDL.LU R234, [R1+0x508] ;  /* 0x0005080001ea7983 */ /* 0x000f280000300800 */
[----:B------:R-:W4:Y:S01]  /*44730*/  LDL.LU R235, [R1+0x50c] ;  /* 0x00050c0001eb7983 */ /* 0x000f220000300800 */
[C---:B------:R-:W-:Y:S03]  /*44740*/  HMMA.1688.F32.TF32 R156, R180.reuse, R4, R156 ;  /* 0x00000004b49c723c */ /* 0x040fe6000008109c */
[----:B------:R-:W-:Y:S01]  /*44750*/  LDS R200, [R3+0x8680] ;  /* 0x0086800003c87984 */ /* 0x000fe20000000800 */
[----:B------:R-:W-:Y:S01]  /*44760*/  IMAD.MOV.U32 R173, RZ, RZ, R36 ;  /* 0x000000ffffad7224 */ /* 0x000fe200078e0024 */
[----:B------:R-:W-:Y:S01]  /*44770*/  MOV R174, R37 ;  /* 0x0000002500ae7202 */ /* 0x000fe20000000f00 */
[----:B------:R-:W-:Y:S01]  /*44780*/  IMAD.MOV.U32 R168, RZ, RZ, R38 ;  /* 0x000000ffffa87224 */ /* 0x000fe200078e0026 */
[----:B------:R-:W-:Y:S01]  /*44790*/  LDS R202, [R3+0xa680] ;  /* 0x00a6800003ca7984 */ /* 0x000fe20000000800 */
[----:B------:R-:W-:Y:S01]  /*447a0*/  IMAD.MOV.U32 R169, RZ, RZ, R39 ;  /* 0x000000ffffa97224 */ /* 0x000fe200078e0027 */
[----:B------:R-:W-:Y:S02]  /*447b0*/  HMMA.1688.F32.TF32 R160, R180, R32, R160 ;  /* 0x00000020b4a0723c */ /* 0x000fe400000810a0 */
[----:B------:R-:W-:Y:S04]  /*447c0*/  LDS R201, [R0+0x8680] ;  /* 0x0086800000c97984 */ /* 0x000fe80000000800 */
[----:B------:R-:W-:Y:S02]  /*447d0*/  LDS R203, [R0+0xa680] ;  /* 0x00a6800000cb7984 */ /* 0x000fe40000000800 */
[-C--:B---3--:R-:W-:Y:S02]  /*447e0*/  HMMA.1688.F32.TF32 R36, R196, R12.reuse, R204 ;  /* 0x0000000cc424723c */ /* 0x088fe400000810cc */
[----:B------:R-:W-:Y:S04]  /*447f0*/  LDS R196, [R3+0x8600] ;  /* 0x0086000003c47984 */ /* 0x000fe80000000800 */
[----:B------:R-:W-:Y:S04]  /*44800*/  LDS R198, [R3+0xa600] ;  /* 0x00a6000003c67984 */ /* 0x000fe80000000800 */
[----:B------:R-:W-:Y:S04]  /*44810*/  LDS R197, [R0+0x8600] ;  /* 0x0086000000c57984 */ /* 0x000fe80000000800 */
[----:B------:R-:W1:Y:S01]  /*44820*/  LDS R199, [R0+0xa600] ;  /* 0x00a6000000c77984 */ /* 0x000e620000000800 */
[----:B------:R-:W-:Y:S03]  /*44830*/  HMMA.1688.F32.TF32 R180, R180, R12, R208 ;  /* 0x0000000cb4b4723c */ /* 0x000fe600000810d0 */
[----:B------:R-:W-:Y:S04]  /*44840*/  LDS R204, [R3+0x8700] ;  /* 0x0087000003cc7984 */ /* 0x000fe80000000800 */
[----:B------:R-:W-:Y:S02]  /*44850*/  LDS R206, [R3+0xa700] ;  /* 0x00a7000003ce7984 */ /* 0x000fe40000000800 */
[----:B-----5:R-:W-:Y:S01]  /*44860*/  MOV R178, R36 ;  /* 0x0000002400b27202 */ /* 0x020fe20000000f00 */
[----:B------:R-:W-:Y:S01]  /*44870*/  IMAD.MOV.U32 R179, RZ, RZ, R37 ;  /* 0x000000ffffb37224 */ /* 0x000fe200078e0025 */
[----:B------:R-:W-:Y:S01]  /*44880*/  MOV R2, R39 ;  /* 0x0000002700027202 */ /* 0x000fe20000000f00 */
[----:B------:R-:W-:Y:S01]  /*44890*/  IMAD.MOV.U32 R252, RZ, RZ, R38 ;  /* 0x000000fffffc7224 */ /* 0x000fe200078e0026 */
[----:B------:R-:W-:Y:S04]  /*448a0*/  LDS R205, [R0+0x8700] ;  /* 0x0087000000cd7984 */ /* 0x000fe80000000800 */
[----:B------:R-:W3:Y:S01]  /*448b0*/  LDS R207, [R0+0xa700] ;  /* 0x00a7000000cf7984 */ /* 0x000ee20000000800 */
[----:B-1----:R-:W-:Y:S11]  /*448c0*/  HMMA.1688.F32.TF32 R36, R196, R8, R216 ;  /* 0x00000008c424723c */ /* 0x002ff600000810d8 */
[----:B------:R-:W-:Y:S11]  /*448d0*/  @!UPT UIADD3 URZ, URZ, URZ, URZ ;  /* 0x0000003f3f3ff290 */ /* 0x000ff6000fffe03f */
[----:B------:R-:W-:Y:S01]  /*448e0*/  @!UPT UIADD3 URZ, URZ, URZ, URZ ;  /* 0x0000003f3f3ff290 */ /* 0x000fe2000fffe03f */
[----:B------:R1:W-:Y:S04]  /*448f0*/  STL [R1+0x1ec], R39 ;  /* 0x0001ec2701007387 */ /* 0x0003e80000100800 */
        /* <DEDUP_REMOVED lines=13> */
[----:B------:R-:W2:Y:S01]  /*449d0*/  LDL.LU R240, [R1+0x600] ;  /* 0x0006000001f07983 */ /* 0x000ea20000300800 */
[----:B------:R-:W-:-:S03]  /*449e0*/  IMAD.MOV.U32 R187, RZ, RZ, R37 ;  /* 0x000000ffffbb7224 */ /* 0x000fc600078e0025 */
[----:B------:R-:W2:Y:S01]  /*449f0*/  LDL.LU R241, [R1+0x604] ;  /* 0x0006040001f17983 */ /* 0x000ea20000300800 */
[----:B------:R-:W-:-:S03]  /*44a00*/  MOV R195, R38 ;  /* 0x0000002600c37202 */ /* 0x000fc60000000f00 */
[----:B------:R-:W2:Y:S04]  /*44a10*/  LDL.LU R242, [R1+0x608] ;  /* 0x0006080001f27983 */ /* 0x000ea80000300800 */
[----:B------:R-:W2:Y:S04]  /*44a20*/  LDL.LU R243, [R1+0x60c] ;  /* 0x00060c0001f37983 */ /* 0x000ea80000300800 */
[----:B------:R-:W3:Y:S04]  /*44a30*/  LDL.LU R36, [R1+0x610] ;  /* 0x0006100001247983 */ /* 0x000ee80000300800 */
[----:B------:R-:W3:Y:S04]  /*44a40*/  LDL.LU R37, [R1+0x614] ;  /* 0x0006140001257983 */ /* 0x000ee80000300800 */
[----:B------:R-:W3:Y:S04]  /*44a50*/  LDL.LU R38, [R1+0x618] ;  /* 0x0006180001267983 */ /* 0x000ee80000300800 */
[----:B-1----:R-:W3:Y:S04]  /*44a60*/  LDL.LU R39, [R1+0x61c] ;  /* 0x00061c0001277983 */ /* 0x002ee80000300800 */
        /* <DEDUP_REMOVED lines=64> */
[C---:B--2---:R-:W-:Y:S08]  /*44e70*/  HMMA.1688.F32.TF32 R240, R200.reuse, R16, R240 ;  /* 0x00000010c8f0723c */ /* 0x044ff000000810f0 */
[C---:B---3--:R-:W-:Y:S08]  /*44e80*/  HMMA.1688.F32.TF32 R36, R200.reuse, R20, R36 ;  /* 0x00000014c824723c */ /* 0x048ff00000081024 */
[C---:B----4-:R-:W-:Y:S08]  /*44e90*/  HMMA.1688.F32.TF32 R40, R200.reuse, R24, R40 ;  /* 0x00000018c828723c */ /* 0x050ff00000081028 */
[C---:B-----5:R-:W-:Y:S08]  /*44ea0*/  HMMA.1688.F32.TF32 R48, R200.reuse, R32, R48 ;  /* 0x00000020c830723c */ /* 0x060ff00000081030 */
[----:B------:R-:W-:Y:S08]  /*44eb0*/  HMMA.1688.F32.TF32 R52, R200, R4, R52 ;  /* 0x00000004c834723c */ /* 0x000ff00000081034 */
[C---:B------:R-:W-:Y:S08]  /*44ec0*/  HMMA.1688.F32.TF32 R64, R196.reuse, R16, R64 ;  /* 0x00000010c440723c */ /* 0x040ff00000081040 */
[C---:B------:R-:W-:Y:S08]  /*44ed0*/  HMMA.1688.F32.TF32 R68, R196.reuse, R20, R68 ;  /* 0x00000014c444723c */ /* 0x040ff00000081044 */
[C---:B------:R-:W-:Y:S08]  /*44ee0*/  HMMA.1688.F32.TF32 R72, R196.reuse, R24, R72 ;  /* 0x00000018c448723c */ /* 0x040ff00000081048 */
[C---:B------:R-:W-:Y:S08]  /*44ef0*/  HMMA.1688.F32.TF32 R80, R196.reuse, R32, R80 ;  /* 0x00000020c450723c */ /* 0x040ff00000081050 */
[C---:B------:R-:W-:Y:S08]  /*44f00*/  HMMA.1688.F32.TF32 R84, R196.reuse, R4, R84 ;  /* 0x00000004c454723c */ /* 0x040ff00000081054 */
[C---:B------:R-:W-:Y:S11]  /*44f10*/  HMMA.1688.F32.TF32 R76, R196.reuse, R28, R76 ;  /* 0x0000001cc44c723c */ /* 0x040ff6000008104c */
[----:B------:R-:W-:Y:S04]  /*44f20*/  @!UPT UIADD3 URZ, URZ, URZ, URZ ;  /* 0x0000003f3f3ff290 */ /* 0x000fe8000fffe03f */
[----:B------:R-:W-:Y:S04]  /*44f30*/  STL.64 [R1+0x1d0], R84 ;  /* 0x0001d05401007387 */ /* 0x000fe80000100a00 */
[----:B------:R1:W-:Y:S01]  /*44f40*/  STL.64 [R1+0x1d8], R86 ;  /* 0x0001d85601007387 */ /* 0x0003e20000100a00 */
[----:B------:R-:W-:Y:S03]  /*44f50*/  HMMA.1688.F32.TF32 R196, R196, R12, R60 ;  /* 0x0000000cc4c4723c */ /* 0x000fe6000008103c */
[----:B-1----:R-:W2:Y:S04]  /*44f60*/  LDL.LU.64 R86, [R1+0x5440] ;  /* 0x0054400001567983 */ /* 0x002ea80000300a00 */
[----:B------:R-:W2:Y:S04]  /*44f70*/  LDL.LU.64 R84, [R1+0x5438] ;  /* 0x0054380001547983 */ /* 0x000ea80000300a00 */
[----:B------:R-:W-:Y:S04]  /*44f80*/  STL.64 [R1+0x1c0], R80 ;  /* 0x0001c05001007387 */ /* 0x000fe80000100a00 */
[----:B------:R1:W-:Y:S01]  /*44f90*/  STL.64 [R1+0x1c8], R82 ;  /* 0x0001c85201007387 */ /* 0x0003e20000100a00 */
[C---:B------:R-:W-:Y:S03]  /*44fa0*/  HMMA.1688.F32.TF32 R56, R200.reuse, R8, R56 ;  /* 0x00000008c838723c */ /* 0x040fe60000081038 */
[----:B-1----:R-:W3:Y:S04]  /*44fb0*/  LDL.LU.64 R82, [R1+0x5430] ;  /* 0x0054300001527983 */ /* 0x002ee80000300a00 */
[----:B------:R-:W3:Y:S04]  /*44fc0*/  LDL.LU.64 R80, [R1+0x5428] ;  /* 0x0054280001507983 */ /* 0x000ee80000300a00 */
[----:B------:R-:W-:Y:S04]  /*44fd0*/  STL.64 [R1+0x1b0], R76 ;  /* 0x0001b04c01007387 */ /* 0x000fe80000100a00 */
[----:B------:R1:W-:Y:S01]  /*44fe0*/  STL.64 [R1+0x1b8], R78 ;  /* 0x0001b84e01007387 */ /* 0x0003e20000100a00 */
[C---:B------:R-:W-:Y:S03]  /*44ff0*/  HMMA.1688.F32.TF32 R44, R200.reuse, R28, R44 ;  /* 0x0000001cc82c723c */ /* 0x040fe6000008102c */
[----:B-1----:R-:W4:Y:S04]  /*45000*/  LDL.LU.64 R78, [R1+0x5420] ;  /* 0x00542000014e7983 */ /* 0x002f280000300a00 */
[----:B------:R-:W4:Y:S04]  /*45010*/  LDL.LU.64 R76, [R1+0x5418] ;  /* 0x00541800014c7983 */ /* 0x000f280000300a00 */
[----:B------:R-:W-:Y:S04]  /*45020*/  STL.64 [R1+0x1a0], R72 ;  /* 0x0001a04801007387 */ /* 0x000fe80000100a00 */
[----:B------:R1:W-:Y:S04]  /*45030*/  STL.64 [R1+0x1a8], R74 ;  /* 0x0001a84a01007387 */ /* 0x0003e80000100a00 */
[----:B-1----:R-:W5:Y:S04]  /*45040*/  LDL.LU.64 R74, [R1+0x5410] ;  /* 0x00541000014a7983 */ /* 0x002f680000300a00 */
        /* <DEDUP_REMOVED lines=20> */
[----:B-1----:R-:W3:Y:S04]  /*45190*/  LDL.LU.64 R58, [R1+0x53d0] ;  /* 0x0053d000013a7983 */ /* 0x002ee80000300a00 */
[----:B------:R-:W3:Y:S04]  /*451a0*/  LDL.LU.64 R56, [R1+0x53c8] ;  /* 0x0053c80001387983 */ /* 0x000ee80000300a00 */
[----:B------:R-:W-:Y:S04]  /*451b0*/  STL.64 [R1+0x140], R52 ;  /* 0x0001403401007387 */ /* 0x000fe80000100a00 */
[----:B------:R1:W-:Y:S04]  /*451c0*/  STL.64 [R1+0x148], R54 ;  /* 0x0001483601007387 */ /* 0x0003e80000100a00 */
        /* <DEDUP_REMOVED lines=22> */
[----:B------:R-:W3:Y:S04]  /*45330*/  LDL.LU.64 R214, [R1+0x5360] ;  /* 0x0053600001d67983 */ /* 0x000ee80000300a00 */
[----:B------:R-:W3:Y:S04]  /*45340*/  LDL.LU.64 R212, [R1+0x5358] ;  /* 0x0053580001d47983 */ /* 0x000ee80000300a00 */
[----:B------:R1:W-:Y:S04]  /*45350*/  STL.64 [R1+0xe0], R200 ;  /* 0x0000e0c801007387 */ /* 0x0003e80000100a00 */
[----:B------:R4:W-:Y:S04]  /*45360*/  STL.64 [R1+0xe8], R202 ;  /* 0x0000e8ca01007387 */ /* 0x0009e80000100a00 */
[----:B-1----:R-:W3:Y:S04]  /*45370*/  LDL.LU R200, [R1+0x520] ;  /* 0x0005200001c87983 */ /* 0x002ee80000300800 */
[----:B------:R-:W3:Y:S04]  /*45380*/  LDL.LU R201, [R1+0x524] ;  /* 0x0005240001c97983 */ /* 0x000ee80000300800 */
[----:B----4-:R-:W3:Y:S04]  /*45390*/  LDL.LU R202, [R1+0x528] ;  /* 0x0005280001ca7983 */ /* 0x010ee80000300800 */
[----:B------:R-:W3:Y:S01]  /*453a0*/  LDL.LU R203, [R1+0x52c] ;  /* 0x00052c0001cb7983 */ /* 0x000ee20000300800 */
[C---:B------:R-:W-:Y:S08]  /*453b0*/  HMMA.1688.F32.TF32 R208, R204.reuse, R8, R208 ;  /* 0x00000008ccd0723c */ /* 0x040ff000000810d0 */
[C---:B------:R-:W-:Y:S08]  /*453c0*/  HMMA.1688.F32.TF32 R248, R204.reuse, R4, R248 ;  /* 0x00000004ccf8723c */ /* 0x040ff000000810f8 */
[C---:B------:R-:W-:Y:S07]  /*453d0*/  HMMA.1688.F32.TF32 R228, R204.reuse, R32, R228 ;  /* 0x00000020cce4723c */ /* 0x040fee00000810e4 */
[----:B------:R-:W-:Y:S04]  /*453e0*/  STL.64 [R1+0xd0], R208 ;  /* 0x0000d0d001007387 */ /* 0x000fe80000100a00 */
[----:B------:R1:W-:Y:S04]  /*453f0*/  STL.64 [R1+0xd8], R210 ;  /* 0x0000d8d201007387 */ /* 0x0003e80000100a00 */
[----:B-1----:R-:W4:Y:S04]  /*45400*/  LDL.LU.64 R210, [R1+0x5350] ;  /* 0x0053500001d27983 */ /* 0x002f280000300a00 */
[----:B------:R-:W4:Y:S04]  /*45410*/  LDL.LU.64 R208, [R1+0x5348] ;  /* 0x0053480001d07983 */ /* 0x000f280000300a00 */
[----:B------:R-:W-:Y:S04]  /*45420*/  STL.64 [R1+0xc0], R248 ;  /* 0x0000c0f801007387 */ /* 0x000fe80000100a00 */
[----:B------:R1:W-:Y:S04]  /*45430*/  STL.64 [R1+0xc8], R250 ;  /* 0x0000c8fa01007387 */ /* 0x0003e80000100a00 */
[----:B-1----:R-:W4:Y:S04]  /*45440*/  LDL.LU.64 R250, [R1+0x5340] ;  /* 0x0053400001fa7983 */ /* 0x002f280000300a00 */
[----:B------:R-:W4:Y:S04]  /*45450*/  LDL.LU.64 R248, [R1+0x5338] ;  /* 0x0053380001f87983 */ /* 0x000f280000300a00 */
[----:B------:R-:W-:Y:S04]  /*45460*/  STL.64 [R1+0xb0], R228 ;  /* 0x0000b0e401007387 */ /* 0x000fe80000100a00 */
[----:B------:R1:W-:Y:S04]  /*45470*/  STL.64 [R1+0xb8], R230 ;  /* 0x0000b8e601007387 */ /* 0x0003e80000100a00 */
[----:B-1----:R-:W4:Y:S04]  /*45480*/  LDL.LU.64 R230, [R1+0x5330] ;  /* 0x0053300001e67983 */ /* 0x002f280000300a00 */
[----:B------:R-:W4:Y:S01]  /*45490*/  LDL.LU.64 R228, [R1+0x5328] ;  /* 0x0053280001e47983 */ /* 0x000f220000300a00 */
[C---:B------:R-:W-:Y:S08]  /*454a0*/  HMMA.1688.F32.TF32 R220, R204.reuse, R28, R220 ;  /* 0x0000001cccdc723c */ /* 0x040ff000000810dc */
[C---:B------:R-:W-:Y:S08]  /*454b0*/  HMMA.1688.F32.TF32 R216, R204.reuse, R24, R216 ;  /* 0x00000018ccd8723c */ /* 0x040ff000000810d8 */
[C---:B--2---:R-:W-:Y:S07]  /*454c0*/  HMMA.1688.F32.TF32 R196, R204.reuse, R16, R196 ;  /* 0x00000010ccc4723c */ /* 0x044fee00000810c4 */
[----:B------:R-:W-:Y:S04]  /*454d0*/  STL.64 [R1+0xa0], R220 ;  /* 0x0000a0dc01007387 */ /* 0x000fe80000100a00 */
[----:B------:R1:W-:Y:S04]  /*454e0*/  STL.64 [R1+0xa8], R222 ;  /* 0x0000a8de01007387 */ /* 0x0003e80000100a00 */
[----:B-1----:R-:W2:Y:S04]  /*454f0*/  LDL.LU.64 R222, [R1+0x5320] ;  /* 0x0053200001de7983 */ /* 0x002ea80000300a00 */
[----:B------:R-:W2:Y:S04]  /*45500*/  LDL.LU.64 R220, [R1+0x5318] ;  /* 0x0053180001dc7983 */ /* 0x000ea80000300a00 */
[----:B------:R-:W-:Y:S04]  /*45510*/  STL.64 [R1+0x90], R216 ;  /* 0x000090d801007387 */ /* 0x000fe80000100a00 */
[----:B------:R1:W-:Y:S04]  /*45520*/  STL.64 [R1+0x98], R218 ;  /* 0x000098da01007387 */ /* 0x0003e80000100a00 */
[----:B-1----:R-:W2:Y:S04]  /*45530*/  LDL.LU.64 R218, [R1+0x5310] ;  /* 0x0053100001da7983 */ /* 0x002ea80000300a00 */
[----:B------:R-:W2:Y:S01]  /*45540*/  LDL.LU.64 R216, [R1+0x5308] ;  /* 0x0053080001d87983 */ /* 0x000ea20000300a00 */
[C---:B---3--:R-:W-:Y:S11]  /*45550*/  HMMA.1688.F32.TF32 R200, R204.reuse, R20, R200 ;  /* 0x00000014ccc8723c */ /* 0x048ff600000810c8 */
[----:B------:R-:W-:Y:S11]  /*45560*/  @!UPT UIADD3 URZ, URZ, URZ, URZ ;  /* 0x0000003f3f3ff290 */ /* 0x000ff6000fffe03f */
[----:B------:R-:W-:Y:S01]  /*45570*/  @!UPT UIADD3 URZ, URZ, URZ, URZ ;  /* 0x0000003f3f3ff290 */ /* 0x000fe2000fffe03f */
[----:B------:R-:W-:Y:S04]  /*45580*/  STL.64 [R1+0x80], R200 ;  /* 0x000080c801007387 */ /* 0x000fe80000100a00 */
[----:B------:R1:W-:Y:S04]  /*45590*/  STL.64 [R1+0x88], R202 ;  /* 0x000088ca01007387 */ /* 0x0003e80000100a00 */
[----:B------:R-:W-:Y:S04]  /*455a0*/  STL.64 [R1+0x70], R196 ;  /* 0x000070c401007387 */ /* 0x000fe80000100a00 */
[----:B------:R3:W-:Y:S01]  /*455b0*/  STL.64 [R1+0x78], R198 ;  /* 0x000078c601007387 */ /* 0x0007e20000100a00 */
[----:B-1----:R-:W-:Y:S03]  /*455c0*/  HMMA.1688.F32.TF32 R200, R204, R12, R232 ;  /* 0x0000000cccc8723c */ /* 0x002fe600000810e8 */
[----:B------:R-:W-:Y:S04]  /*455d0*/  LDS R232, [R3+0xc100] ;  /* 0x00c1000003e87984 */ /* 0x000fe80000000800 */
[----:B------:R-:W-:Y:S01]  /*455e0*/  LDS R234, [R3+0xe100] ;  /* 0x00e1000003ea7984 */ /* 0x000fe20000000800 */
[C---:B---3--:R-:W-:Y:S03]  /*455f0*/  HMMA.1688.F32.TF32 R196, R224.reuse, R8, R236 ;  /* 0x00000008e0c4723c */ /* 0x048fe600000810ec */
[----:B------:R-:W-:Y:S04]  /*45600*/  LDS R233, [R0+0xc100] ;  /* 0x00c1000000e97984 */ /* 0x000fe80000000800 */
[----:B------:R-:W-:Y:S04]  /*45610*/  LDS R235, [R0+0xe100] ;  /* 0x00e1000000eb7984 */ /* 0x000fe80000000800 */
[----:B------:R-:W-:Y:S04]  /*45620*/  LDS R236, [R3+0xc180] ;  /* 0x00c1800003ec7984 */ /* 0x000fe80000000800 */
[----:B------:R-:W-:Y:S04]  /*45630*/  LDS R238, [R3+0xe180] ;  /* 0x00e1800003ee7984 */ /* 0x000fe80000000800 */
[----:B------:R-:W-:Y:S04]  /*45640*/  LDS R237, [R0+0xc180] ;  /* 0x00c1800000ed7984 */ /* 0x000fe80000000800 */
[----:B------:R-:W-:Y:S04]  /*45650*/  LDS R239, [R0+0xe180] ;  /* 0x00e1800000ef7984 */ /* 0x000fe80000000800 */
[----:B------:R1:W-:Y:S04]  /*45660*/  STL.64 [R1+0x5100], R198 ;  /* 0x005100c601007387 */ /* 0x0003e80000100a00 */
[----:B------:R-:W-:Y:S04]  /*45670*/  STL.64 [R1+0x60], R200 ;  /* 0x000060c801007387 */ /* 0x000fe80000100a00 */
[----:B------:R3:W-:Y:S04]  /*45680*/  STL.64 [R1+0x68], R202 ;  /* 0x000068ca01007387 */ /* 0x0007e80000100a00 */
[----:B------:R4:W-:Y:S01]  /*45690*/  STL.64 [R1+0x50f8], R196 ;  /* 0x0050f8c401007387 */ /* 0x0009e20000100a00 */
[----:B-1----:R-:W-:Y:S01]  /*456a0*/  MOV R198, R214 ;  /* 0x000000d600c67202 */ /* 0x002fe20000000f00 */
[----:B------:R-:W-:Y:S01]  /*456b0*/  IMAD.MOV.U32 R199, RZ, RZ, R215 ;  /* 0x000000ffffc77224 */ /* 0x000fe200078e00d7 */
[----:B---3--:R-:W-:Y:S01]  /*456c0*/  HMMA.1688.F32.TF32 R200, R224, R4, R244 ;  /* 0x00000004e0c8723c */ /* 0x008fe200000810f4 */
[----:B----4-:R-:W-:-:S02]  /*456d0*/  IMAD.MOV.U32 R196, RZ, RZ, R212 ;  /* 0x000000ffffc47224 */ /* 0x010fc400078e00d4 */
[----:B------:R-:W3:Y:S01]  /*456e0*/  LDL.LU R212, [R1+0x5304] ;  /* 0x0053040001d47983 */ /* 0x000ee20000300800 */
[----:B------:R-:W-:-:S03]  /*456f0*/  IMAD.MOV.U32 R197, RZ, RZ, R213 ;  /* 0x000000ffffc57224 */ /* 0x000fc600078e00d5 */
[----:B------:R-:W3:Y:S01]  /*45700*/  LDL.LU R213, [R1+0x5300] ;  /* 0x0053000001d57983 */ /* 0x000ee20000300800 */
[----:B------:R-:W-:Y:S01]  /*45710*/  IMAD.MOV.U32 R244, RZ, RZ, R228 ;  /* 0x000000fffff47224 */ /* 0x000fe200078e00e4 */
[----:B------:R-:W-:Y:S02]  /*45720*/  MOV R245, R229 ;  /* 0x000000e500f57202 */ /* 0x000fe40000000f00 */
[----:B------:R-:W3:Y:S01]  /*45730*/  LDL.LU R214, [R1+0x52fc] ;  /* 0x0052fc0001d67983 */ /* 0x000ee20000300800 */
[----:B------:R-:W-:-:S03]  /*45740*/  IMAD.MOV.U32 R246, RZ, RZ, R230 ;  /* 0x000000fffff67224 */ /* 0x000fc600078e00e6 */
[----:B------:R-:W3:Y:S01]  /*45750*/  LDL.LU R215, [R1+0x52f8] ;  /* 0x0052f80001d77983 */ /* 0x000ee20000300800 */
[----:B------:R-:W-:-:S03]  /*45760*/  IMAD.MOV.U32 R247, RZ, RZ, R231 ;  /* 0x000000fffff77224 */ /* 0x000fc600078e00e7 */
[----:B------:R-:W4:Y:S04]  /*45770*/  LDL.LU R228, [R1+0x52f4] ;  /* 0x0052f40001e47983 */ /* 0x000f280000300800 */
[----:B------:R-:W4:Y:S04]  /*45780*/  LDL.LU R229, [R1+0x52f0] ;  /* 0x0052f00001e57983 */ /* 0x000f280000300800 */
[----:B------:R-:W4:Y:S04]  /*45790*/  LDL.LU R230, [R1+0x52ec] ;  /* 0x0052ec0001e67983 */ /* 0x000f280000300800 */
[----:B------:R-:W4:Y:S04]  /*457a0*/  LDL.LU R231, [R1+0x52e8] ;  /* 0x0052e80001e77983 */ /* 0x000f280000300800 */
[----:B------:R1:W-:Y:S04]  /*457b0*/  STL.64 [R1+0x5110], R202 ;  /* 0x005110ca01007387 */ /* 0x0003e80000100a00 */
[----:B------:R5:W-:Y:S01]  /*457c0*/  STL.64 [R1+0x5108], R200 ;  /* 0x005108c801007387 */ /* 0x000be20000100a00 */
[----:B-1----:R-:W-:Y:S01]  /*457d0*/  IMAD.MOV.U32 R202, RZ, RZ, R210 ;  /* 0x000000ffffca7224 */ /* 0x002fe200078e00d2 */
[----:B------:R-:W-:-:S02]  /*457e0*/  MOV R203, R211 ;  /* 0x000000d300cb7202 */ /* 0x000fc40000000f00 */
[----:B-----5:R-:W-:Y:S01]  /*457f0*/  MOV R200, R208 ;  /* 0x000000d000c87202 */ /* 0x020fe20000000f00 */
[----:B------:R-:W-:Y:S01]  /*45800*/  IMAD.MOV.U32 R201, RZ, RZ, R209 ;  /* 0x000000ffffc97224 */ /* 0x000fe200078e00d1 */
[----:B------:R-:W5:Y:S04]  /*45810*/  LDL.LU R208, [R1+0x52e4] ;  /* 0x0052e40001d07983 */ /* 0x000f680000300800 */
[----:B------:R-:W5:Y:S04]  /*45820*/  LDL.LU R209, [R1+0x52e0] ;  /* 0x0052e00001d17983 */ /* 0x000f680000300800 */
[----:B------:R-:W5:Y:S04]  /*45830*/  LDL.LU R210, [R1+0x52dc] ;  /* 0x0052dc0001d27983 */ /* 0x000f680000300800 */
[----:B------:R-:W5:Y:S01]  /*45840*/  LDL.LU R211, [R1+0x52d8] ;  /* 0x0052d80001d37983 */ /* 0x000f620000300800 */
[C---:B----4-:R-:W-:Y:S03]  /*45850*/  HMMA.1688.F32.TF32 R204, R224.reuse, R32, R228 ;  /* 0x00000020e0cc723c */ /* 0x050fe600000810e4 */
[----:B------:R-:W-:Y:S04]  /*45860*/  LDS R228, [R3+0xc080] ;  /* 0x00c0800003e47984 */ /* 0x000fe80000000800 */
[----:B------:R-:W-:Y:S01]  /*45870*/  LDS R230, [R3+0xe080] ;  /* 0x00e0800003e67984 */ /* 0x000fe20000000800 */
[C---:B---3--:R-:W-:Y:S03]  /*45880*/  HMMA.1688.F32.TF32 R212, R224.reuse, R24, R212 ;  /* 0x00000018e0d4723c */ /* 0x048fe600000810d4 */
[----:B------:R-:W-:Y:S04]  /*45890*/  LDS R229, [R0+0xc080] ;  /* 0x00c0800000e57984 */ /* 0x000fe80000000800 */
[----:B------:R-:W-:Y:S01]  /*458a0*/  LDS R231, [R0+0xe080] ;  /* 0x00e0800000e77984 */ /* 0x000fe20000000800 */
[----:B--2---:R-:W-:Y:S03]  /*458b0*/  HMMA.1688.F32.TF32 R216, R224, R20, R216 ;  /* 0x00000014e0d8723c */ /* 0x004fe600000810d8 */
[----:B------:R-:W-:Y:S04]  /*458c0*/  LDS R32, [R3+0x10080] ;  /* 0x0100800003207984 */ /* 0x000fe80000000800 */
[----:B------:R-:W-:Y:S04]  /*458d0*/  LDS R33, [R0+0x10080] ;  /* 0x0100800000217984 */ /* 0x000fe80000000800 */
[----:B------:R-:W-:Y:S04]  /*458e0*/  STL.64 [R1+0x5120], R206 ;  /* 0x005120ce01007387 */ /* 0x000fe80000100a00 */
[----:B------:R1:W-:Y:S02]  /*458f0*/  STL.64 [R1+0x5118], R204 ;  /* 0x005118cc01007387 */ /* 0x0003e40000100a00 */
[----:B-1----:R-:W-:-:S02]  /*45900*/  IMAD.MOV.U32 R204, RZ, RZ, R251 ;  /* 0x000000ffffcc7224 */ /* 0x002fc400078e00fb */
[----:B------:R-:W2:Y:S01]  /*45910*/  LDL.LU R251, [R1+0x52d4] ;  /* 0x0052d40001fb7983 */ /* 0x000ea20000300800 */
[----:B------:R-:W-:Y:S01]  /*45920*/  IMAD.MOV.U32 R205, RZ, RZ, R7 ;  /* 0x000000ffffcd7224 */ /* 0x000fe200078e0007 */
[----:B------:R-:W-:Y:S01]  /*45930*/  MOV R206, R10 ;  /* 0x0000000a00ce7202 */ /* 0x000fe20000000f00 */
[----:B------:R-:W-:Y:S01]  /*45940*/  IMAD.MOV.U32 R207, RZ, RZ, R11 ;  /* 0x000000ffffcf7224 */ /* 0x000fe200078e000b */
[----:B------:R-:W3:Y:S04]  /*45950*/  LDL.LU R7, [R1+0x52d0] ;  /* 0x0052d00001077983 */ /* 0x000ee80000300800 */
[----:B------:R-:W4:Y:S04]  /*45960*/  LDL.LU R10, [R1+0x52cc] ;  /* 0x0052cc00010a7983 */ /* 0x000f280000300800 */
[----:B------:R-:W4:Y:S01]  /*45970*/  LDL.LU R11, [R1+0x52c8] ;  /* 0x0052c800010b7983 */ /* 0x000f220000300800 */
[C---:B-----5:R-:W-:Y:S08]  /*45980*/  HMMA.1688.F32.TF32 R208, R224.reuse, R28, R208 ;  /* 0x0000001ce0d0723c */ /* 0x060ff000000810d0 */
[C---:B------:R-:W-:Y:S08]  /*45990*/  HMMA.1688.F32.TF32 R220, R224.reuse, R16, R220 ;  /* 0x00000010e0dc723c */ /* 0x040ff000000810dc */
[----:B--2---:R-:W-:Y:S01]  /*459a0*/  HMMA.1688.F32.TF32 R248, R224, R12, R248 ;  /* 0x0000000ce0f8723c */ /* 0x004fe200000810f8 */
[----:B------:R-:W-:Y:S04]  /*459b0*/  LDS R224, [R3+0xc000] ;  /* 0x00c0000003e07984 */ /* 0x000fe80000000800 */
[----:B------:R-:W-:Y:S04]  /*459c0*/  LDS R226, [R3+0xe000] ;  /* 0x00e0000003e27984 */ /* 0x000fe80000000800 */
[----:B------:R-:W-:Y:S04]  /*459d0*/  LDS R225, [R0+0xc000] ;  /* 0x00c0000000e17984 */ /* 0x000fe80000000800 */
[----:B------:R-:W4:Y:S02]  /*459e0*/  LDS R227, [R0+0xe000] ;  /* 0x00e0000000e37984 */ /* 0x000f240000000800 */
[C---:B----4-:R-:W-:Y:S11]  /*459f0*/  HMMA.1688.F32.TF32 R244, R224.reuse, R10, R244 ;  /* 0x0000000ae0f4723c */ /* 0x050ff600000810f4 */
[----:B------:R-:W-:Y:S11]  /*45a00*/  @!UPT UIADD3 URZ, URZ, URZ, URZ ;  /* 0x0000003f3f3ff290 */ /* 0x000ff6000fffe03f */
[----:B------:R-:W-:Y:S01]  /*45a10*/  @!UPT UIADD3 URZ, URZ, URZ, URZ ;  /* 0x0000003f3f3ff290 */ /* 0x000fe2000fffe03f */
[----:B------:R-:W-:Y:S04]  /*45a20*/  STL.64 [R1+0x830], R244 ;  /* 0x000830f401007387 */ /* 0x000fe80000100a00 */
[----:B------:R1:W-:Y:S04]  /*45a30*/  STL.64 [R1+0x838], R246 ;  /* 0x000838f601007387 */ /* 0x0003e80000100a00 */
[----:B-1----:R-:W2:Y:S04]  /*45a40*/  LDL.LU.64 R246, [R1+0x52c0] ;  /* 0x0052c00001f67983 */ /* 0x002ea80000300a00 */
[----:B------:R-:W2:Y:S01]  /*45a50*/  LDL.LU.64 R244, [R1+0x52b8] ;  /* 0x0052b80001f47983 */ /* 0x000ea20000300a00 */
[C---:B---3--:R-:W-:Y:S08]  /*45a60*/  HMMA.1688.F32.TF32 R204, R224.reuse, R6, R204 ;  /* 0x00000006e0cc723c */ /* 0x048ff000000810cc */
[C---:B------:R-:W-:Y:S11]  /*45a70*/  HMMA.1688.F32.TF32 R200, R224.reuse, R34, R200 ;  /* 0x00000022e0c8723c */ /* 0x040ff600000810c8 */
[----:B------:R-:W-:Y:S04]  /*45a80*/  @!UPT UIADD3 URZ, URZ, URZ, URZ ;  /* 0x0000003f3f3ff290 */ /* 0x000fe8000fffe03f */
[----:B------:R-:W-:Y:S04]  /*45a90*/  STL.64 [R1+0x820], R204 ;  /* 0x000820cc01007387 */ /* 0x000fe80000100a00 */
[----:B------:R1:W-:Y:S04]  /*45aa0*/  STL.64 [R1+0x828], R206 ;  /* 0x000828ce01007387 */ /* 0x0003e80000100a00 */
[----:B------:R-:W-:Y:S01]  /*45ab0*/  STL.64 [R1+0x810], R200 ;  /* 0x000810c801007387 */ /* 0x000fe20000100a00 */
[C---:B------:R-:W-:Y:S03]  /*45ac0*/  HMMA.1688.F32.TF32 R36, R224.reuse, R18, R36 ;  /* 0x00000012e024723c */ /* 0x040fe60000081024 */
[----:B------:R3:W-:Y:S05]  /*45ad0*/  STL.64 [R1+0x818], R202 ;  /* 0x000818ca01007387 */ /* 0x0007ea0000100a00 */
[C---:B-1----:R-:W-:Y:S08]  /*45ae0*/  HMMA.1688.F32.TF32 R204, R224.reuse, R30, R196 ;  /* 0x0000001ee0cc723c */ /* 0x042ff000000810c4 */
[C---:B---3--:R-:W-:Y:S11]  /*45af0*/  HMMA.1688.F32.TF32 R200, R224.reuse, R22, R240 ;  /* 0x00000016e0c8723c */ /* 0x048ff600000810f0 */
[----:B------:R-:W-:Y:S04]  /*45b00*/  @!UPT UIADD3 URZ, URZ, URZ, URZ ;  /* 0x0000003f3f3ff290 */ /* 0x000fe8000fffe03f */
[----:B------:R1:W-:Y:S04]  /*45b10*/  STL.64 [R1+0x800], R204 ;  /* 0x000800cc01007387 */ /* 0x0003e80000100a00 */
[----:B------:R3:W-:Y:S01]  /*45b20*/  STL.64 [R1+0x808], R206 ;  /* 0x000808ce01007387 */ /* 0x0007e20000100a00 */
[----:B-1----:R-:W-:Y:S01]  /*45b30*/  IMAD.MOV.U32 R204, RZ, RZ, R116 ;  /* 0x000000ffffcc7224 */ /* 0x002fe200078e0074 */
[----:B------:R-:W-:Y:S01]  /*45b40*/  MOV R205, R117 ;  /* 0x0000007500cd7202 */ /* 0x000fe20000000f00 */
[----:B---3--:R-:W-:Y:S02]  /*45b50*/  IMAD.MOV.U32 R206, RZ, RZ, R118 ;  /* 0x000000ffffce7224 */ /* 0x008fe400078e0076 */
[----:B------:R-:W-:Y:S01]  /*45b60*/  IMAD.MOV.U32 R207, RZ, RZ, R119 ;  /* 0x000000ffffcf7224 */ /* 0x000fe200078e0077 */
[C---:B--2---:R-:W-:Y:S11]  /*45b70*/  HMMA.1688.F32.TF32 R196, R224.reuse, R26, R244 ;  /* 0x0000001ae0c4723c */ /* 0x044ff600000810f4 */
[----:B------:R-:W-:Y:S11]  /*45b80*/  @!UPT UIADD3 URZ, URZ, URZ, URZ ;  /* 0x0000003f3f3ff290 */ /* 0x000ff6000fffe03f */
[----:B------:R-:W-:Y:S01]  /*45b90*/  @!UPT UIADD3 URZ, URZ, URZ, URZ ;  /* 0x0000003f3f3ff290 */ /* 0x000fe2000fffe03f */
[----:B------:R-:W-:Y:S04]  /*45ba0*/  STL.64 [R1+0x7f0], R196 ;  /* 0x0007f0c401007387 */ /* 0x000fe80000100a00 */
[----:B------:R1:W-:Y:S04]  /*45bb0*/  STL.64 [R1+0x7f8], R198 ;  /* 0x0007f8c601007387 */ /* 0x0003e80000100a00 */
[----:B------:R-:W-:Y:S04]  /*45bc0*/  STL.64 [R1+0x7e0], R200 ;  /* 0x0007e0c801007387 */ /* 0x000fe80000100a00 */
[----:B------:R-:W-:Y:S01]  /*45bd0*/  STL.64 [R1+0x7e8], R202 ;  /* 0x0007e8ca01007387 */ /* 0x000fe20000100a00 */
[----:B-1----:R-:W-:Y:S03]  /*45be0*/  HMMA.1688.F32.TF32 R196, R224, R14, R40 ;  /* 0x0000000ee0c4723c */ /* 0x002fe60000081028 */
[----:B------:R-:W-:Y:S04]  /*45bf0*/  STL.64 [R1+0x7d0], R36 ;  /* 0x0007d02401007387 */ /* 0x000fe80000100a00 */
[----:B------:R1:W-:Y:S01]  /*45c00*/  STL.64 [R1+0x7d8], R38 ;  /* 0x0007d82601007387 */ /* 0x0003e20000100a00 */
[C---:B------:R-:W-:Y:S08]  /*45c10*/  HMMA.1688.F32.TF32 R40, R228.reuse, R10, R44 ;  /* 0x0000000ae428723c */ /* 0x040ff0000008102c */
[----:B-1----:R-:W-:Y:S01]  /*45c20*/  HMMA.1688.F32.TF32 R36, R228, R6, R48 ;  /* 0x00000006e424723c */ /* 0x002fe20000081030 */
[----:B------:R-:W-:Y:S01]  /*45c30*/  IMAD.MOV.U32 R200, RZ, RZ, R120 ;  /* 0x000000ffffc87224 */ /* 0x000fe200078e0078 */
[----:B------:R-:W-:Y:S01]  /*45c40*/  MOV R202, R122 ;  /* 0x0000007a00ca7202 */ /* 0x000fe20000000f00 */
[----:B------:R-:W-:-:S02]  /*45c50*/  IMAD.MOV.U32 R201, RZ, RZ, R121 ;  /* 0x000000ffffc97224 */ /* 0x000fc400078e0079 */
[----:B------:R-:W-:Y:S02]  /*45c60*/  IMAD.MOV.U32 R203, RZ, RZ, R123 ;  /* 0x000000ffffcb7224 */ /* 0x000fe400078e007b */
[----:B------:R-:W-:Y:S01]  /*45c70*/  STL.64 [R1+0x670], R196 ;  /* 0x000670c401007387 */ /* 0x000fe20000100a00 */
[C---:B------:R-:W-:Y:S03]  /*45c80*/  HMMA.1688.F32.TF32 R44, R228.reuse, R34, R52 ;  /* 0x00000022e42c723c */ /* 0x040fe60000081034 */
[----:B------:R-:W-:Y:S04]  /*45c90*/  STL.64 [R1+0x678], R198 ;  /* 0x000678c601007387 */ /* 0x000fe80000100a00 */
[----:B------:R-:W-:Y:S04]  /*45ca0*/  STL.64 [R1+0x660], R40 ;  /* 0x0006602801007387 */ /* 0x000fe80000100a00 */
[----:B------:R1:W-:Y:S01]  /*45cb0*/  STL.64 [R1+0x668], R42 ;  /* 0x0006682a01007387 */ /* 0x0003e20000100a00 */
[----:B------:R-:W-:Y:S01]  /*45cc0*/  MOV R224, R112 ;  /* 0x0000007000e07202 */ /* 0x000fe20000000f00 */
[----:B------:R-:W-:Y:S01]  /*45cd0*/  IMAD.MOV.U32 R225, RZ, RZ, R113 ;  /* 0x000000ffffe17224 */ /* 0x000fe200078e0071 */
[----:B------:R-:W-:Y:S01]  /*45ce0*/  MOV R227, R115 ;  /* 0x0000007300e37202 */ /* 0x000fe20000000f00 */
[----:B------:R-:W-:Y:S01]  /*45cf0*/  IMAD.MOV.U32 R226, RZ, RZ, R114 ;  /* 0x000000ffffe27224 */ /* 0x000fe200078e0072 */
[----:B------:R-:W-:Y:S04]  /*45d00*/  STL.64 [R1+0x650], R36 ;  /* 0x0006502401007387 */ /* 0x000fe80000100a00 */
[----:B------:R2:W-:Y:S01]  /*45d10*/  STL.64 [R1+0x658], R38 ;  /* 0x0006582601007387 */ /* 0x0005e20000100a00 */
[C---:B-1----:R-:W-:Y:S03]  /*45d20*/  HMMA.1688.F32.TF32 R40, R228.reuse, R30, R56 ;  /* 0x0000001ee428723c */ /* 0x042fe60000081038 */
[----:B------:R-:W-:Y:S04]  /*45d30*/  LDS R48, [R3+0xc380] ;  /* 0x00c3800003307984 */ /* 0x000fe80000000800 */
[----:B------:R-:W-:Y:S01]  /*45d40*/  LDS R50, [R3+0xe380] ;  /* 0x00e3800003327984 */ /* 0x000fe20000000800 */
[----:B--2---:R-:W-:Y:S03]  /*45d50*/  HMMA.1688.F32.TF32 R36, R228, R26, R60 ;  /* 0x0000001ae424723c */ /* 0x004fe6000008103c */
[----:B------:R-:W-:Y:S04]  /*45d60*/  STL.64 [R1+0x640], R44 ;  /* 0x0006402c01007387 */ /* 0x000fe80000100a00 */
[----:B------:R-:W-:Y:S01]  /*45d70*/  STL.64 [R1+0x648], R46 ;  /* 0x0006482e01007387 */ /* 0x000fe20000100a00 */
[----:B------:R-:W-:Y:S03]  /*45d80*/  HMMA.1688.F32.TF32 R128, R236, R22, R128 ;  /* 0x00000016ec80723c */ /* 0x000fe60000081080 */
[----:B------:R-:W-:Y:S04]  /*45d90*/  LDS R49, [R0+0xc380] ;  /* 0x00c3800000317984 */ /* 0x000fe80000000800 */
[----:B------:R-:W-:Y:S04]  /*45da0*/  LDS R51, [R0+0xe380] ;  /* 0x00e3800000337984 */ /* 0x000fe80000000800 */
[----:B------:R-:W-:Y:S04]  /*45db0*/  STL.64 [R1+0x630], R40 ;  /* 0x0006302801007387 */ /* 0x000fe80000100a00 */
[----:B------:R1:W-:Y:S01]  /*45dc0*/  STL.64 [R1+0x638], R42 ;  /* 0x0006382a01007387 */ /* 0x0003e20000100a00 */
[----:B------:R-:W-:Y:S01]  /*45dd0*/  IMAD.MOV.U32 R59, RZ, RZ, R36 ;  /* 0x000000ffff3b7224 */ /* 0x000fe200078e0024 */
[----:B------:R-:W-:Y:S01]  /*45de0*/  MOV R58, R37 ;  /* 0x00000025003a7202 */ /* 0x000fe20000000f00 */
[----:B------:R-:W-:-:S02]  /*45df0*/  IMAD.MOV.U32 R57, RZ, RZ, R38 ;  /* 0x000000ffff397224 */ /* 0x000fc400078e0026 */
[----:B------:R-:W-:Y:S02]  /*45e00*/  IMAD.MOV.U32 R56, RZ, RZ, R39 ;  /* 0x000000ffff387224 */ /* 0x000fe400078e0027 */
[C---:B------:R-:W-:Y:S08]  /*45e10*/  HMMA.1688.F32.TF32 R36, R228.reuse, R18, R68 ;  /* 0x00000012e424723c */ /* 0x040ff00000081044 */
[C---:B-1----:R-:W-:Y:S08]  /*45e20*/  HMMA.1688.F32.TF32 R40, R228.reuse, R22, R64 ;  /* 0x00000016e428723c */ /* 0x042ff00000081040 */
[----:B------:R-:W-:Y:S11]  /*45e30*/  HMMA.1688.F32.TF32 R44, R228, R14, R72 ;  /* 0x0000000ee42c723c */ /* 0x000ff60000081048 */
[----:B------:R-:W-:Y:S04]  /*45e40*/  @!UPT UIADD3 URZ, URZ, URZ, URZ ;  /* 0x0000003f3f3ff290 */ /* 0x000fe8000fffe03f */
[----:B------:R-:W-:Y:S04]  /*45e50*/  STL.64 [R1+0x610], R40 ;  /* 0x0006102801007387 */ /* 0x000fe80000100a00 */
[----:B------:R1:W-:Y:S04]  /*45e60*/  STL.64 [R1+0x618], R42 ;  /* 0x0006182a01007387 */ /* 0x0003e80000100a00 */
[----:B------:R-:W-:Y:S04]  /*45e70*/  STL.64 [R1+0x600], R36 ;  /* 0x0006002401007387 */ /* 0x000fe80000100a00 */
[----:B------:R2:W-:Y:S01]  /*45e80*/  STL.64 [R1+0x608], R38 ;  /* 0x0006082601007387 */ /* 0x0005e20000100a00 */
[C---:B-1----:R-:W-:Y:S08]  /*45e90*/  HMMA.1688.F32.TF32 R40, R232.reuse, R10, R76 ;  /* 0x0000000ae828723c */ /* 0x042ff0000008104c */
[C---:B--2---:R-:W-:Y:S01]  /*45ea0*/  HMMA.1688.F32.TF32 R36, R232.reuse, R6, R80 ;  /* 0x00000006e824723c */ /* 0x044fe20000081050 */
[----:B------:R-:W-:Y:S04]  /*45eb0*/  STL.64 [R1+0x570], R44 ;  /* 0x0005702c01007387 */ /* 0x000fe80000100a00 */
[----:B------:R1:W-:Y:S10]  /*45ec0*/  STL.64 [R1+0x578], R46 ;  /* 0x0005782e01007387 */ /* 0x0003f40000100a00 */
[----:B------:R-:W-:Y:S01]  /*45ed0*/  STL.64 [R1+0x560], R40 ;  /* 0x0005602801007387 */ /* 0x000fe20000100a00 */
[C---:B-1----:R-:W-:Y:S03]  /*45ee0*/  HMMA.1688.F32.TF32 R44, R232.reuse, R34, R84 ;  /* 0x00000022e82c723c */ /* 0x042fe60000081054 */
[----:B------:R1:W-:Y:S04]  /*45ef0*/  STL.64 [R1+0x568], R42 ;  /* 0x0005682a01007387 */ /* 0x0003e80000100a00 */
[----:B------:R-:W-:Y:S04]  /*45f00*/  STL.64 [R1+0x30], R36 ;  /* 0x0000302401007387 */ /* 0x000fe80000100a00 */
[----:B------:R2:W-:Y:S01]  /*45f10*/  STL.64 [R1+0x38], R38 ;  /* 0x0000382601007387 */ /* 0x0005e20000100a00 */
[C---:B-1----:R-:W-:Y:S08]  /*45f20*/  HMMA.1688.F32.TF32 R40, R232.reuse, R30, R88 ;  /* 0x0000001ee828723c */ /* 0x042ff00000081058 */
[----:B--2---:R-:W-:Y:S03]  /*45f30*/  HMMA.1688.F32.TF32 R36, R232, R26, R92 ;  /* 0x0000001ae824723c */ /* 0x004fe6000008105c */
[----:B------:R-:W-:Y:S01]  /*45f40*/  STL.64 [R1+0x20], R44 ;  /* 0x0000202c01007387 */ /* 0x000fe20000100a00 */
[----:B------:R-:W-:-:S03]  /*45f50*/  MOV R196, R124 ;  /* 0x0000007c00c47202 */ /* 0x000fc60000000f00 */
[----:B------:R-:W-:Y:S01]  /*45f60*/  STL.64 [R1+0x28], R46 ;  /* 0x0000282e01007387 */ /* 0x000fe20000100a00 */
[----:B------:R-:W-:Y:S01]  /*45f70*/  IMAD.MOV.U32 R197, RZ, RZ, R125 ;  /* 0x000000ffffc57224 */ /* 0x000fe200078e007d */
[----:B------:R-:W-:Y:S01]  /*45f80*/  MOV R199, R127 ;  /* 0x0000007f00c77202 */ /* 0x000fe20000000f00 */
[----:B------:R-:W-:Y:S02]  /*45f90*/  IMAD.MOV.U32 R198, RZ, RZ, R126 ;  /* 0x000000ffffc67224 */ /* 0x000fe400078e007e */
[----:B------:R-:W-:Y:S01]  /*45fa0*/  IMAD.MOV.U32 R68, RZ, RZ, R108 ;  /* 0x000000ffff447224 */ /* 0x000fe200078e006c */
[----:B------:R-:W-:Y:S01]  /*45fb0*/  MOV R70, R110 ;  /* 0x0000006e00467202 */ /* 0x000fe20000000f00 */
[----:B------:R-:W-:Y:S02]  /*45fc0*/  IMAD.MOV.U32 R69, RZ, RZ, R109 ;  /* 0x000000ffff457224 */ /* 0x000fe400078e006d */
[----:B------:R-:W-:Y:S01]  /*45fd0*/  IMAD.MOV.U32 R71, RZ, RZ, R111 ;  /* 0x000000ffff477224 */ /* 0x000fe200078e006f */
[----:B------:R-:W-:Y:S04]  /*45fe0*/  STL.64 [R1+0x10], R40 ;  /* 0x0000102801007387 */ /* 0x000fe80000100a00 */
[----:B------:R-:W-:Y:S04]  /*45ff0*/  STL.64 [R1+0x18], R42 ;  /* 0x0000182a01007387 */ /* 0x000fe80000100a00 */
[----:B------:R-:W2:Y:S04]  /*46000*/  LDL.LU R124, [R1+0x52b0] ;  /* 0x0052b000017c7983 */ /* 0x000ea80000300800 */
[----:B------:R-:W-:Y:S04]  /*46010*/  STL.64 [R1], R36 ;  /* 0x0000002401007387 */ /* 0x000fe80000100a00 */
[----:B------:R-:W-:Y:S04]  /*46020*/  STL.64 [R1+0x8], R38 ;  /* 0x0000082601007387 */ /* 0x000fe80000100a00 */
        /* <DEDUP_REMOVED lines=14> */
[----:B------:R-:W5:Y:S01]  /*46110*/  LDL.LU R115, [R1+0x5274] ;  /* 0x0052740001737983 */ /* 0x000f620000300800 */
[----:B------:R-:W-:-:S03]  /*46120*/  IMAD.MOV.U32 R72, RZ, RZ, R104 ;  /* 0x000000ffff487224 */ /* 0x000fc600078e0068 */
[----:B------:R-:W2:Y:S01]  /*46130*/  LDL.LU R108, [R1+0x5270] ;  /* 0x00527000016c7983 */ /* 0x000ea20000300800 */
[----:B------:R-:W-:-:S03]  /*46140*/  MOV R73, R105 ;  /* 0x0000006900497202 */ /* 0x000fc60000000f00 */
[----:B------:R-:W2:Y:S01]  /*46150*/  LDL.LU R109, [R1+0x526c] ;  /* 0x00526c00016d7983 */ /* 0x000ea20000300800 */
[----:B------:R-:W-:-:S03]  /*46160*/  IMAD.MOV.U32 R74, RZ, RZ, R106 ;  /* 0x000000ffff4a7224 */ /* 0x000fc600078e006a */
[----:B------:R-:W2:Y:S01]  /*46170*/  LDL.LU R110, [R1+0x5268] ;  /* 0x00526800016e7983 */ /* 0x000ea20000300800 */
[----:B------:R-:W-:-:S03]  /*46180*/  IMAD.MOV.U32 R75, RZ, RZ, R107 ;  /* 0x000000ffff4b7224 */ /* 0x000fc600078e006b */
[----:B------:R-:W2:Y:S01]  /*46190*/  LDL.LU R111, [R1+0x5264] ;  /* 0x00526400016f7983 */ /* 0x000ea20000300800 */
[----:B------:R-:W-:-:S03]  /*461a0*/  MOV R228, R100 ;  /* 0x0000006400e47202 */ /* 0x000fc60000000f00 */
[----:B------:R-:W3:Y:S01]  /*461b0*/  LDL.LU R104, [R1+0x5260] ;  /* 0x0052600001687983 */ /* 0x000ee20000300800 */
[----:B------:R-:W-:-:S03]  /*461c0*/  IMAD.MOV.U32 R229, RZ, RZ, R101 ;  /* 0x000000ffffe57224 */ /* 0x000fc600078e0065 */
[----:B------:R-:W3:Y:S01]  /*461d0*/  LDL.LU R105, [R1+0x525c] ;  /* 0x00525c0001697983 */ /* 0x000ee20000300800 */
[----:B------:R-:W-:-:S03]  /*461e0*/  IMAD.MOV.U32 R230, RZ, RZ, R102 ;  /* 0x000000ffffe67224 */ /* 0x000fc600078e0066 */
[----:B------:R-:W3:Y:S01]  /*461f0*/  LDL.LU R106, [R1+0x5258] ;  /* 0x00525800016a7983 */ /* 0x000ee20000300800 */
        /* <DEDUP_REMOVED lines=9> */
[----:B------:R-:W3:Y:S04]  /*46290*/  LDL.LU R96, [R1+0x5244] ;  /* 0x0052440001607983 */ /* 0x000ee80000300800 */
[----:B------:R-:W3:Y:S04]  /*462a0*/  LDL.LU R97, [R1+0x5240] ;  /* 0x0052400001617983 */ /* 0x000ee80000300800 */
[----:B------:R-:W3:Y:S04]  /*462b0*/  LDL.LU R98, [R1+0x523c] ;  /* 0x00523c0001627983 */ /* 0x000ee80000300800 */
[----:B------:R-:W3:Y:S04]  /*462c0*/  LDL.LU R99, [R1+0x5238] ;  /* 0x0052380001637983 */ /* 0x000ee80000300800 */
[----:B------:R-:W4:Y:S04]  /*462d0*/  LDL.LU R103, [R1+0x5234] ;  /* 0x0052340001677983 */ /* 0x000f280000300800 */
[----:B------:R-:W4:Y:S04]  /*462e0*/  LDL.LU R80, [R1+0x4e0] ;  /* 0x0004e00001507983 */ /* 0x000f280000300800 */
[----:B------:R-:W5:Y:S04]  /*462f0*/  LDL.LU R81, [R1+0x4e4] ;  /* 0x0004e40001517983 */ /* 0x000f680000300800 */
[----:B------:R-:W5:Y:S04]  /*46300*/  LDL.LU R82, [R1+0x4e8] ;  /* 0x0004e80001527983 */ /* 0x000f680000300800 */
[----:B------:R-:W5:Y:S04]  /*46310*/  LDL.LU R83, [R1+0x4ec] ;  /* 0x0004ec0001537983 */ /* 0x000f680000300800 */
[----:B------:R-:W-:Y:S04]  /*46320*/  LDS R36, [R3+0xc200] ;  /* 0x00c2000003247984 */ /* 0x000fe80000000800 */
[----:B------:R-:W-:Y:S04]  /*46330*/  LDS R38, [R3+0xe200] ;  /* 0x00e2000003267984 */ /* 0x000fe80000000800 */
[----:B------:R-:W-:Y:S04]  /*46340*/  LDS R37, [R0+0xc200] ;  /* 0x00c2000000257984 */ /* 0x000fe80000000800 */
[----:B------:R-:W1:Y:S04]  /*46350*/  LDS R39, [R0+0xe200] ;  /* 0x00e2000000277984 */ /* 0x000e680000000800 */
[----:B------:R-:W-:Y:S04]  /*46360*/  LDS R40, [R3+0xc280] ;  /* 0x00c2800003287984 */ /* 0x000fe80000000800 */
[----:B------:R-:W-:Y:S04]  /*46370*/  LDS R42, [R3+0xe280] ;  /* 0x00e28000032a7984 */ /* 0x000fe80000000800 */
[----:B------:R-:W-:Y:S04]  /*46380*/  LDS R41, [R0+0xc280] ;  /* 0x00c2800000297984 */ /* 0x000fe80000000800 */
[----:B------:R-:W2:Y:S01]  /*46390*/  LDS R43, [R0+0xe280] ;  /* 0x00e28000002b7984 */ /* 0x000ea20000000800 */
[C---:B------:R-:W-:Y:S03]  /*463a0*/  HMMA.1688.F32.TF32 R132, R236.reuse, R18, R132 ;  /* 0x00000012ec84723c */ /* 0x040fe60000081084 */
[----:B------:R-:W-:Y:S04]  /*463b0*/  LDS R44, [R3+0xc300] ;  /* 0x00c30000032c7984 */ /* 0x000fe80000000800 */
[----:B------:R-:W-:Y:S01]  /*463c0*/  LDS R46, [R3+0xe300] ;  /* 0x00e30000032e7984 */ /* 0x000fe20000000800 */
[----:B------:R-:W-:Y:S03]  /*463d0*/  HMMA.1688.F32.TF32 R52, R236, R14, R136 ;  /* 0x0000000eec34723c */ /* 0x000fe60000081088 */
[----:B------:R-:W-:Y:S04]  /*463e0*/  LDS R45, [R0+0xc300] ;  /* 0x00c30000002d7984 */ /* 0x000fe80000000800 */
[----:B------:R-:W2:Y:S01]  /*463f0*/  LDS R47, [R0+0xe300] ;  /* 0x00e30000002f7984 */ /* 0x000ea20000000800 */
[C---:B-1----:R-:W-:Y:S08]  /*46400*/  HMMA.1688.F32.TF32 R76, R36.reuse, R6, R76 ;  /* 0x00000006244c723c */ /* 0x042ff0000008104c */
[C---:B------:R-:W-:Y:S08]  /*46410*/  HMMA.1688.F32.TF32 R72, R36.reuse, R30, R72 ;  /* 0x0000001e2448723c */ /* 0x040ff00000081048 */
[----:B------:R-:W-:Y:S08]  /*46420*/  HMMA.1688.F32.TF32 R68, R36, R26, R68 ;  /* 0x0000001a2444723c */ /* 0x000ff00000081044 */
[----:B--2---:R-:W-:Y:S08]  /*46430*/  HMMA.1688.F32.TF32 R244, R236, R10, R108 ;  /* 0x0000000aecf4723c */ /* 0x004ff0000008106c */
[C---:B---3--:R-:W-:Y:S08]  /*46440*/  HMMA.1688.F32.TF32 R92, R232.reuse, R22, R96 ;  /* 0x00000016e85c723c */ /* 0x048ff00000081060 */
[C---:B----4-:R-:W-:Y:S08]  /*46450*/  HMMA.1688.F32.TF32 R64, R232.reuse, R18, R100 ;  /* 0x00000012e840723c */ /* 0x050ff00000081064 */
[----:B------:R-:W-:Y:S07]  /*46460*/  HMMA.1688.F32.TF32 R232, R232, R14, R104 ;  /* 0x0000000ee8e8723c */ /* 0x000fee0000081068 */
[----:B------:R-:W-:Y:S04]  /*46470*/  STL.64 [R1+0x50f0], R94 ;  /* 0x0050f05e01007387 */ /* 0x000fe80000100a00 */
[----:B------:R-:W-:Y:S01]  /*46480*/  STL.64 [R1+0x50e8], R92 ;  /* 0x0050e85c01007387 */ /* 0x000fe20000100a00 */
[----:B-----5:R-:W-:Y:S11]  /*46490*/  HMMA.1688.F32.TF32 R80, R36, R10, R80 ;  /* 0x0000000a2450723c */ /* 0x020ff60000081050 */
[----:B------:R1:W-:Y:S04]  /*464a0*/  STL [R1+0x50e4], R233 ;  /* 0x0050e4e901007387 */ /* 0x0003e80000100800 */
[----:B------:R2:W-:Y:S04]  /*464b0*/  STL [R1+0x50e0], R234 ;  /* 0x0050e0ea01007387 */ /* 0x0005e80000100800 */
[----:B------:R3:W-:Y:S01]  /*464c0*/  STL [R1+0x50dc], R235 ;  /* 0x0050dceb01007387 */ /* 0x0007e20000100800 */
[----:B-1----:R-:W-:-:S03]  /*464d0*/  IMAD.MOV.U32 R233, RZ, RZ, R76 ;  /* 0x000000ffffe97224 */ /* 0x002fc600078e004c */
[----:B------:R1:W-:Y:S01]  /*464e0*/  STL [R1+0x50d8], R247 ;  /* 0x0050d8f701007387 */ /* 0x0003e20000100800 */
[----:B--2---:R-:W-:Y:S01]  /*464f0*/  MOV R234, R77 ;  /* 0x0000004d00ea7202 */ /* 0x004fe20000000f00 */
[----:B---3--:R-:W-:Y:S02]  /*46500*/  IMAD.MOV.U32 R235, RZ, RZ, R78 ;  /* 0x000000ffffeb7224 */ /* 0x008fe400078e004e */
[----:B-1----:R-:W-:Y:S02]  /*46510*/  IMAD.MOV.U32 R247, RZ, RZ, R79 ;  /* 0x000000fffff77224 */ /* 0x002fe400078e004f */
[C---:B------:R-:W-:Y:S01]  /*46520*/  HMMA.1688.F32.TF32 R76, R36.reuse, R34, R228 ;  /* 0x00000022244c723c */ /* 0x040fe200000810e4 */
[----:B------:R-:W-:Y:S04]  /*46530*/  STL.64 [R1+0x7c0], R80 ;  /* 0x0007c05001007387 */ /* 0x000fe80000100a00 */
[----:B------:R-:W-:Y:S11]  /*46540*/  STL.64 [R1+0x7c8], R82 ;  /* 0x0007c85201007387 */ /* 0x000ff60000100a00 */
[----:B------:R-:W-:Y:S07]  /*46550*/  @!UPT UIADD3 URZ, URZ, URZ, URZ ;  /* 0x0000003f3f3ff290 */ /* 0x000fee000fffe03f */
        /* <DEDUP_REMOVED lines=8> */
[----:B-1----:R-:W-:Y:S08]  /*465e0*/  HMMA.1688.F32.TF32 R68, R36, R14, R200 ;  /* 0x0000000e2444723c */ /* 0x002ff000000810c8 */
[----:B------:R-:W-:Y:S01]  /*465f0*/  HMMA.1688.F32.TF32 R36, R40, R10, R196 ;  /* 0x0000000a2824723c */ /* 0x000fe200000810c4 */
[----:B------:R-:W-:Y:S04]  /*46600*/  STL.64 [R1+0x770], R76 ;  /* 0x0007704c01007387 */ /* 0x000fe80000100a00 */
[----:B------:R-:W-:Y:S04]  /*46610*/  STL.64 [R1+0x778], R78 ;  /* 0x0007784e01007387 */ /* 0x000fe80000100a00 */
[----:B------:R1:W-:Y:S04]  /*46620*/  STL.64 [R1+0x760], R72 ;  /* 0x0007604801007387 */ /* 0x0003e80000100a00 */
[----:B------:R2:W-:Y:S04]  /*46630*/  STL.64 [R1+0x768], R74 ;  /* 0x0007684a01007387 */ /* 0x0005e80000100a00 */
[----:B------:R-:W3:Y:S04]  /*46640*/  LDL.LU R200, [R1+0x50] ;  /* 0x0000500001c87983 */ /* 0x000ee80000300800 */
[----:B------:R-:W-:Y:S04]  /*46650*/  STL.64 [R1+0x3f0], R68 ;  /* 0x0003f04401007387 */ /* 0x000fe80000100a00 */
[----:B------:R-:W-:Y:S04]  /*46660*/  STL.64 [R1+0x3f8], R70 ;  /* 0x0003f84601007387 */ /* 0x000fe80000100a00 */
[----:B------:R4:W-:Y:S04]  /*46670*/  STL.64 [R1+0x3e0], R36 ;  /* 0x0003e02401007387 */ /* 0x0009e80000100a00 */
[----:B------:R5:W-:Y:S04]  /*46680*/  STL.64 [R1+0x3e8], R38 ;  /* 0x0003e82601007387 */ /* 0x000be80000100a00 */
[----:B------:R-:W3:Y:S04]  /*46690*/  LDL.LU R201, [R1+0x54] ;  /* 0x0000540001c97983 */ /* 0x000ee80000300800 */
[----:B------:R-:W3:Y:S04]  /*466a0*/  LDL.LU R202, [R1+0x58] ;  /* 0x0000580001ca7983 */ /* 0x000ee80000300800 */
[----:B------:R-:W3:Y:S04]  /*466b0*/  LDL.LU R203, [R1+0x5c] ;  /* 0x00005c0001cb7983 */ /* 0x000ee80000300800 */
[----:B-1----:R-:W3:Y:S04]  /*466c0*/  LDL.LU R72, [R1+0x260] ;  /* 0x0002600001487983 */ /* 0x002ee80000300800 */
[----:B------:R-:W3:Y:S04]  /*466d0*/  LDL.LU R73, [R1+0x264] ;  /* 0x0002640001497983 */ /* 0x000ee80000300800 */
[----:B--2---:R-:W3:Y:S04]  /*466e0*/  LDL.LU R74, [R1+0x268] ;  /* 0x00026800014a7983 */ /* 0x004ee80000300800 */
[----:B------:R-:W3:Y:S04]  /*466f0*/  LDL.LU R75, [R1+0x26c] ;  /* 0x00026c00014b7983 */ /* 0x000ee80000300800 */
        /* <DEDUP_REMOVED lines=24> */
[C---:B------:R-:W-:Y:S03]  /*46880*/  HMMA.1688.F32.TF32 R240, R236.reuse, R6, R112 ;  /* 0x00000006ecf0723c */ /* 0x040fe60000081070 */
        /* <DEDUP_REMOVED lines=11> */
[----:B------:R-:W3:Y:S01]  /*46940*/  LDL.LU R117, [R1+0x3a4] ;  /* 0x0003a40001757983 */ /* 0x000ee20000300800 */
[-C--:B------:R-:W-:Y:S03]  /*46950*/  HMMA.1688.F32.TF32 R124, R236, R26.reuse, R124 ;  /* 0x0000001aec7c723c */ /* 0x080fe6000008107c */
[----:B------:R-:W3:Y:S04]  /*46960*/  LDL.LU R118, [R1+0x3a8] ;  /* 0x0003a80001767983 */ /* 0x000ee80000300800 */
[----:B------:R-:W3:Y:S04]  /*46970*/  LDL.LU R119, [R1+0x3ac] ;  /* 0x0003ac0001777983 */ /* 0x000ee80000300800 */
[----:B------:R-:W3:Y:S04]  /*46980*/  LDL.LU R236, [R1+0x3c0] ;  /* 0x0003c00001ec7983 */ /* 0x000ee80000300800 */
[----:B------:R-:W3:Y:S04]  /*46990*/  LDL.LU R237, [R1+0x3c4] ;  /* 0x0003c40001ed7983 */ /* 0x000ee80000300800 */
[----:B------:R-:W3:Y:S04]  /*469a0*/  LDL.LU R238, [R1+0x3c8] ;  /* 0x0003c80001ee7983 */ /* 0x000ee80000300800 */
[----:B------:R-:W3:Y:S04]  /*469b0*/  LDL.LU R239, [R1+0x3cc] ;  /* 0x0003cc0001ef7983 */ /* 0x000ee80000300800 */
[----:B----4-:R-:W4:Y:S04]  /*469c0*/  LDL.LU R36, [R1+0x3d0] ;  /* 0x0003d00001247983 */ /* 0x010f280000300800 */
[----:B------:R-:W4:Y:S04]  /*469d0*/  LDL.LU R37, [R1+0x3d4] ;  /* 0x0003d40001257983 */ /* 0x000f280000300800 */
[----:B-----5:R-:W4:Y:S04]  /*469e0*/  LDL.LU R38, [R1+0x3d8] ;  /* 0x0003d80001267983 */ /* 0x020f280000300800 */
        /* <DEDUP_REMOVED lines=34> */
[-C--:B---3--:R-:W-:Y:S08]  /*46c10*/  HMMA.1688.F32.TF32 R92, R44, R6.reuse, R92 ;  /* 0x000000062c5c723c */ /* 0x088ff0000008105c */
[C---:B----4-:R-:W-:Y:S11]  /*46c20*/  HMMA.1688.F32.TF32 R36, R40.reuse, R6, R36 ;  /* 0x000000062824723c */ /* 0x050ff60000081024 */
[----:B------:R-:W-:Y:S11]  /*46c30*/  @!UPT UIADD3 URZ, URZ, URZ, URZ ;  /* 0x0000003f3f3ff290 */ /* 0x000ff6000fffe03f */
[----:B------:R-:W-:Y:S01]  /*46c40*/  @!UPT UIADD3 URZ, URZ, URZ, URZ ;  /* 0x0000003f3f3ff290 */ /* 0x000fe2000fffe03f */
[----:B------:R-:W-:Y:S04]  /*46c50*/  STL.64 [R1+0x3d0], R36 ;  /* 0x0003d02401007387 */ /* 0x000fe80000100a00 */
[----:B------:R1:W-:Y:S02]  /*46c60*/  STL.64 [R1+0x3d8], R38 ;  /* 0x0003d82601007387 */ /* 0x0003e40000100a00 */
[C---:B-1----:R-:W-:Y:S08]  /*46c70*/  HMMA.1688.F32.TF32 R36, R40.reuse, R34, R236 ;  /* 0x000000222824723c */ /* 0x042ff000000810ec */
[C---:B-----5:R-:W-:Y:S08]  /*46c80*/  HMMA.1688.F32.TF32 R136, R40.reuse, R30, R136 ;  /* 0x0000001e2888723c */ /* 0x060ff00000081088 */
[C---:B------:R-:W-:Y:S07]  /*46c90*/  HMMA.1688.F32.TF32 R116, R40.reuse, R26, R116 ;  /* 0x0000001a2874723c */ /* 0x040fee0000081074 */
[----:B------:R-:W-:Y:S04]  /*46ca0*/  STL.64 [R1+0x3c0], R36 ;  /* 0x0003c02401007387 */ /* 0x000fe80000100a00 */
[----:B------:R1:W-:Y:S02]  /*46cb0*/  STL.64 [R1+0x3c8], R38 ;  /* 0x0003c82601007387 */ /* 0x0003e40000100a00 */
[C---:B-1----:R-:W-:Y:S02]  /*46cc0*/  HMMA.1688.F32.TF32 R36, R40.reuse, R22, R112 ;  /* 0x000000162824723c */ /* 0x042fe40000081070 */
[----:B------:R-:W-:Y:S04]  /*46cd0*/  STL.64 [R1+0x3b0], R136 ;  /* 0x0003b08801007387 */ /* 0x000fe80000100a00 */
[----:B------:R-:W-:Y:S02]  /*46ce0*/  STL.64 [R1+0x3b8], R138 ;  /* 0x0003b88a01007387 */ /* 0x000fe40000100a00 */
[C---:B------:R-:W-:Y:S02]  /*46cf0*/  HMMA.1688.F32.TF32 R108, R40.reuse, R18, R108 ;  /* 0x00000012286c723c */ /* 0x040fe4000008106c */
[----:B------:R-:W-:Y:S04]  /*46d00*/  STL.64 [R1+0x3a0], R116 ;  /* 0x0003a07401007387 */ /* 0x000fe80000100a00 */
[----:B------:R-:W-:Y:S02]  /*46d10*/  STL.64 [R1+0x3a8], R118 ;  /* 0x0003a87601007387 */ /* 0x000fe40000100a00 */
[----:B------:R-:W-:Y:S07]  /*46d20*/  HMMA.1688.F32.TF32 R40, R40, R14, R104 ;  /* 0x0000000e2828723c */ /* 0x000fee0000081068 */
        /* <DEDUP_REMOVED lines=13> */
[----:B------:R-:W-:Y:S01]  /*46e00*/  STL.64 [R1+0x520], R40 ;  /* 0x0005202801007387 */ /* 0x000fe20000100a00 */
[----:B------:R-:W-:Y:S03]  /*46e10*/  HMMA.1688.F32.TF32 R116, R44, R14, R228 ;  /* 0x0000000e2c74723c */ /* 0x000fe600000810e4 */
[----:B------:R1:W-:Y:S04]  /*46e20*/  STL.64 [R1+0x528], R42 ;  /* 0x0005282a01007387 */ /* 0x0003e80000100a00 */
[----:B------:R-:W-:Y:S01]  /*46e30*/  LDS R88, [R3+0xc580] ;  /* 0x00c5800003587984 */ /* 0x000fe20000000800 */
[----:B------:R-:W-:Y:S03]  /*46e40*/  HMMA.1688.F32.TF32 R112, R48, R10, R72 ;  /* 0x0000000a3070723c */ /* 0x000fe60000081048 */
[----:B------:R-:W-:Y:S04]  /*46e50*/  LDS R90, [R3+0xe580] ;  /* 0x00e58000035a7984 */ /* 0x000fe80000000800 */
[----:B------:R-:W-:Y:S01]  /*46e60*/  STL.64 [R1+0x510], R36 ;  /* 0x0005102401007387 */ /* 0x000fe20000100a00 */
[----:B-1----:R-:W-:Y:S03]  /*46e70*/  HMMA.1688.F32.TF32 R40, R44, R22, R80 ;  /* 0x000000162c28723c */ /* 0x002fe60000081050 */
[----:B------:R1:W-:Y:S04]  /*46e80*/  STL.64 [R1+0x518], R38 ;  /* 0x0005182601007387 */ /* 0x0003e80000100a00 */
[----:B------:R-:W-:Y:S01]  /*46e90*/  LDS R89, [R0+0xc580] ;  /* 0x00c5800000597984 */ /* 0x000fe20000000800 */
[----:B------:R-:W-:Y:S03]  /*46ea0*/  HMMA.1688.F32.TF32 R108, R48, R6, R68 ;  /* 0x00000006306c723c */ /* 0x000fe60000081044 */
[----:B------:R-:W-:Y:S05]  /*46eb0*/  LDS R91, [R0+0xe580] ;  /* 0x00e58000005b7984 */ /* 0x000fea0000000800 */
[----:B-1----:R-:W-:Y:S08]  /*46ec0*/  HMMA.1688.F32.TF32 R36, R44, R18, R76 ;  /* 0x000000122c24723c */ /* 0x002ff0000008104c */
[C---:B------:R-:W-:Y:S01]  /*46ed0*/  HMMA.1688.F32.TF32 R104, R48.reuse, R34, R224 ;  /* 0x000000223068723c */ /* 0x040fe200000810e0 */
[----:B------:R-:W-:Y:S07]  /*46ee0*/  STL.64 [R1+0x500], R84 ;  /* 0x0005005401007387 */ /* 0x000fee0000100a00 */
[C---:B------:R-:W-:Y:S01]  /*46ef0*/  HMMA.1688.F32.TF32 R68, R48.reuse, R30, R204 ;  /* 0x0000001e3044723c */ /* 0x040fe200000810cc */
        /* <DEDUP_REMOVED lines=9> */
[----:B------:R-:W-:Y:S01]  /*46f90*/  STL.64 [R1+0x50b0], R110 ;  /* 0x0050b06e01007387 */ /* 0x000fe20000100a00 */
[----:B------:R-:W-:Y:S03]  /*46fa0*/  HMMA.1688.F32.TF32 R96, R48, R22, R196 ;  /* 0x000000163060723c */ /* 0x000fe600000810c4 */
[----:B------:R3:W-:Y:S04]  /*46fb0*/  STL.64 [R1+0x50a8], R108 ;  /* 0x0050a86c01007387 */ /* 0x0007e80000100a00 */
[----:B------:R-:W-:Y:S01]  /*46fc0*/  STL.64 [R1+0x50c0], R106 ;  /* 0x0050c06a01007387 */ /* 0x000fe20000100a00 */
[----:B------:R-:W-:-:S03]  /*46fd0*/  MOV R196, R147 ;  /* 0x0000009300c47202 */ /* 0x000fc60000000f00 */
[----:B------:R-:W-:Y:S01]  /*46fe0*/  STL.64 [R1+0x50b8], R104 ;  /* 0x0050b86801007387 */ /* 0x000fe20000100a00 */
[----:B------:R-:W-:-:S03]  /*46ff0*/  IMAD.MOV.U32 R197, RZ, RZ, R146 ;  /* 0x000000ffffc57224 */ /* 0x000fc600078e0092 */
[----:B------:R-:W-:Y:S01]  /*47000*/  STL.64 [R1+0x50d0], R70 ;  /* 0x0050d04601007387 */ /* 0x000fe20000100a00 */
[----:B------:R-:W-:-:S03]  /*47010*/  IMAD.MOV.U32 R198, RZ, RZ, R145 ;  /* 0x000000ffffc67224 */ /* 0x000fc600078e0091 */
[----:B------:R-:W-:Y:S01]  /*47020*/  STL.64 [R1+0x50c8], R68 ;  /* 0x0050c84401007387 */ /* 0x000fe20000100a00 */
[----:B------:R-:W-:-:S03]  /*47030*/  MOV R199, R143 ;  /* 0x0000008f00c77202 */ /* 0x000fc60000000f00 */
[----:B------:R-:W4:Y:S04]  /*47040*/  LDL.LU R147, [R1+0x5230] ;  /* 0x0052300001937983 */ /* 0x000f280000300800 */
[----:B------:R-:W5:Y:S04]  /*47050*/  LDL.LU R146, [R1+0x522c] ;  /* 0x00522c0001927983 */ /* 0x000f680000300800 */
[----:B------:R-:W2:Y:S04]  /*47060*/  LDL.LU R145, [R1+0x5228] ;  /* 0x0052280001917983 */ /* 0x000ea80000300800 */
[----:B------:R-:W3:Y:S01]  /*47070*/  LDL.LU R143, [R1+0x5224] ;  /* 0x00522400018f7983 */ /* 0x000ee20000300800 */
[----:B------:R-:W-:Y:S03]  /*47080*/  HMMA.1688.F32.TF32 R100, R48, R26, R200 ;  /* 0x0000001a3064723c */ /* 0x000fe600000810c8 */
[----:B------:R-:W-:Y:S04]  /*47090*/  LDS R36, [R3+0xc400] ;  /* 0x00c4000003247984 */ /* 0x000fe80000000800 */
[----:B------:R-:W-:Y:S01]  /*470a0*/  IMAD.MOV.U32 R200, RZ, RZ, R142 ;  /* 0x000000ffffc87224 */ /* 0x000fe200078e008e */
[----:B------:R-:W-:Y:S01]  /*470b0*/  MOV R202, R140 ;  /* 0x0000008c00ca7202 */ /* 0x000fe20000000f00 */
[----:B------:R-:W3:Y:S01]  /*470c0*/  LDL.LU R142, [R1+0x5220] ;  /* 0x00522000018e7983 */ /* 0x000ee20000300800 */
[----:B------:R-:W-:-:S02]  /*470d0*/  IMAD.MOV.U32 R201, RZ, RZ, R141 ;  /* 0x000000ffffc97224 */ /* 0x000fc400078e008d */
[----:B------:R-:W-:Y:S01]  /*470e0*/  IMAD.MOV.U32 R203, RZ, RZ, R144 ;  /* 0x000000ffffcb7224 */ /* 0x000fe200078e0090 */
[----:B------:R-:W3:Y:S04]  /*470f0*/  LDL.LU R141, [R1+0x521c] ;  /* 0x00521c00018d7983 */ /* 0x000ee80000300800 */
[----:B------:R-:W3:Y:S04]  /*47100*/  LDL.LU R140, [R1+0x5218] ;  /* 0x00521800018c7983 */ /* 0x000ee80000300800 */
[----:B------:R-:W3:Y:S04]  /*47110*/  LDL.LU R144, [R1+0x5214] ;  /* 0x0052140001907983 */ /* 0x000ee80000300800 */
[----:B------:R-:W-:Y:S04]  /*47120*/  LDS R38, [R3+0xe400] ;  /* 0x00e4000003267984 */ /* 0x000fe80000000800 */
[----:B------:R-:W-:Y:S04]  /*47130*/  LDS R37, [R0+0xc400] ;  /* 0x00c4000000257984 */ /* 0x000fe80000000800 */
[----:B------:R-:W1:Y:S04]  /*47140*/  LDS R39, [R0+0xe400] ;  /* 0x00e4000000277984 */ /* 0x000e680000000800 */
[----:B------:R-:W-:Y:S04]  /*47150*/  LDS R40, [R3+0xc480] ;  /* 0x00c4800003287984 */ /* 0x000fe80000000800 */
[----:B------:R-:W-:Y:S04]  /*47160*/  LDS R42, [R3+0xe480] ;  /* 0x00e48000032a7984 */ /* 0x000fe80000000800 */
[----:B------:R-:W-:Y:S04]  /*47170*/  LDS R41, [R0+0xc480] ;  /* 0x00c4800000297984 */ /* 0x000fe80000000800 */
[----:B------:R-:W1:Y:S04]  /*47180*/  LDS R43, [R0+0xe480] ;  /* 0x00e48000002b7984 */ /* 0x000e680000000800 */
[----:B------:R-:W-:Y:S04]  /*47190*/  LDS R44, [R3+0xc500] ;  /* 0x00c50000032c7984 */ /* 0x000fe80000000800 */
[----:B------:R-:W-:Y:S04]  /*471a0*/  LDS R46, [R3+0xe500] ;  /* 0x00e50000032e7984 */ /* 0x000fe80000000800 */
[----:B------:R-:W-:Y:S04]  /*471b0*/  LDS R45, [R0+0xc500] ;  /* 0x00c50000002d7984 */ /* 0x000fe80000000800 */
[----:B------:R-:W1:Y:S01]  /*471c0*/  LDS R47, [R0+0xe500] ;  /* 0x00e50000002f7984 */ /* 0x000e620000000800 */
[----:B----4-:R-:W-:-:S02]  /*471d0*/  IMAD.MOV.U32 R207, RZ, RZ, R147 ;  /* 0x000000ffffcf7224 */ /* 0x010fc400078e0093 */
[----:B-----5:R-:W-:Y:S02]  /*471e0*/  IMAD.MOV.U32 R206, RZ, RZ, R146 ;  /* 0x000000ffffce7224 */ /* 0x020fe400078e0092 */
[----:B--2---:R-:W-:Y:S02]  /*471f0*/  IMAD.MOV.U32 R204, RZ, RZ, R145 ;  /* 0x000000ffffcc7224 */ /* 0x004fe400078e0091 */
[----:B------:R-:W2:Y:S01]  /*47200*/  LDL.LU R145, [R1+0x5210] ;  /* 0x0052100001917983 */ /* 0x000ea20000300800 */
[----:B---3--:R-:W-:-:S03]  /*47210*/  MOV R205, R143 ;  /* 0x0000008f00cd7202 */ /* 0x008fc60000000f00 */
[----:B------:R-:W3:Y:S04]  /*47220*/  LDL.LU R143, [R1+0x520c] ;  /* 0x00520c00018f7983 */ /* 0x000ee80000300800 */
[----:B------:R-:W4:Y:S04]  /*47230*/  LDL.LU R146, [R1+0x5208] ;  /* 0x0052080001927983 */ /* 0x000f280000300800 */
[----:B------:R-:W5:Y:S01]  /*47240*/  LDL.LU R147, [R1+0x5204] ;  /* 0x0052040001937983 */ /* 0x000f620000300800 */
[----:B------:R-:W-:Y:S01]  /*47250*/  MOV R227, R142 ;  /* 0x0000008e00e37202 */ /* 0x000fe20000000f00 */
[----:B------:R-:W-:Y:S01]  /*47260*/  IMAD.MOV.U32 R226, RZ, RZ, R141 ;  /* 0x000000ffffe27224 */ /* 0x000fe200078e008d */
[----:B------:R-:W-:-:S02]  /*47270*/  MOV R224, R140 ;  /* 0x0000008c00e07202 */ /* 0x000fc40000000f00 */
[----:B------:R-:W5:Y:S01]  /*47280*/  LDL.LU R140, [R1+0x5200] ;  /* 0x00520000018c7983 */ /* 0x000f620000300800 */
[----:B------:R-:W-:-:S03]  /*47290*/  IMAD.MOV.U32 R225, RZ, RZ, R144 ;  /* 0x000000ffffe17224 */ /* 0x000fc600078e0090 */
[----:B------:R-:W5:Y:S04]  /*472a0*/  LDL.LU R144, [R1+0x51fc] ;  /* 0x0051fc0001907983 */ /* 0x000f680000300800 */
[----:B------:R-:W5:Y:S04]  /*472b0*/  LDL.LU R141, [R1+0x51f8] ;  /* 0x0051f800018d7983 */ /* 0x000f680000300800 */
[----:B------:R-:W5:Y:S01]  /*472c0*/  LDL.LU R142, [R1+0x51f4] ;  /* 0x0051f400018e7983 */ /* 0x000f620000300800 */
[----:B--2---:R-:W-:Y:S01]  /*472d0*/  IMAD.MOV.U32 R75, RZ, RZ, R145 ;  /* 0x000000ffff4b7224 */ /* 0x004fe200078e0091 */
[----:B---3--:R-:W-:Y:S01]  /*472e0*/  MOV R74, R143 ;  /* 0x0000008f004a7202 */ /* 0x008fe20000000f00 */
[----:B----4-:R-:W-:-:S02]  /*472f0*/  IMAD.MOV.U32 R72, RZ, RZ, R146 ;  /* 0x000000ffff487224 */ /* 0x010fc400078e0092 */
[----:B------:R-:W2:Y:S01]  /*47300*/  LDL.LU R146, [R1+0x51f0] ;  /* 0x0051f00001927983 */ /* 0x000ea20000300800 */
[----:B-----5:R-:W-:-:S03]  /*47310*/  IMAD.MOV.U32 R73, RZ, RZ, R147 ;  /* 0x000000ffff497224 */ /* 0x020fc600078e0093 */
[----:B------:R-:W3:Y:S04]  /*47320*/  LDL.LU R147, [R1+0x51ec] ;  /* 0x0051ec0001937983 */ /* 0x000ee80000300800 */
[----:B------:R-:W4:Y:S04]  /*47330*/  LDL.LU R143, [R1+0x51e8] ;  /* 0x0051e800018f7983 */ /* 0x000f280000300800 */
[----:B------:R-:W5:Y:S01]  /*47340*/  LDL.LU R145, [R1+0x51e4] ;  /* 0x0051e40001917983 */ /* 0x000f620000300800 */
[----:B------:R-:W-:Y:S02]  /*47350*/  IMAD.MOV.U32 R231, RZ, RZ, R140 ;  /* 0x000000ffffe77224 */ /* 0x000fe400078e008c */
[----:B------:R-:W-:-:S02]  /*47360*/  IMAD.MOV.U32 R230, RZ, RZ, R144 ;  /* 0x000000ffffe67224 */ /* 0x000fc400078e0090 */
[----:B------:R-:W-:Y:S02]  /*47370*/  IMAD.MOV.U32 R228, RZ, RZ, R141 ;  /* 0x000000ffffe47224 */ /* 0x000fe400078e008d */
[----:B------:R-:W5:Y:S01]  /*47380*/  LDL.LU R141, [R1+0x51e0] ;  /* 0x0051e000018d7983 */ /* 0x000f620000300800 */
[----:B------:R-:W-:-:S03]  /*47390*/  MOV R229, R142 ;  /* 0x0000008e00e57202 */ /* 0x000fc60000000f00 */
[----:B------:R-:W5:Y:S04]  /*473a0*/  LDL.LU R142, [R1+0x51dc] ;  /* 0x0051dc00018e7983 */ /* 0x000f680000300800 */
[----:B------:R-:W5:Y:S04]  /*473b0*/  LDL.LU R144, [R1+0x51d8] ;  /* 0x0051d80001907983 */ /* 0x000f680000300800 */
[----:B------:R-:W5:Y:S01]  /*473c0*/  LDL.LU R140, [R1+0x51d4] ;  /* 0x0051d400018c7983 */ /* 0x000f620000300800 */
[----:B--2---:R-:W-:Y:S01]  /*473d0*/  MOV R79, R146 ;  /* 0x00000092004f7202 */ /* 0x004fe20000000f00 */
[----:B---3--:R-:W-:Y:S01]  /*473e0*/  IMAD.MOV.U32 R78, RZ, RZ, R147 ;  /* 0x000000ffff4e7224 */ /* 0x008fe200078e0093 */
[----:B----4-:R-:W-:-:S02]  /*473f0*/  MOV R76, R143 ;  /* 0x0000008f004c7202 */ /* 0x010fc40000000f00 */
[----:B------:R-:W2:Y:S01]  /*47400*/  LDL.LU R143, [R1+0x51d0] ;  /* 0x0051d000018f7983 */ /* 0x000ea20000300800 */
[----:B-----5:R-:W-:-:S03]  /*47410*/  IMAD.MOV.U32 R77, RZ, RZ, R145 ;  /* 0x000000ffff4d7224 */ /* 0x020fc600078e0091 */
[----:B------:R-:W1:Y:S04]  /*47420*/  LDL.LU R145, [R1+0x51cc] ;  /* 0x0051cc0001917983 */ /* 0x000e680000300800 */
[----:B------:R-:W3:Y:S04]  /*47430*/  LDL.LU R147, [R1+0x51c8] ;  /* 0x0051c80001937983 */ /* 0x000ee80000300800 */
[----:B------:R-:W4:Y:S01]  /*47440*/  LDL.LU R146, [R1+0x51c4] ;  /* 0x0051c40001927983 */ /* 0x000f220000300800 */
[----:B------:R-:W-:Y:S01]  /*47450*/  IMAD.MOV.U32 R83, RZ, RZ, R141 ;  /* 0x000000ffff537224 */ /* 0x000fe200078e008d */
[----:B------:R-:W-:Y:S01]  /*47460*/  MOV R82, R142 ;  /* 0x0000008e00527202 */ /* 0x000fe20000000f00 */
[----:B------:R-:W-:-:S02]  /*47470*/  IMAD.MOV.U32 R80, RZ, RZ, R144 ;  /* 0x000000ffff507224 */ /* 0x000fc400078e0090 */
[----:B------:R-:W5:Y:S01]  /*47480*/  LDL.LU R144, [R1+0x51c0] ;  /* 0x0051c00001907983 */ /* 0x000f620000300800 */
[----:B------:R-:W-:-:S03]  /*47490*/  IMAD.MOV.U32 R81, RZ, RZ, R140 ;  /* 0x000000ffff517224 */ /* 0x000fc600078e008c */
[----:B------:R-:W5:Y:S04]  /*474a0*/  LDL.LU R140, [R1+0x51bc] ;  /* 0x0051bc00018c7983 */ /* 0x000f680000300800 */
[----:B------:R-:W5:Y:S04]  /*474b0*/  LDL.LU R142, [R1+0x51b8] ;  /* 0x0051b800018e7983 */ /* 0x000f680000300800 */
[----:B------:R-:W5:Y:S01]  /*474c0*/  LDL.LU R141, [R1+0x51b4] ;  /* 0x0051b400018d7983 */ /* 0x000f620000300800 */
[----:B-1----:R-:W-:Y:S02]  /*474d0*/  IMAD.MOV.U32 R86, RZ, RZ, R145 ;  /* 0x000000ffff567224 */ /* 0x002fe400078e0091 */
[----:B---3--:R-:W-:-:S02]  /*474e0*/  IMAD.MOV.U32 R84, RZ, RZ, R147 ;  /* 0x000000ffff547224 */ /* 0x008fc400078e0093 */
[----:B------:R-:W3:Y:S01]  /*474f0*/  LDL.LU R147, [R1+0x51b0] ;  /* 0x0051b00001937983 */ /* 0x000ee20000300800 */
[----:B----4-:R-:W-:-:S03]  /*47500*/  MOV R85, R146 ;  /* 0x0000009200557202 */ /* 0x010fc60000000f00 */
[----:B------:R-:W4:Y:S04]  /*47510*/  LDL.LU R146, [R1+0x51ac] ;  /* 0x0051ac0001927983 */ /* 0x000f280000300800 */
[----:B------:R-:W3:Y:S01]  /*47520*/  LDL.LU R145, [R1+0x51a8] ;  /* 0x0051a80001917983 */ /* 0x000ee20000300800 */
[----:B--2---:R-:W-:-:S03]  /*47530*/  IMAD.MOV.U32 R87, RZ, RZ, R143 ;  /* 0x000000ffff577224 */ /* 0x004fc600078e008f */
[----:B------:R-:W2:Y:S01]  /*47540*/  LDL.LU R143, [R1+0x51a4] ;  /* 0x0051a400018f7983 */ /* 0x000ea20000300800 */
[----:B-----5:R-:W-:Y:S01]  /*47550*/  MOV R95, R144 ;  /* 0x00000090005f7202 */ /* 0x020fe20000000f00 */
[----:B------:R-:W-:Y:S01]  /*47560*/  IMAD.MOV.U32 R94, RZ, RZ, R140 ;  /* 0x000000ffff5e7224 */ /* 0x000fe200078e008c */
[----:B------:R-:W-:Y:S02]  /*47570*/  MOV R92, R142 ;  /* 0x0000008e005c7202 */ /* 0x000fe40000000f00 */
[----:B------:R-:W5:Y:S01]  /*47580*/  LDL.LU R142, [R1+0x51a0] ;  /* 0x0051a000018e7983 */ /* 0x000f620000300800 */
[----:B------:R-:W-:-:S03]  /*47590*/  IMAD.MOV.U32 R93, RZ, RZ, R141 ;  /* 0x000000ffff5d7224 */ /* 0x000fc600078e008d */
[----:B------:R-:W2:Y:S04]  /*475a0*/  LDL.LU R141, [R1+0x519c] ;  /* 0x00519c00018d7983 */ /* 0x000ea80000300800 */
[----:B------:R-:W2:Y:S04]  /*475b0*/  LDL.LU R140, [R1+0x5198] ;  /* 0x00519800018c7983 */ /* 0x000ea80000300800 */
[----:B------:R-:W2:Y:S01]  /*475c0*/  LDL.LU R144, [R1+0x5194] ;  /* 0x0051940001907983 */ /* 0x000ea20000300800 */
[----:B----4-:R-:W-:Y:S02]  /*475d0*/  IMAD.MOV.U32 R237, RZ, RZ, R146 ;  /* 0x000000ffffed7224 */ /* 0x010fe400078e0092 */
[----:B---3--:R-:W-:-:S02]  /*475e0*/  IMAD.MOV.U32 R236, RZ, RZ, R145 ;  /* 0x000000ffffec7224 */ /* 0x008fc400078e0091 */
[----:B------:R-:W3:Y:S04]  /*475f0*/  LDL.LU R145, [R1+0x5190] ;  /* 0x0051900001917983 */ /* 0x000ee80000300800 */
[----:B------:R-:W4:Y:S04]  /*47600*/  LDL.LU R146, [R1+0x518c] ;  /* 0x00518c0001927983 */ /* 0x000f280000300800 */
[----:B------:R-:W4:Y:S04]  /*47610*/  LDL.LU R238, [R1+0x448] ;  /* 0x0004480001ee7983 */ /* 0x000f280000300800 */
[----:B------:R-:W4:Y:S04]  /*47620*/  LDL.LU R239, [R1+0x44c] ;  /* 0x00044c0001ef7983 */ /* 0x000f280000300800 */
[----:B------:R-:W4:Y:S01]  /*47630*/  LDL.LU R112, [R1+0x460] ;  /* 0x0004600001707983 */ /* 0x000f220000300800 */
[----:B--2---:R-:W-:-:S03]  /*47640*/  MOV R113, R144 ;  /* 0x0000009000717202 */ /* 0x004fc60000000f00 */
[----:B------:R-:W2:Y:S01]  /*47650*/  LDL.LU R144, [R1+0x5188] ;  /* 0x0051880001907983 */ /* 0x000ea20000300800 */
[----:B------:R-:W-:Y:S01]  /*47660*/  MOV R116, R140 ;  /* 0x0000008c00747202 */ /* 0x000fe20000000f00 */
[----:B------:R-:W-:Y:S01]  /*47670*/  IMAD.MOV.U32 R117, RZ, RZ, R141 ;  /* 0x000000ffff757224 */ /* 0x000fe200078e008d */
[----:B------:R-:W-:Y:S01]  /*47680*/  MOV R119, R143 ;  /* 0x0000008f00777202 */ /* 0x000fe20000000f00 */
[----:B-----5:R-:W-:Y:S02]  /*47690*/  IMAD.MOV.U32 R118, RZ, RZ, R142 ;  /* 0x000000ffff767224 */ /* 0x020fe400078e008e */
[----:B------:R-:W-:Y:S02]  /*476a0*/  IMAD.MOV.U32 R136, RZ, RZ, R147 ;  /* 0x000000ffff887224 */ /* 0x000fe400078e0093 */
[----:B---3--:R-:W-:Y:S02]  /*476b0*/  IMAD.MOV.U32 R114, RZ, RZ, R145 ;  /* 0x000000ffff727224 */ /* 0x008fe400078e0091 */
[----:B------:R-:W2:Y:S01]  /*476c0*/  LDL.LU R145, [R1+0x5184] ;  /* 0x0051840001917983 */ /* 0x000ea20000300800 */
[----:B----4-:R-:W-:-:S03]  /*476d0*/  IMAD.MOV.U32 R115, RZ, RZ, R146 ;  /* 0x000000ffff737224 */ /* 0x010fc600078e0092 */
        /* <DEDUP_REMOVED lines=10> */
[----:B------:R-:W5:Y:S04]  /*47780*/  LDL.LU R137, [R1+0x434] ;  /* 0x0004340001897983 */ /* 0x000f680000300800 */
[----:B------:R-:W5:Y:S04]  /*47790*/  LDL.LU R138, [R1+0x438] ;  /* 0x00043800018a7983 */ /* 0x000f680000300800 */
[----:B------:R-:W5:Y:S04]  /*477a0*/  LDL.LU R139, [R1+0x43c] ;  /* 0x00043c00018b7983 */ /* 0x000f680000300800 */
[----:B------:R-:W-:Y:S04]  /*477b0*/  STL [R1+0x5084], R97 ;  /* 0x0050846101007387 */ /* 0x000fe80000100800 */
[----:B------:R-:W-:Y:S04]  /*477c0*/  STL [R1+0x5080], R98 ;  /* 0x0050806201007387 */ /* 0x000fe80000100800 */
[----:B------:R-:W-:Y:S01]  /*477d0*/  STL [R1+0x507c], R99 ;  /* 0x00507c6301007387 */ /* 0x000fe20000100800 */
[C---:B------:R-:W-:Y:S08]  /*477e0*/  HMMA.1688.F32.TF32 R104, R36.reuse, R30, R236 ;  /* 0x0000001e2468723c */ /* 0x040ff000000810ec */
[C---:B------:R-:W-:Y:S08]  /*477f0*/  HMMA.1688.F32.TF32 R84, R36.reuse, R18, R84 ;  /* 0x000000122454723c */ /* 0x040ff00000081054 */
[----:B---3--:R-:W-:Y:S08]  /*47800*/  HMMA.1688.F32.TF32 R68, R36, R10, R108 ;  /* 0x0000000a2444723c */ /* 0x008ff0000008106c */
[C---:B----4-:R-:W-:Y:S08]  /*47810*/  HMMA.1688.F32.TF32 R140, R48.reuse, R18, R140 ;  /* 0x00000012308c723c */ /* 0x050ff0000008108c */
[----:B--2---:R-:W-:Y:S08]  /*47820*/  HMMA.1688.F32.TF32 R144, R48, R14, R144 ;  /* 0x0000000e3090723c */ /* 0x004ff00000081090 */
[C---:B------:R-:W-:Y:S07]  /*47830*/  HMMA.1688.F32.TF32 R48, R36.reuse, R6, R112 ;  /* 0x000000062430723c */ /* 0x040fee0000081070 */
[----:B------:R-:W-:Y:S04]  /*47840*/  STL [R1+0x5078], R143 ;  /* 0x0050788f01007387 */ /* 0x000fe80000100800 */
[----:B------:R-:W-:Y:S04]  /*47850*/  STL.64 [R1+0x750], R68 ;  /* 0x0007504401007387 */ /* 0x000fe80000100a00 */
[----:B------:R1:W-:Y:S02]  /*47860*/  STL.64 [R1+0x758], R70 ;  /* 0x0007584601007387 */ /* 0x0003e40000100a00 */
[----:B-1----:R-:W-:Y:S07]  /*47870*/  HMMA.1688.F32.TF32 R68, R36, R34, R116 ;  /* 0x000000222444723c */ /* 0x002fee0000081074 */
[----:B------:R-:W-:Y:S01]  /*47880*/  IMAD.MOV.U32 R97, RZ, RZ, R48 ;  /* 0x000000ffff617224 */ /* 0x000fe200078e0030 */
[----:B------:R-:W-:Y:S01]  /*47890*/  MOV R98, R49 ;  /* 0x0000003100627202 */ /* 0x000fe20000000f00 */
[----:B------:R-:W-:-:S02]  /*478a0*/  IMAD.MOV.U32 R99, RZ, RZ, R50 ;  /* 0x000000ffff637224 */ /* 0x000fc400078e0032 */
[----:B------:R-:W-:Y:S02]  /*478b0*/  IMAD.MOV.U32 R143, RZ, RZ, R51 ;  /* 0x000000ffff8f7224 */ /* 0x000fe400078e0033 */
[C---:B-----5:R-:W-:Y:S10]  /*478c0*/  HMMA.1688.F32.TF32 R48, R36.reuse, R26, R136 ;  /* 0x0000001a2430723c */ /* 0x060ff40000081088 */
        /* <DEDUP_REMOVED lines=8> */
[----:B-1----:R-:W-:Y:S03]  /*47950*/  HMMA.1688.F32.TF32 R48, R36, R14, R80 ;  /* 0x0000000e2430723c */ /* 0x002fe60000081050 */
[----:B------:R1:W-:Y:S05]  /*47960*/  STL.64 [R1+0x708], R70 ;  /* 0x0007084601007387 */ /* 0x0003ea0000100a00 */
[C---:B------:R-:W-:Y:S08]  /*47970*/  HMMA.1688.F32.TF32 R36, R40.reuse, R6, R228 ;  /* 0x000000062824723c */ /* 0x040ff000000810e4 */
[C---:B-1----:R-:W-:Y:S01]  /*47980*/  HMMA.1688.F32.TF32 R68, R40.reuse, R10, R76 ;  /* 0x0000000a2844723c */ /* 0x042fe2000008104c */
[----:B------:R-:W-:Y:S04]  /*47990*/  STL.64 [R1+0x6f0], R84 ;  /* 0x0006f05401007387 */ /* 0x000fe80000100a00 */
[----:B------:R-:W-:Y:S04]  /*479a0*/  STL.64 [R1+0x6f8], R86 ;  /* 0x0006f85601007387 */ /* 0x000fe80000100a00 */
        /* <DEDUP_REMOVED lines=8> */
[C---:B--2---:R-:W-:Y:S03]  /*47a30*/  HMMA.1688.F32.TF32 R36, R40.reuse, R26, R204 ;  /* 0x0000001a2824723c */ /* 0x044fe600000810cc */
[----:B------:R-:W-:Y:S04]  /*47a40*/  STL.64 [R1+0x340], R48 ;  /* 0x0003403001007387 */ /* 0x000fe80000100a00 */
[----:B------:R1:W-:Y:S08]  /*47a50*/  STL.64 [R1+0x348], R50 ;  /* 0x0003483201007387 */ /* 0x0003f00000100a00 */
[----:B------:R-:W-:Y:S01]  /*47a60*/  STL.64 [R1+0x330], R68 ;  /* 0x0003304401007387 */ /* 0x000fe20000100a00 */
[C---:B-1----:R-:W-:Y:S03]  /*47a70*/  HMMA.1688.F32.TF32 R48, R40.reuse, R22, R200 ;  /* 0x000000162830723c */ /* 0x042fe600000810c8 */
[----:B------:R1:W-:Y:S04]  /*47a80*/  STL.64 [R1+0x338], R70 ;  /* 0x0003384601007387 */ /* 0x0003e80000100a00 */
[----:B------:R-:W-:Y:S04]  /*47a90*/  STL.64 [R1+0x320], R36 ;  /* 0x0003202401007387 */ /* 0x000fe80000100a00 */
[----:B------:R2:W-:Y:S01]  /*47aa0*/  STL.64 [R1+0x328], R38 ;  /* 0x0003282601007387 */ /* 0x0005e20000100a00 */
[C---:B-1----:R-:W-:Y:S08]  /*47ab0*/  HMMA.1688.F32.TF32 R68, R40.reuse, R18, R196 ;  /* 0x000000122844723c */ /* 0x042ff000000810c4 */
[----:B--2---:R-:W-:Y:S03]  /*47ac0*/  HMMA.1688.F32.TF32 R36, R40, R14, R148 ;  /* 0x0000000e2824723c */ /* 0x004fe60000081094 */
[----:B------:R-:W-:Y:S04]  /*47ad0*/  STL.64 [R1+0x310], R48 ;  /* 0x0003103001007387 */ /* 0x000fe80000100a00 */
[----:B------:R1:W-:Y:S01]  /*47ae0*/  STL.64 [R1+0x318], R50 ;  /* 0x0003183201007387 */ /* 0x0003e20000100a00 */
[C---:B------:R-:W-:Y:S07]  /*47af0*/  HMMA.1688.F32.TF32 R40, R44.reuse, R6, R156 ;  /* 0x000000062c28723c */ /* 0x040fee000008109c */
[----:B------:R-:W-:Y:S01]  /*47b00*/  STL.64 [R1+0x300], R68 ;  /* 0x0003004401007387 */ /* 0x000fe20000100a00 */
[C---:B-1----:R-:W-:Y:S03]  /*47b10*/  HMMA.1688.F32.TF32 R48, R44.reuse, R10, R152 ;  /* 0x0000000a2c30723c */ /* 0x042fe60000081098 */
[----:B------:R-:W-:Y:S04]  /*47b20*/  STL.64 [R1+0x308], R70 ;  /* 0x0003084601007387 */ /* 0x000fe80000100a00 */
[----:B------:R-:W-:Y:S04]  /*47b30*/  STL.64 [R1+0x2e0], R36 ;  /* 0x0002e02401007387 */ /* 0x000fe80000100a00 */
[----:B------:R1:W-:Y:S02]  /*47b40*/  STL.64 [R1+0x2e8], R38 ;  /* 0x0002e82601007387 */ /* 0x0003e40000100a00 */
[----:B-1----:R-:W-:Y:S10]  /*47b50*/  HMMA.1688.F32.TF32 R36, R44, R34, R160 ;  /* 0x000000222c24723c */ /* 0x002ff400000810a0 */
[----:B------:R-:W-:Y:S01]  /*47b60*/  STL.64 [R1+0x2d0], R48 ;  /* 0x0002d03001007387 */ /* 0x000fe20000100a00 */
[----:B------:R-:W-:-:S03]  /*47b70*/  MOV R204, R173 ;  /* 0x000000ad00cc7202 */ /* 0x000fc60000000f00 */
[----:B------:R-:W-:Y:S04]  /*47b80*/  STL.64 [R1+0x2d8], R50 ;  /* 0x0002d83201007387 */ /* 0x000fe80000100a00 */
[----:B------:R-:W-:Y:S01]  /*47b90*/  STL.64 [R1+0x2c0], R40 ;  /* 0x0002c02801007387 */ /* 0x000fe20000100a00 */
[----:B------:R-:W-:-:S03]  /*47ba0*/  IMAD.MOV.U32 R205, RZ, RZ, R174 ;  /* 0x000000ffffcd7224 */ /* 0x000fc600078e00ae */
[----:B------:R1:W-:Y:S01]  /*47bb0*/  STL.64 [R1+0x2c8], R42 ;  /* 0x0002c82a01007387 */ /* 0x0003e20000100a00 */
[----:B------:R-:W-:-:S03]  /*47bc0*/  IMAD.MOV.U32 R206, RZ, RZ, R168 ;  /* 0x000000ffffce7224 */ /* 0x000fc600078e00a8 */
[----:B------:R-:W2:Y:S01]  /*47bd0*/  LDL.LU R173, [R1+0x5168] ;  /* 0x0051680001ad7983 */ /* 0x000ea20000300800 */
[----:B------:R-:W-:-:S03]  /*47be0*/  MOV R207, R169 ;  /* 0x000000a900cf7202 */ /* 0x000fc60000000f00 */
[----:B------:R-:W-:Y:S04]  /*47bf0*/  STL.64 [R1+0x2b0], R36 ;  /* 0x0002b02401007387 */ /* 0x000fe80000100a00 */
[----:B------:R2:W-:Y:S04]  /*47c00*/  STL.64 [R1+0x2b8], R38 ;  /* 0x0002b82601007387 */ /* 0x0005e80000100a00 */
[----:B------:R-:W2:Y:S04]  /*47c10*/  LDL.LU R174, [R1+0x5164] ;  /* 0x0051640001ae7983 */ /* 0x000ea80000300800 */
[----:B------:R-:W1:Y:S04]  /*47c20*/  LDL.LU R168, [R1+0x5160] ;  /* 0x0051600001a87983 */ /* 0x000e680000300800 */
[----:B------:R-:W1:Y:S01]  /*47c30*/  LDL.LU R169, [R1+0x515c] ;  /* 0x00515c0001a97983 */ /* 0x000e620000300800 */
        /* <DEDUP_REMOVED lines=9> */
[----:B------:R-:W1:Y:S01]  /*47cd0*/  LDL.LU R170, [R1+0x5158] ;  /* 0x0051580001aa7983 */ /* 0x000e620000300800 */
[----:B------:R-:W-:-:S03]  /*47ce0*/  MOV R225, R167 ;  /* 0x000000a700e17202 */ /* 0x000fc60000000f00 */
[----:B------:R-:W1:Y:S04]  /*47cf0*/  LDL.LU R171, [R1+0x5154] ;  /* 0x0051540001ab7983 */ /* 0x000e680000300800 */
[----:B------:R-:W4:Y:S04]  /*47d00*/  LDL.LU R164, [R1+0x5150] ;  /* 0x0051500001a47983 */ /* 0x000f280000300800 */
[----:B------:R-:W4:Y:S04]  /*47d10*/  LDL.LU R165, [R1+0x514c] ;  /* 0x00514c0001a57983 */ /* 0x000f280000300800 */
[----:B------:R-:W4:Y:S01]  /*47d20*/  LDL.LU R166, [R1+0x5148] ;  /* 0x0051480001a67983 */ /* 0x000f220000300800 */
[----:B------:R-:W-:-:S03]  /*47d30*/  IMAD.MOV.U32 R226, RZ, RZ, R175 ;  /* 0x000000ffffe27224 */ /* 0x000fc600078e00af */
[----:B------:R-:W4:Y:S04]  /*47d40*/  LDL.LU R167, [R1+0x5144] ;  /* 0x0051440001a77983 */ /* 0x000f280000300800 */
[----:B------:R-:W2:Y:S01]  /*47d50*/  LDL.LU R175, [R1+0x5140] ;  /* 0x0051400001af7983 */ /* 0x000ea20000300800 */
[----:B------:R-:W-:Y:S01]  /*47d60*/  IMAD.MOV.U32 R227, RZ, RZ, R177 ;  /* 0x000000ffffe37224 */ /* 0x000fe200078e00b1 */
[----:B------:R-:W-:Y:S01]  /*47d70*/  MOV R200, R178 ;  /* 0x000000b200c87202 */ /* 0x000fe20000000f00 */
[----:B------:R-:W-:Y:S01]  /*47d80*/  IMAD.MOV.U32 R201, RZ, RZ, R179 ;  /* 0x000000ffffc97224 */ /* 0x000fe200078e00b3 */
[----:B------:R-:W5:Y:S04]  /*47d90*/  LDL.LU R177, [R1+0x513c] ;  /* 0x00513c0001b17983 */ /* 0x000f680000300800 */
[----:B------:R-:W5:Y:S04]  /*47da0*/  LDL.LU R178, [R1+0x5138] ;  /* 0x0051380001b27983 */ /* 0x000f680000300800 */
[----:B------:R-:W5:Y:S01]  /*47db0*/  LDL.LU R179, [R1+0x5134] ;  /* 0x0051340001b37983 */ /* 0x000f620000300800 */
[----:B------:R-:W-:Y:S01]  /*47dc0*/  MOV R196, R186 ;  /* 0x000000ba00c47202 */ /* 0x000fe20000000f00 */
[----:B------:R-:W-:-:S02]  /*47dd0*/  IMAD.MOV.U32 R197, RZ, RZ, R187 ;  /* 0x000000ffffc57224 */ /* 0x000fc400078e00bb */
[----:B------:R-:W-:Y:S01]  /*47de0*/  IMAD.MOV.U32 R198, RZ, RZ, R195 ;  /* 0x000000ffffc67224 */ /* 0x000fe200078e00c3 */
[C---:B-1----:R-:W-:Y:S08]  /*47df0*/  HMMA.1688.F32.TF32 R40, R44.reuse, R26, R168 ;  /* 0x0000001a2c28723c */ /* 0x042ff000000810a8 */
[C---:B----4-:R-:W-:Y:S08]  /*47e00*/  HMMA.1688.F32.TF32 R48, R44.reuse, R30, R164 ;  /* 0x0000001e2c30723c */ /* 0x050ff000000810a4 */
[----:B--2---:R-:W-:Y:S11]  /*47e10*/  HMMA.1688.F32.TF32 R36, R44, R22, R172 ;  /* 0x000000162c24723c */ /* 0x004ff600000810ac */
[----:B------:R-:W-:Y:S04]  /*47e20*/  @!UPT UIADD3 URZ, URZ, URZ, URZ ;  /* 0x0000003f3f3ff290 */ /* 0x000fe8000fffe03f */
[----:B------:R-:W-:Y:S04]  /*47e30*/  STL.64 [R1+0x2a0], R48 ;  /* 0x0002a03001007387 */ /* 0x000fe80000100a00 */
[----:B------:R-:W-:Y:S04]  /*47e40*/  STL.64 [R1+0x2a8], R50 ;  /* 0x0002a83201007387 */ /* 0x000fe80000100a00 */
[----:B------:R-:W-:Y:S04]  /*47e50*/  STL.64 [R1+0x290], R40 ;  /* 0x0002902801007387 */ /* 0x000fe80000100a00 */
[----:B------:R-:W-:Y:S04]  /*47e60*/  STL.64 [R1+0x298], R42 ;  /* 0x0002982a01007387 */ /* 0x000fe80000100a00 */
[----:B------:R-:W-:Y:S04]  /*47e70*/  STL.64 [R1+0x280], R36 ;  /* 0x0002802401007387 */ /* 0x000fe80000100a00 */
[----:B------:R-:W2:Y:S04]  /*47e80*/  LDL.LU R186, [R1+0x5130] ;  /* 0x0051300001ba7983 */ /* 0x000ea80000300800 */
[----:B------:R-:W2:Y:S04]  /*47e90*/  LDL.LU R187, [R1+0x512c] ;  /* 0x00512c0001bb7983 */ /* 0x000ea80000300800 */
[----:B------:R-:W4:Y:S04]  /*47ea0*/  LDL.LU R195, [R1+0x5128] ;  /* 0x0051280001c37983 */ /* 0x000f280000300800 */
[----:B------:R-:W2:Y:S01]  /*47eb0*/  LDL.LU R199, [R1+0x1ec] ;  /* 0x0001ec0001c77983 */ /* 0x000ea20000300800 */
[----:B------:R-:W-:Y:S01]  /*47ec0*/  IMAD.MOV.U32 R202, RZ, RZ, R252 ;  /* 0x000000ffffca7224 */ /* 0x000fe200078e00fc */
[----:B------:R-:W-:Y:S01]  /*47ed0*/  MOV R203, R2 ;  /* 0x0000000200cb7202 */ /* 0x000fe20000000f00 */
[----:B------:R-:W-:Y:S01]  /*47ee0*/  IMAD.MOV.U32 R252, RZ, RZ, R38 ;  /* 0x000000fffffc7224 */ /* 0x000fe200078e0026 */
[----:B------:R-:W-:Y:S01]  /*47ef0*/  LDS R36, [R3+0xc600] ;  /* 0x00c6000003247984 */ /* 0x000fe20000000800 */
[----:B------:R-:W-:-:S03]  /*47f00*/  IMAD.MOV.U32 R2, RZ, RZ, R39 ;  /* 0x000000ffff027224 */ /* 0x000fc600078e0027 */
[----:B------:R-:W-:Y:S04]  /*47f10*/  LDS R38, [R3+0xe600] ;  /* 0x00e6000003267984 */ /* 0x000fe80000000800 */
[----:B------:R-:W-:Y:S04]  /*47f20*/  LDS R37, [R0+0xc600] ;  /* 0x00c6000000257984 */ /* 0x000fe80000000800 */
[----:B------:R-:W2:Y:S01]  /*47f30*/  LDS R39, [R0+0xe600] ;  /* 0x00e6000000277984 */ /* 0x000ea20000000800 */
[C---:B-----5:R-:W-:Y:S03]  /*47f40*/  HMMA.1688.F32.TF32 R164, R44.reuse, R18, R176 ;  /* 0x000000122ca4723c */ /* 0x060fe600000810b0 */
[----:B------:R-:W-:Y:S04]  /*47f50*/  LDS R40, [R3+0xc680] ;  /* 0x00c6800003287984 */ /* 0x000fe80000000800 */
[----:B------:R-:W-:Y:S01]  /*47f60*/  LDS R42, [R3+0xe680] ;  /* 0x00e68000032a7984 */ /* 0x000fe20000000800 */
[----:B------:R-:W-:Y:S03]  /*47f70*/  HMMA.1688.F32.TF32 R180, R44, R14, R180 ;  /* 0x0000000e2cb4723c */ /* 0x000fe600000810b4 */
[----:B------:R-:W-:Y:S04]  /*47f80*/  LDS R41, [R0+0xc680] ;  /* 0x00c6800000297984 */ /* 0x000fe80000000800 */
[----:B------:R-:W1:Y:S01]  /*47f90*/  LDS R43, [R0+0xe680] ;  /* 0x00e68000002b7984 */ /* 0x000e620000000800 */
[C---:B---3--:R-:W-:Y:S08]  /*47fa0*/  HMMA.1688.F32.TF32 R72, R88.reuse, R30, R72 ;  /* 0x0000001e5848723c */ /* 0x048ff00000081048 */
[C---:B------:R-:W-:Y:S01]  /*47fb0*/  HMMA.1688.F32.TF32 R76, R88.reuse, R26, R228 ;  /* 0x0000001a584c723c */ /* 0x040fe200000810e4 */
[----:B------:R-:W-:Y:S04]  /*47fc0*/  STL.64 [R1+0x5060], R166 ;  /* 0x005060a601007387 */ /* 0x000fe80000100a00 */
[----:B------:R-:W-:Y:S04]  /*47fd0*/  STL.64 [R1+0x5058], R164 ;  /* 0x005058a401007387 */ /* 0x000fe80000100a00 */
[----:B------:R-:W-:Y:S04]  /*47fe0*/  STL.64 [R1+0x5070], R182 ;  /* 0x005070b601007387 */ /* 0x000fe80000100a00 */
[----:B------:R-:W-:Y:S04]  /*47ff0*/  STL.64 [R1+0x5068], R180 ;  /* 0x005068b401007387 */ /* 0x000fe80000100a00 */
        /* <DEDUP_REMOVED lines=8> */
[----:B------:R-:W3:Y:S01]  /*48080*/  LDL.LU R116, [R1+0x60] ;  /* 0x0000600001747983 */ /* 0x000ee20000300800 */
[C---:B------:R-:W-:Y:S03]  /*48090*/  HMMA.1688.F32.TF32 R84, R88.reuse, R18, R204 ;  /* 0x000000125854723c */ /* 0x040fe600000810cc */
[----:B------:R-:W-:Y:S04]  /*480a0*/  LDS R228, [R3+0xc700] ;  /* 0x00c7000003e47984 */ /* 0x000fe80000000800 */
[----:B------:R-:W-:Y:S01]  /*480b0*/  LDS R230, [R3+0xe700] ;  /* 0x00e7000003e67984 */ /* 0x000fe20000000800 */
[C---:B------:R-:W-:Y:S03]  /*480c0*/  HMMA.1688.F32.TF32 R188, R88.reuse, R6, R188 ;  /* 0x0000000658bc723c */ /* 0x040fe600000810bc */
[----:B------:R-:W-:Y:S04]  /*480d0*/  LDS R229, [R0+0xc700] ;  /* 0x00c7000000e57984 */ /* 0x000fe80000000800 */
[----:B------:R-:W5:Y:S01]  /*480e0*/  LDS R231, [R0+0xe700] ;  /* 0x00e7000000e77984 */ /* 0x000f620000000800 */
[----:B------:R-:W-:Y:S03]  /*480f0*/  HMMA.1688.F32.TF32 R80, R88, R22, R224 ;  /* 0x000000165850723c */ /* 0x000fe600000810e0 */
[----:B------:R-:W-:Y:S04]  /*48100*/  LDS R224, [R3+0xc780] ;  /* 0x00c7800003e07984 */ /* 0x000fe80000000800 */
[----:B------:R-:W-:Y:S04]  /*48110*/  LDS R226, [R3+0xe780] ;  /* 0x00e7800003e27984 */ /* 0x000fe80000000800 */
[----:B------:R-:W-:Y:S04]  /*48120*/  LDS R225, [R0+0xc780] ;  /* 0x00c7800000e17984 */ /* 0x000fe80000000800 */
[----:B------:R-:W1:Y:S01]  /*48130*/  LDS R227, [R0+0xe780] ;  /* 0x00e7800000e37984 */ /* 0x000e620000000800 */
[-C--:B--2---:R-:W-:Y:S11]  /*48140*/  HMMA.1688.F32.TF32 R44, R36, R10.reuse, R196 ;  /* 0x0000000a242c723c */ /* 0x084ff600000810c4 */
[----:B------:R-:W-:Y:S11]  /*48150*/  @!UPT UIADD3 URZ, URZ, URZ, URZ ;  /* 0x0000003f3f3ff290 */ /* 0x000ff6000fffe03f */
[----:B------:R-:W-:Y:S01]  /*48160*/  @!UPT UIADD3 URZ, URZ, URZ, URZ ;  /* 0x0000003f3f3ff290 */ /* 0x000fe2000fffe03f */
[----:B------:R2:W-:Y:S04]  /*48170*/  STL.64 [R1+0x6e0], R44 ;  /* 0x0006e02c01007387 */ /* 0x0005e80000100a00 */
[----:B------:R1:W-:Y:S04]  /*48180*/  STL.64 [R1+0x6e8], R46 ;  /* 0x0006e82e01007387 */ /* 0x0003e80000100a00 */
[----:B------:R-:W3:Y:S04]  /*48190*/  LDL.LU R117, [R1+0x64] ;  /* 0x0000640001757983 */ /* 0x000ee80000300800 */
[----:B------:R-:W3:Y:S04]  /*481a0*/  LDL.LU R118, [R1+0x68] ;  /* 0x0000680001767983 */ /* 0x000ee80000300800 */
[----:B------:R-:W3:Y:S04]  /*481b0*/  LDL.LU R119, [R1+0x6c] ;  /* 0x00006c0001777983 */ /* 0x000ee80000300800 */
[----:B------:R-:W3:Y:S04]  /*481c0*/  LDL.LU R108, [R1+0x80] ;  /* 0x00008000016c7983 */ /* 0x000ee80000300800 */
[----:B------:R-:W3:Y:S04]  /*481d0*/  LDL.LU R109, [R1+0x84] ;  /* 0x00008400016d7983 */ /* 0x000ee80000300800 */
[----:B------:R-:W3:Y:S04]  /*481e0*/  LDL.LU R110, [R1+0x88] ;  /* 0x00008800016e7983 */ /* 0x000ee80000300800 */
[----:B------:R-:W3:Y:S04]  /*481f0*/  LDL.LU R111, [R1+0x8c] ;  /* 0x00008c00016f7983 */ /* 0x000ee80000300800 */
        /* <DEDUP_REMOVED lines=40> */
[----:B--2---:R-:W2:Y:S04]  /*48480*/  LDL.LU R44, [R1+0x180] ;  /* 0x00018000012c7983 */ /* 0x004ea80000300800 */
[----:B------:R-:W2:Y:S04]  /*48490*/  LDL.LU R45, [R1+0x184] ;  /* 0x00018400012d7983 */ /* 0x000ea80000300800 */
[----:B-1----:R-:W2:Y:S04]  /*484a0*/  LDL.LU R46, [R1+0x188] ;  /* 0x00018800012e7983 */ /* 0x002ea80000300800 */
        /* <DEDUP_REMOVED lines=9> */
[----:B------:R-:W5:Y:S04]  /*48540*/  LDL.LU R204, [R1+0x1c0] ;  /* 0x0001c00001cc7983 */ /* 0x000f680000300800 */
[----:B------:R-:W5:Y:S04]  /*48550*/  LDL.LU R205, [R1+0x1c4] ;  /* 0x0001c40001cd7983 */ /* 0x000f680000300800 */
[----:B------:R-:W5:Y:S01]  /*48560*/  LDL.LU R206, [R1+0x1c8] ;  /* 0x0001c80001ce7983 */ /* 0x000f620000300800 */
[C---:B------:R-:W-:Y:S03]  /*48570*/  HMMA.1688.F32.TF32 R184, R88.reuse, R10, R184 ;  /* 0x0000000a58b8723c */ /* 0x040fe600000810b8 */
[----:B------:R-:W5:Y:S04]  /*48580*/  LDL.LU R207, [R1+0x1cc] ;  /* 0x0001cc0001cf7983 */ /* 0x000f680000300800 */
[----:B------:R-:W5:Y:S01]  /*48590*/  LDL.LU R196, [R1+0x1a0] ;  /* 0x0001a00001c47983 */ /* 0x000f620000300800 */
[C---:B----4-:R-:W-:Y:S03]  /*485a0*/  HMMA.1688.F32.TF32 R192, R88.reuse, R34, R192 ;  /* 0x0000002258c0723c */ /* 0x050fe600000810c0 */
[----:B------:R-:W4:Y:S04]  /*485b0*/  LDL.LU R197, [R1+0x1a4] ;  /* 0x0001a40001c57983 */ /* 0x000f280000300800 */
[----:B------:R-:W4:Y:S01]  /*485c0*/  LDL.LU R198, [R1+0x1a8] ;  /* 0x0001a80001c67983 */ /* 0x000f220000300800 */
[----:B------:R-:W-:Y:S03]  /*485d0*/  HMMA.1688.F32.TF32 R88, R88, R14, R200 ;  /* 0x0000000e5858723c */ /* 0x000fe600000810c8 */
        /* <DEDUP_REMOVED lines=24> */
[----:B------:R-:W4:Y:S01]  /*48760*/  LDL.LU R115, [R1+0x7c] ;  /* 0x00007c0001737983 */ /* 0x000f220000300800 */
[C---:B--2---:R-:W-:Y:S08]  /*48770*/  HMMA.1688.F32.TF32 R180, R36.reuse, R22, R180 ;  /* 0x0000001624b4723c */ /* 0x044ff000000810b4 */
[C---:B---3--:R-:W-:Y:S08]  /*48780*/  HMMA.1688.F32.TF32 R76, R36.reuse, R6, R72 ;  /* 0x00000006244c723c */ /* 0x048ff00000081048 */
[C---:B-----5:R-:W-:Y:S08]  /*48790*/  HMMA.1688.F32.TF32 R204, R36.reuse, R34, R204 ;  /* 0x0000002224cc723c */ /* 0x060ff000000810cc */
[C---:B----4-:R-:W-:Y:S08]  /*487a0*/  HMMA.1688.F32.TF32 R196, R36.reuse, R26, R196 ;  /* 0x0000001a24c4723c */ /* 0x050ff000000810c4 */
[----:B------:R-:W-:Y:S01]  /*487b0*/  HMMA.1688.F32.TF32 R200, R36, R30, R200 ;  /* 0x0000001e24c8723c */ /* 0x000fe200000810c8 */
[----:B------:R-:W-:Y:S01]  /*487c0*/  IMAD.MOV.U32 R75, RZ, RZ, R78 ;  /* 0x000000ffff4b7224 */ /* 0x000fe200078e004e */
[----:B------:R-:W-:Y:S01]  /*487d0*/  MOV R73, R76 ;  /* 0x0000004c00497202 */ /* 0x000fe20000000f00 */
[----:B------:R-:W-:-:S05]  /*487e0*/  IMAD.MOV.U32 R74, RZ, RZ, R77 ;  /* 0x000000ffff4a7224 */ /* 0x000fca00078e004d */
[----:B------:R-:W-:Y:S01]  /*487f0*/  MOV R72, R207 ;  /* 0x000000cf00487202 */ /* 0x000fe20000000f00 */
[----:B------:R-:W-:Y:S01]  /*48800*/  IMAD.MOV.U32 R78, RZ, RZ, R206 ;  /* 0x000000ffff4e7224 */ /* 0x000fe200078e00ce */
[----:B------:R-:W-:Y:S01]  /*48810*/  MOV R76, R204 ;  /* 0x000000cc004c7202 */ /* 0x000fe20000000f00 */
[----:B------:R-:W-:Y:S01]  /*48820*/  IMAD.MOV.U32 R77, RZ, RZ, R205 ;  /* 0x000000ffff4d7224 */ /* 0x000fe200078e00cd */
[----:B------:R-:W2:Y:S04]  /*48830*/  LDL.LU.64 R206, [R1+0x5120] ;  /* 0x0051200001ce7983 */ /* 0x000ea80000300a00 */
[----:B------:R-:W2:Y:S07]  /*48840*/  LDL.LU.64 R204, [R1+0x5118] ;  /* 0x0051180001cc7983 */ /* 0x000eae0000300a00 */
[----:B------:R-:W-:Y:S04]  /*48850*/  STL.64 [R1+0x6b0], R200 ;  /* 0x0006b0c801007387 */ /* 0x000fe80000100a00 */
[----:B------:R1:W-:Y:S01]  /*48860*/  STL.64 [R1+0x6b8], R202 ;  /* 0x0006b8ca01007387 */ /* 0x0003e20000100a00 */
[C---:B------:R-:W-:Y:S03]  /*48870*/  HMMA.1688.F32.TF32 R164, R36.reuse, R14, R164 ;  /* 0x0000000e24a4723c */ /* 0x040fe600000810a4 */
[----:B-1----:R-:W3:Y:S04]  /*48880*/  LDL.LU.64 R202, [R1+0x5110] ;  /* 0x0051100001ca7983 */ /* 0x002ee80000300a00 */
[----:B------:R-:W3:Y:S04]  /*48890*/  LDL.LU.64 R200, [R1+0x5108] ;  /* 0x0051080001c87983 */ /* 0x000ee80000300a00 */
[----:B------:R-:W-:Y:S04]  /*488a0*/  STL.64 [R1+0x6a0], R196 ;  /* 0x0006a0c401007387 */ /* 0x000fe80000100a00 */
[----:B------:R1:W-:Y:S04]  /*488b0*/  STL.64 [R1+0x6a8], R198 ;  /* 0x0006a8c601007387 */ /* 0x0003e80000100a00 */
[----:B-1----:R-:W4:Y:S04]  /*488c0*/  LDL.LU.64 R198, [R1+0x5100] ;  /* 0x0051000001c67983 */ /* 0x002f280000300a00 */
[----:B------:R-:W4:Y:S04]  /*488d0*/  LDL.LU.64 R196, [R1+0x50f8] ;  /* 0x0050f80001c47983 */ /* 0x000f280000300a00 */
[----:B------:R-:W-:Y:S04]  /*488e0*/  STL.64 [R1+0x690], R180 ;  /* 0x000690b401007387 */ /* 0x000fe80000100a00 */
[----:B------:R1:W-:Y:S02]  /*488f0*/  STL.64 [R1+0x698], R182 ;  /* 0x000698b601007387 */ /* 0x0003e40000100a00 */
[----:B-1----:R-:W-:Y:S08]  /*48900*/  HMMA.1688.F32.TF32 R180, R36, R18, R44 ;  /* 0x0000001224b4723c */ /* 0x002ff0000008102c */
[C---:B------:R-:W-:Y:S11]  /*48910*/  HMMA.1688.F32.TF32 R36, R40.reuse, R6, R92 ;  /* 0x000000062824723c */ /* 0x040ff6000008105c */
[----:B------:R-:W-:Y:S04]  /*48920*/  @!UPT UIADD3 URZ, URZ, URZ, URZ ;  /* 0x0000003f3f3ff290 */ /* 0x000fe8000fffe03f */
[----:B------:R-:W-:Y:S04]  /*48930*/  STL.64 [R1+0x680], R180 ;  /* 0x000680b401007387 */ /* 0x000fe80000100a00 */
[----:B------:R-:W-:Y:S04]  /*48940*/  STL.64 [R1+0x688], R182 ;  /* 0x000688b601007387 */ /* 0x000fe80000100a00 */
[----:B------:R-:W-:Y:S04]  /*48950*/  STL.64 [R1+0x5f0], R164 ;  /* 0x0005f0a401007387 */ /* 0x000fe80000100a00 */
[----:B------:R-:W-:Y:S04]  /*48960*/  STL.64 [R1+0x5f8], R166 ;  /* 0x0005f8a601007387 */ /* 0x000fe80000100a00 */
[----:B------:R-:W5:Y:S01]  /*48970*/  LDL R95, [R1+0x900] ;  /* 0x00090000015f7983 */ /* 0x000f620000100800 */
[C---:B------:R-:W-:Y:S11]  /*48980*/  HMMA.1688.F32.TF32 R44, R40.reuse, R10, R176 ;  /* 0x0000000a282c723c */ /* 0x040ff600000810b0 */
[----:B------:R-:W-:Y:S11]  /*48990*/  @!UPT UIADD3 URZ, URZ, URZ, URZ ;  /* 0x0000003f3f3ff290 */ /* 0x000ff6000fffe03f */
[----:B------:R-:W-:Y:S01]  /*489a0*/  @!UPT UIADD3 URZ, URZ, URZ, URZ ;  /* 0x0000003f3f3ff290 */ /* 0x000fe2000fffe03f */
[----:B------:R-:W-:Y:S04]  /*489b0*/  STL.64 [R1+0x5e0], R44 ;  /* 0x0005e02c01007387 */ /* 0x000fe80000100a00 */
[----:B------:R1:W-:Y:S04]  /*489c0*/  STL.64 [R1+0x5e8], R46 ;  /* 0x0005e82e01007387 */ /* 0x0003e80000100a00 */
        /* <DEDUP_REMOVED lines=8> */
[----:B------:R1:W-:Y:S02]  /*48a50*/  STL.64 [R1+0x5b8], R38 ;  /* 0x0005b82601007387 */ /* 0x0003e40000100a00 */
[C---:B-1----:R-:W-:Y:S08]  /*48a60*/  HMMA.1688.F32.TF32 R44, R40.reuse, R22, R156 ;  /* 0x00000016282c723c */ /* 0x042ff0000008109c */
[----:B------:R-:W-:Y:S01]  /*48a70*/  HMMA.1688.F32.TF32 R36, R40, R18, R152 ;  /* 0x000000122824723c */ /* 0x000fe20000081098 */
[----:B------:R-:W-:Y:S04]  /*48a80*/  STL.64 [R1+0x5a0], R160 ;  /* 0x0005a0a001007387 */ /* 0x000fe80000100a00 */
[----:B------:R1:W-:Y:S03]  /*48a90*/  STL.64 [R1+0x5a8], R162 ;  /* 0x0005a8a201007387 */ /* 0x0003e60000100a00 */
[-C--:B------:R-:W-:Y:S07]  /*48aa0*/  HMMA.1688.F32.TF32 R152, R228, R26.reuse, R104 ;  /* 0x0000001ae498723c */ /* 0x080fee0000081068 */
[----:B------:R-:W-:Y:S01]  /*48ab0*/  STL.64 [R1+0x590], R44 ;  /* 0x0005902c01007387 */ /* 0x000fe20000100a00 */
[----:B------:R-:W-:Y:S03]  /*48ac0*/  HMMA.1688.F32.TF32 R212, R224, R26, R212 ;  /* 0x0000001ae0d4723c */ /* 0x000fe600000810d4 */
[----:B------:R-:W-:Y:S05]  /*48ad0*/  STL.64 [R1+0x598], R46 ;  /* 0x0005982e01007387 */ /* 0x000fea0000100a00 */
[----:B------:R-:W-:Y:S01]  /*48ae0*/  HMMA.1688.F32.TF32 R40, R40, R14, R148 ;  /* 0x0000000e2828723c */ /* 0x000fe20000081094 */
[----:B------:R-:W-:Y:S04]  /*48af0*/  STL.64 [R1+0x580], R36 ;  /* 0x0005802401007387 */ /* 0x000fe80000100a00 */
[----:B------:R1:W-:Y:S03]  /*48b00*/  STL.64 [R1+0x588], R38 ;  /* 0x0005882601007387 */ /* 0x0003e60000100a00 */
[-C--:B------:R-:W-:Y:S08]  /*48b10*/  HMMA.1688.F32.TF32 R148, R228, R30.reuse, R68 ;  /* 0x0000001ee494723c */ /* 0x080ff00000081044 */
[----:B------:R-:W-:Y:S08]  /*48b20*/  HMMA.1688.F32.TF32 R208, R224, R30, R208 ;  /* 0x0000001ee0d0723c */ /* 0x000ff000000810d0 */
[C---:B-1----:R-:W-:Y:S08]  /*48b30*/  HMMA.1688.F32.TF32 R160, R228.reuse, R18, R112 ;  /* 0x00000012e4a0723c */ /* 0x042ff00000081070 */
[C---:B------:R-:W-:Y:S08]  /*48b40*/  HMMA.1688.F32.TF32 R136, R228.reuse, R10, R136 ;  /* 0x0000000ae488723c */ /* 0x040ff00000081088 */
[C---:B------:R-:W-:Y:S08]  /*48b50*/  HMMA.1688.F32.TF32 R36, R228.reuse, R6, R48 ;  /* 0x00000006e424723c */ /* 0x040ff00000081030 */
[C---:B------:R-:W-:Y:S08]  /*48b60*/  HMMA.1688.F32.TF32 R236, R228.reuse, R34, R236 ;  /* 0x00000022e4ec723c */ /* 0x040ff000000810ec */
[-C--:B------:R-:W-:Y:S08]  /*48b70*/  HMMA.1688.F32.TF32 R156, R228, R22.reuse, R108 ;  /* 0x00000016e49c723c */ /* 0x080ff0000008106c */
[C---:B------:R-:W-:Y:S08]  /*48b80*/  HMMA.1688.F32.TF32 R216, R224.reuse, R22, R216 ;  /* 0x00000016e0d8723c */ /* 0x040ff000000810d8 */
[C---:B------:R-:W-:Y:S08]  /*48b90*/  HMMA.1688.F32.TF32 R16, R224.reuse, R18, R220 ;  /* 0x00000012e010723c */ /* 0x040ff000000810dc */
[C---:B--2---:R-:W-:Y:S08]  /*48ba0*/  HMMA.1688.F32.TF32 R176, R224.reuse, R34, R204 ;  /* 0x00000022e0b0723c */ /* 0x044ff000000810cc */
[C---:B---3--:R-:W-:Y:S08]  /*48bb0*/  HMMA.1688.F32.TF32 R172, R224.reuse, R6, R200 ;  /* 0x00000006e0ac723c */ /* 0x048ff000000810c8 */
[----:B----4-:R-:W-:Y:S01]  /*48bc0*/  HMMA.1688.F32.TF32 R168, R224, R10, R196 ;  /* 0x0000000ae0a8723c */ /* 0x010fe200000810c4 */
[----:B------:R-:W-:Y:S04]  /*48bd0*/  STL.64 [R1+0x4f0], R40 ;  /* 0x0004f02801007387 */ /* 0x000fe80000100a00 */
[----:B------:R-:W-:Y:S03]  /*48be0*/  LDS R34, [R3+0x12080] ;  /* 0x0120800003227984 */ /* 0x000fe60000000800 */
[-C--:B------:R-:W-:Y:S01]  /*48bf0*/  HMMA.1688.F32.TF32 R228, R228, R14.reuse, R116 ;  /* 0x0000000ee4e4723c */ /* 0x080fe20000081074 */
[----:B------:R-:W-:Y:S07]  /*48c00*/  LDS R35, [R0+0x12080] ;  /* 0x0120800000237984 */ /* 0x000fee0000000800 */
[----:B------:R-:W-:Y:S01]  /*48c10*/  HMMA.1688.F32.TF32 R224, R224, R14, R248 ;  /* 0x0000000ee0e0723c */ /* 0x000fe200000810f8 */
[----:B------:R-:W-:Y:S04]  /*48c20*/  STL.64 [R1+0x4f8], R42 ;  /* 0x0004f82a01007387 */ /* 0x000fe80000100a00 */
[----:B------:R-:W-:Y:S04]  /*48c30*/  STL.64 [R1+0x4e0], R36 ;  /* 0x0004e02401007387 */ /* 0x000fe80000100a00 */
[----:B-----5:R-:W1:Y:S04]  /*48c40*/  LDSM.16.M88.4 R24, [R95+0x81080] ;  /* 0x081080005f18783b */ /* 0x020e680000000200 */
[----:B------:R-:W2:Y:S04]  /*48c50*/  LDSM.16.M88.4 R28, [R95+0x82080] ;  /* 0x082080005f1c783b */ /* 0x000ea80000000200 */
[----:B------:R-:W3:Y:S04]  /*48c60*/  LDSM.16.M88.4 R204, [R95+0x83080] ;  /* 0x083080005fcc783b */ /* 0x000ee80000000200 */
[----:B------:R-:W4:Y:S04]  /*48c70*/  LDSM.16.M88.4 R12, [R95+0x84080] ;  /* 0x084080005f0c783b */ /* 0x000f280000000200 */
[----:B------:R-:W5:Y:S04]  /*48c80*/  LDSM.16.M88.4 R8, [R95+0x85080] ;  /* 0x085080005f08783b */ /* 0x000f680000000200 */
[----:B------:R-:W4:Y:S04]  /*48c90*/  LDSM.16.M88.4 R4, [R95+0x86080] ;  /* 0x086080005f04783b */ /* 0x000f280000000200 */
[----:B------:R-:W-:Y:S04]  /*48ca0*/  STL.64 [R1+0x4e8], R38 ;  /* 0x0004e82601007387 */ /* 0x000fe80000100a00 */
[----:B------:R-:W-:Y:S04]  /*48cb0*/  LDSM.16.M88.4 R20, [R95+0x80080] ;  /* 0x080080005f14783b */ /* 0x000fe80000000200 */
[----:B------:R1:W5:Y:S04]  /*48cc0*/  LDSM.16.M88.4 R220, [R95+0x87080] ;  /* 0x087080005fdc783b */ /* 0x0003680000000200 */
[----:B------:R-:W-:Y:S04]  /*48cd0*/  LDS R36, [R3+0x10000] ;  /* 0x0100000003247984 */ /* 0x000fe80000000800 */
[----:B-1----:R-:W-:Y:S04]  /*48ce0*/  STL [R1+0x4fb0], R26 ;  /* 0x004fb01a01007387 */ /* 0x002fe80000100800 */
[----:B------:R-:W-:Y:S04]  /*48cf0*/  STL [R1+0x4fac], R27 ;  /* 0x004fac1b01007387 */ /* 0x000fe80000100800 */
[----:B--2---:R-:W-:Y:S04]  /*48d00*/  STL [R1+0x4fa4], R30 ;  /* 0x004fa41e01007387 */ /* 0x004fe80000100800 */
[----:B------:R-:W-:Y:S04]  /*48d10*/  STL [R1+0x4fa0], R31 ;  /* 0x004fa01f01007387 */ /* 0x000fe80000100800 */
[----:B---3--:R-:W-:Y:S04]  /*48d20*/  STL [R1+0x4f9c], R206 ;  /* 0x004f9cce01007387 */ /* 0x008fe80000100800 */
[----:B------:R-:W-:Y:S04]  /*48d30*/  STL [R1+0x4f98], R207 ;  /* 0x004f98cf01007387 */ /* 0x000fe80000100800 */
[----:B----4-:R-:W-:Y:S04]  /*48d40*/  STL [R1+0x4fb4], R14 ;  /* 0x004fb40e01007387 */ /* 0x010fe80000100800 */
[----:B------:R-:W-:Y:S04]  /*48d50*/  STL [R1+0x4fa8], R15 ;  /* 0x004fa80f01007387 */ /* 0x000fe80000100800 */
[----:B-----5:R-:W-:Y:S04]  /*48d60*/  STL [R1+0x4fbc], R10 ;  /* 0x004fbc0a01007387 */ /* 0x020fe80000100800 */
[----:B------:R-:W-:Y:S04]  /*48d70*/  STL [R1+0x4fb8], R11 ;  /* 0x004fb80b01007387 */ /* 0x000fe80000100800 */
[----:B------:R-:W-:Y:S04]  /*48d80*/  STL [R1+0x4fc4], R6 ;  /* 0x004fc40601007387 */ /* 0x000fe80000100800 */
[----:B------:R-:W-:Y:S04]  /*48d90*/  STL [R1+0x4fc0], R7 ;  /* 0x004fc00701007387 */ /* 0x000fe80000100800 */
        /* <DEDUP_REMOVED lines=48> */
[----:B------:R-:W-:Y:S04]  /*490a0*/  LDS R38, [R3+0x12000] ;  /* 0x0120000003267984 */ /* 0x000fe80000000800 */
[----:B------:R-:W-:Y:S04]  /*490b0*/  LDS R37, [R0+0x10000] ;  /* 0x0100000000257984 */ /* 0x000fe80000000800 */
[----:B------:R-:W2:Y:S04]  /*490c0*/  LDS R39, [R0+0x12000] ;  /* 0x0120000000277984 */ /* 0x000ea80000000800 */
[----:B------:R-:W-:Y:S04]  /*490d0*/  STL [R1+0x4fcc], R222 ;  /* 0x004fccde01007387 */ /* 0x000fe80000100800 */
[----:B------:R-:W-:Y:S01]  /*490e0*/  STL [R1+0x4fc8], R223 ;  /* 0x004fc8df01007387 */ /* 0x000fe20000100800 */
[----:B------:R-:W-:Y:S01]  /*490f0*/  IMAD.MOV.U32 R104, RZ, RZ, R59 ;  /* 0x000000ffff687224 */ /* 0x000fe200078e003b */
[----:B------:R-:W-:Y:S01]  /*49100*/  MOV R106, R57 ;  /* 0x00000039006a7202 */ /* 0x000fe20000000f00 */
[----:B------:R-:W-:Y:S01]  /*49110*/  IMAD.MOV.U32 R105, RZ, RZ, R58 ;  /* 0x000000ffff697224 */ /* 0x000fe200078e003a */
[----:B------:R-:W-:Y:S01]  /*49120*/  LDS R248, [R3+0x10100] ;  /* 0x0101000003f87984 */ /* 0x000fe20000000800 */
[----:B------:R-:W-:-:S03]  /*49130*/  IMAD.MOV.U32 R107, RZ, RZ, R56 ;  /* 0x000000ffff6b7224 */ /* 0x000fc600078e0038 */
[----:B------:R-:W-:Y:S04]  /*49140*/  LDS R250, [R3+0x12100] ;  /* 0x0121000003fa7984 */ /* 0x000fe80000000800 */
[----:B------:R-:W-:Y:S04]  /*49150*/  LDS R249, [R0+0x10100] ;  /* 0x0101000000f97984 */ /* 0x000fe80000000800 */
[----:B------:R-:W1:Y:S04]  /*49160*/  LDS R251, [R0+0x12100] ;  /* 0x0121000000fb7984 */ /* 0x000e680000000800 */
[----:B------:R-:W-:Y:S04]  /*49170*/  LDS R56, [R3+0x10180] ;  /* 0x0101800003387984 */ /* 0x000fe80000000800 */
[----:B------:R-:W-:Y:S04]  /*49180*/  LDS R58, [R3+0x12180] ;  /* 0x01218000033a7984 */ /* 0x000fe80000000800 */
[----:B------:R-:W-:Y:S04]  /*49190*/  LDS R57, [R0+0x10180] ;  /* 0x0101800000397984 */ /* 0x000fe80000000800 */
[----:B------:R-:W1:Y:S01]  /*491a0*/  LDS R59, [R0+0x12180] ;  /* 0x01218000003b7984 */ /* 0x000e620000000800 */
[C---:B--2---:R-:W-:Y:S08]  /*491b0*/  HMMA.1688.F32.TF32 R200, R36.reuse, R24, R200 ;  /* 0x0000001824c8723c */ /* 0x044ff000000810c8 */
[C---:B---3--:R-:W-:Y:S11]  /*491c0*/  HMMA.1688.F32.TF32 R92, R36.reuse, R20, R92 ;  /* 0x00000014245c723c */ /* 0x048ff6000008105c */
[----:B------:R-:W-:Y:S11]  /*491d0*/  @!UPT UIADD3 URZ, URZ, URZ, URZ ;  /* 0x0000003f3f3ff290 */ /* 0x000ff6000fffe03f */
[----:B------:R-:W-:Y:S01]  /*491e0*/  @!UPT UIADD3 URZ, URZ, URZ, URZ ;  /* 0x0000003f3f3ff290 */ /* 0x000fe2000fffe03f */
[----:B------:R-:W-:Y:S04]  /*491f0*/  STL.64 [R1+0x190], R92 ;  /* 0x0001905c01007387 */ /* 0x000fe80000100a00 */
[----:B------:R2:W-:Y:S04]  /*49200*/  STL.64 [R1+0x198], R94 ;  /* 0x0001985e01007387 */ /* 0x0005e80000100a00 */
[----:B--2---:R-:W2:Y:S04]  /*49210*/  LDL.LU.64 R94, [R1+0x50f0] ;  /* 0x0050f000015e7983 */ /* 0x004ea80000300a00 */
[----:B------:R-:W2:Y:S04]  /*49220*/  LDL.LU.64 R92, [R1+0x50e8] ;  /* 0x0050e800015c7983 */ /* 0x000ea80000300a00 */
[----:B------:R-:W-:Y:S04]  /*49230*/  STL.64 [R1+0x180], R200 ;  /* 0x000180c801007387 */ /* 0x000fe80000100a00 */
[----:B------:R3:W-:Y:S02]  /*49240*/  STL.64 [R1+0x188], R202 ;  /* 0x000188ca01007387 */ /* 0x0007e40000100a00 */
[C---:B---3--:R-:W-:Y:S02]  /*49250*/  HMMA.1688.F32.TF32 R200, R36.reuse, R28, R108 ;  /* 0x0000001c24c8723c */ /* 0x048fe4000008106c */
[----:B------:R-:W3:Y:S06]  /*49260*/  LDL.LU R108, [R1+0x610] ;  /* 0x00061000016c7983 */ /* 0x000eec0000300800 */
[C---:B------:R-:W-:Y:S11]  /*49270*/  HMMA.1688.F32.TF32 R180, R36.reuse, R8, R180 ;  /* 0x0000000824b4723c */ /* 0x040ff600000810b4 */
[----:B------:R-:W-:Y:S04]  /*49280*/  @!UPT UIADD3 URZ, URZ, URZ, URZ ;  /* 0x0000003f3f3ff290 */ /* 0x000fe8000fffe03f */
[----:B------:R-:W-:Y:S04]  /*49290*/  STL.64 [R1+0x170], R200 ;  /* 0x000170c801007387 */ /* 0x000fe80000100a00 */
[----:B------:R4:W-:Y:S04]  /*492a0*/  STL.64 [R1+0x178], R202 ;  /* 0x000178ca01007387 */ /* 0x0009e80000100a00 */
[----:B------:R-:W3:Y:S04]  /*492b0*/  LDL.LU R109, [R1+0x614] ;  /* 0x00061400016d7983 */ /* 0x000ee80000300800 */
[----:B------:R-:W3:Y:S04]  /*492c0*/  LDL.LU R110, [R1+0x618] ;  /* 0x00061800016e7983 */ /* 0x000ee80000300800 */
[----:B------:R-:W3:Y:S01]  /*492d0*/  LDL.LU R111, [R1+0x61c] ;  /* 0x00061c00016f7983 */ /* 0x000ee20000300800 */
[C---:B----4-:R-:W-:Y:S08]  /*492e0*/  HMMA.1688.F32.TF32 R200, R36.reuse, R204, R196 ;  /* 0x000000cc24c8723c */ /* 0x050ff000000810c4 */
[C---:B------:R-:W-:Y:S08]  /*492f0*/  HMMA.1688.F32.TF32 R196, R36.reuse, R12, R40 ;  /* 0x0000000c24c4723c */ /* 0x040ff00000081028 */
[C---:B-----5:R-:W-:Y:S08]  /*49300*/  HMMA.1688.F32.TF32 R40, R36.reuse, R4, R44 ;  /* 0x000000042428723c */ /* 0x060ff0000008102c */
[----:B------:R-:W-:Y:S01]  /*49310*/  HMMA.1688.F32.TF32 R36, R36, R220, R112 ;  /* 0x000000dc2424723c */ /* 0x000fe20000081070 */
[----:B------:R-:W-:Y:S04]  /*49320*/  STL.64 [R1+0x130], R200 ;  /* 0x000130c801007387 */ /* 0x000fe80000100a00 */
[----:B------:R-:W-:Y:S04]  /*49330*/  STL.64 [R1+0x138], R202 ;  /* 0x000138ca01007387 */ /* 0x000fe80000100a00 */
[----:B------:R-:W-:Y:S04]  /*49340*/  STL.64 [R1+0x120], R196 ;  /* 0x000120c401007387 */ /* 0x000fe80000100a00 */
[----:B------:R-:W-:Y:S04]  /*49350*/  STL.64 [R1+0x128], R198 ;  /* 0x000128c601007387 */ /* 0x000fe80000100a00 */
[----:B------:R-:W-:Y:S04]  /*49360*/  STL.64 [R1+0x110], R180 ;  /* 0x000110b401007387 */ /* 0x000fe80000100a00 */
[----:B------:R-:W-:Y:S04]  /*49370*/  STL.64 [R1+0x118], R182 ;  /* 0x000118b601007387 */ /* 0x000fe80000100a00 */
[----:B------:R-:W4:Y:S04]  /*49380*/  LDL.LU R112, [R1+0x600] ;  /* 0x0006000001707983 */ /* 0x000f280000300800 */
[----:B------:R-:W-:Y:S04]  /*49390*/  STL.64 [R1+0x100], R40 ;  /* 0x0001002801007387 */ /* 0x000fe80000100a00 */
[----:B------:R-:W-:Y:S04]  /*493a0*/  STL.64 [R1+0x108], R42 ;  /* 0x0001082a01007387 */ /* 0x000fe80000100a00 */
[----:B------:R-:W-:Y:S04]  /*493b0*/  STL.64 [R1+0xf0], R36 ;  /* 0x0000f02401007387 */ /* 0x000fe80000100a00 */
[----:B------:R5:W-:Y:S04]  /*493c0*/  STL.64 [R1+0xf8], R38 ;  /* 0x0000f82601007387 */ /* 0x000be80000100a00 */
[----:B------:R-:W4:Y:S04]  /*493d0*/  LDL.LU R113, [R1+0x604] ;  /* 0x0006040001717983 */ /* 0x000f280000300800 */
[----:B------:R-:W4:Y:S04]  /*493e0*/  LDL.LU R114, [R1+0x608] ;  /* 0x0006080001727983 */ /* 0x000f280000300800 */
[----:B------:R-:W4:Y:S01]  /*493f0*/  LDL.LU R115, [R1+0x60c] ;  /* 0x00060c0001737983 */ /* 0x000f220000300800 */
[C---:B-----5:R-:W-:Y:S08]  /*49400*/  HMMA.1688.F32.TF32 R36, R32.reuse, R20, R164 ;  /* 0x000000142024723c */ /* 0x060ff000000810a4 */
[C---:B------:R-:W-:Y:S08]  /*49410*/  HMMA.1688.F32.TF32 R44, R32.reuse, R24, R48 ;  /* 0x00000018202c723c */ /* 0x040ff00000081030 */
[C---:B------:R-:W-:Y:S07]  /*49420*/  HMMA.1688.F32.TF32 R40, R32.reuse, R28, R68 ;  /* 0x0000001c2028723c */ /* 0x040fee0000081044 */
[----:B------:R-:W-:Y:S04]  /*49430*/  STL.64 [R1+0xe0], R36 ;  /* 0x0000e02401007387 */ /* 0x000fe80000100a00 */
[----:B------:R5:W-:Y:S02]  /*49440*/  STL.64 [R1+0xe8], R38 ;  /* 0x0000e82601007387 */ /* 0x000be40000100a00 */
[----:B-----5:R-:W-:Y:S02]  /*49450*/  HMMA.1688.F32.TF32 R36, R32, R204, R116 ;  /* 0x000000cc2024723c */ /* 0x020fe40000081074 */
[----:B------:R-:W-:Y:S04]  /*49460*/  STL.64 [R1+0xd0], R44 ;  /* 0x0000d02c01007387 */ /* 0x000fe80000100a00 */
[----:B------:R-:W-:Y:S04]  /*49470*/  STL.64 [R1+0xd8], R46 ;  /* 0x0000d82e01007387 */ /* 0x000fe80000100a00 */
[----:B------:R-:W-:Y:S04]  /*49480*/  STL.64 [R1+0xc0], R40 ;  /* 0x0000c02801007387 */ /* 0x000fe80000100a00 */
[----:B------:R-:W-:Y:S09]  /*49490*/  STL.64 [R1+0xc8], R42 ;  /* 0x0000c82a01007387 */ /* 0x000ff20000100a00 */
[----:B------:R5:W-:Y:S04]  /*494a0*/  STL.64 [R1+0xb0], R36 ;  /* 0x0000b02401007387 */ /* 0x000be80000100a00 */
[----:B------:R-:W2:Y:S04]  /*494b0*/  LDL.LU R116, [R1+0x570] ;  /* 0x0005700001747983 */ /* 0x000ea80000300800 */
[----:B------:R-:W2:Y:S04]  /*494c0*/  LDL.LU R117, [R1+0x574] ;  /* 0x0005740001757983 */ /* 0x000ea80000300800 */
[----:B------:R-:W2:Y:S04]  /*494d0*/  LDL.LU R118, [R1+0x578] ;  /* 0x0005780001767983 */ /* 0x000ea80000300800 */
[----:B------:R-:W2:Y:S01]  /*494e0*/  LDL.LU R119, [R1+0x57c] ;  /* 0x00057c0001777983 */ /* 0x000ea20000300800 */
[----:B------:R-:W-:Y:S01]  /*494f0*/  IMAD.MOV.U32 R222, RZ, RZ, R38 ;  /* 0x000000ffffde7224 */ /* 0x000fe200078e0026 */
[----:B------:R-:W-:-:S02]  /*49500*/  MOV R223, R39 ;  /* 0x0000002700df7202 */ /* 0x000fc40000000f00 */
[C---:B-----5:R-:W-:Y:S03]  /*49510*/  HMMA.1688.F32.TF32 R36, R32.reuse, R12, R104 ;  /* 0x0000000c2024723c */ /* 0x060fe60000081068 */
[----:B------:R5:W-:Y:S11]  /*49520*/  STL [R1+0x4fd4], R223 ;  /* 0x004fd4df01007387 */ /* 0x000bf60000100800 */
[----:B------:R-:W-:Y:S10]  /*49530*/  @!UPT UIADD3 URZ, URZ, URZ, URZ ;  /* 0x0000003f3f3ff290 */ /* 0x000ff4000fffe03f */
[----:B------:R-:W-:Y:S01]  /*49540*/  IMAD.MOV.U32 R6, RZ, RZ, R36 ;  /* 0x000000ffff067224 */ /* 0x000fe200078e0024 */
[----:B------:R-:W-:Y:S01]  /*49550*/  MOV R10, R38 ;  /* 0x00000026000a7202 */ /* 0x000fe20000000f00 */
[----:B------:R-:W-:Y:S02]  /*49560*/  IMAD.MOV.U32 R7, RZ, RZ, R37 ;  /* 0x000000ffff077224 */ /* 0x000fe400078e0025 */
[----:B------:R-:W-:Y:S01]  /*49570*/  IMAD.MOV.U32 R11, RZ, RZ, R39 ;  /* 0x000000ffff0b7224 */ /* 0x000fe200078e0027 */
[----:B------:R1:W-:Y:S04]  /*49580*/  STL [R1+0x4fd0], R222 ;  /* 0x004fd0de01007387 */ /* 0x0003e80000100800 */
[----:B------:R-:W-:Y:S04]  /*49590*/  STL [R1+0x4fe4], R11 ;  /* 0x004fe40b01007387 */ /* 0x000fe80000100800 */
[----:B------:R-:W-:Y:S04]  /*495a0*/  STL [R1+0x4fe0], R10 ;  /* 0x004fe00a01007387 */ /* 0x000fe80000100800 */
[----:B------:R-:W-:Y:S04]  /*495b0*/  STL [R1+0x4fdc], R7 ;  /* 0x004fdc0701007387 */ /* 0x000fe80000100800 */
[----:B------:R-:W-:Y:S01]  /*495c0*/  STL [R1+0x4fd8], R6 ;  /* 0x004fd80601007387 */ /* 0x000fe20000100800 */
[----:B---3--:R-:W-:Y:S11]  /*495d0*/  HMMA.1688.F32.TF32 R36, R32, R8, R108 ;  /* 0x000000082024723c */ /* 0x008ff6000008106c */
[----:B------:R-:W-:Y:S11]  /*495e0*/  @!UPT UIADD3 URZ, URZ, URZ, URZ ;  /* 0x0000003f3f3ff290 */ /* 0x000ff6000fffe03f */
[----:B------:R-:W-:Y:S01]  /*495f0*/  @!UPT UIADD3 URZ, URZ, URZ, URZ ;  /* 0x0000003f3f3ff290 */ /* 0x000fe2000fffe03f */
[----:B------:R4:W-:Y:S04]  /*49600*/  STL.64 [R1+0x90], R36 ;  /* 0x0000902401007387 */ /* 0x0009e80000100a00 */
[----:B------:R-:W3:Y:S04]  /*49610*/  LDL.LU R68, [R1+0x560] ;  /* 0x0005600001447983 */ /* 0x000ee80000300800 */
[----:B------:R-:W3:Y:S04]  /*49620*/  LDL.LU R69, [R1+0x564] ;  /* 0x0005640001457983 */ /* 0x000ee80000300800 */
[----:B------:R-:W3:Y:S04]  /*49630*/  LDL.LU R70, [R1+0x568] ;  /* 0x0005680001467983 */ /* 0x000ee80000300800 */
[----:B------:R-:W3:Y:S01]  /*49640*/  LDL.LU R71, [R1+0x56c] ;  /* 0x00056c0001477983 */ /* 0x000ee20000300800 */
[----:B-----5:R-:W-:Y:S01]  /*49650*/  IMAD.MOV.U32 R223, RZ, RZ, R38 ;  /* 0x000000ffffdf7224 */ /* 0x020fe200078e0026 */
[----:B-1----:R-:W-:-:S05]  /*49660*/  MOV R222, R39 ;  /* 0x0000002700de7202 */ /* 0x002fca0000000f00 */
[----:B------:R-:W-:Y:S04]  /*49670*/  STL [R1+0x4fec], R222 ;  /* 0x004fecde01007387 */ /* 0x000fe80000100800 */
[----:B------:R-:W-:Y:S04]  /*49680*/  STL [R1+0x4fe8], R223 ;  /* 0x004fe8df01007387 */ /* 0x000fe80000100800 */
[----:B------:R-:W5:Y:S04]  /*49690*/  LDL.LU R104, [R1+0x30] ;  /* 0x0000300001687983 */ /* 0x000f680000300800 */
[----:B------:R-:W5:Y:S04]  /*496a0*/  LDL.LU R105, [R1+0x34] ;  /* 0x0000340001697983 */ /* 0x000f680000300800 */
[----:B------:R-:W5:Y:S04]  /*496b0*/  LDL.LU R106, [R1+0x38] ;  /* 0x00003800016a7983 */ /* 0x000f680000300800 */
[----:B------:R-:W5:Y:S01]  /*496c0*/  LDL.LU R107, [R1+0x3c] ;  /* 0x00003c00016b7983 */ /* 0x000f620000300800 */
[C---:B----4-:R-:W-:Y:S11]  /*496d0*/  HMMA.1688.F32.TF32 R36, R32.reuse, R4, R112 ;  /* 0x000000042024723c */ /* 0x050ff60000081070 */
[----:B------:R-:W-:Y:S11]  /*496e0*/  @!UPT UIADD3 URZ, URZ, URZ, URZ ;  /* 0x0000003f3f3ff290 */ /* 0x000ff6000fffe03f */
[----:B------:R-:W-:Y:S02]  /*496f0*/  @!UPT UIADD3 URZ, URZ, URZ, URZ ;  /* 0x0000003f3f3ff290 */ /* 0x000fe4000fffe03f */
[----:B------:R-:W-:Y:S01]  /*49700*/  IMAD.MOV.U32 R11, RZ, RZ, R36 ;  /* 0x000000ffff0b7224 */ /* 0x000fe200078e0024 */
[----:B------:R-:W-:Y:S01]  /*49710*/  MOV R7, R38 ;  /* 0x0000002600077202 */ /* 0x000fe20000000f00 */
[----:B------:R-:W-:Y:S02]  /*49720*/  IMAD.MOV.U32 R10, RZ, RZ, R37 ;  /* 0x000000ffff0a7224 */ /* 0x000fe400078e0025 */
[----:B------:R-:W-:Y:S01]  /*49730*/  IMAD.MOV.U32 R6, RZ, RZ, R39 ;  /* 0x000000ffff067224 */ /* 0x000fe200078e0027 */
[----:B------:R-:W-:Y:S04]  /*49740*/  STL [R1+0x4ffc], R11 ;  /* 0x004ffc0b01007387 */ /* 0x000fe80000100800 */
        /* <DEDUP_REMOVED lines=11> */
[----:B--2---:R-:W-:Y:S03]  /*49800*/  HMMA.1688.F32.TF32 R32, R32, R220, R116 ;  /* 0x000000dc2020723c */ /* 0x004fe60000081074 */
[----:B------:R-:W2:Y:S04]  /*49810*/  LDL.LU R116, [R1] ;  /* 0x0000000001747983 */ /* 0x000ea80000300800 */
[----:B------:R-:W2:Y:S04]  /*49820*/  LDL.LU R117, [R1+0x4] ;  /* 0x0000040001757983 */ /* 0x000ea80000300800 */
[----:B------:R-:W2:Y:S04]  /*49830*/  LDL.LU R118, [R1+0x8] ;  /* 0x0000080001767983 */ /* 0x000ea80000300800 */
[----:B------:R-:W2:Y:S09]  /*49840*/  LDL.LU R119, [R1+0xc] ;  /* 0x00000c0001777983 */ /* 0x000eb20000300800 */
[----:B------:R-:W-:Y:S01]  /*49850*/  IMAD.MOV.U32 R14, RZ, RZ, R32 ;  /* 0x000000ffff0e7224 */ /* 0x000fe200078e0020 */
[----:B------:R-:W-:Y:S01]  /*49860*/  MOV R26, R33 ;  /* 0x00000021001a7202 */ /* 0x000fe20000000f00 */
[----:B------:R-:W-:-:S02]  /*49870*/  IMAD.MOV.U32 R27, RZ, RZ, R34 ;  /* 0x000000ffff1b7224 */ /* 0x000fc400078e0022 */
[----:B------:R-:W-:-:S05]  /*49880*/  IMAD.MOV.U32 R15, RZ, RZ, R35 ;  /* 0x000000ffff0f7224 */ /* 0x000fca00078e0023 */
[----:B------:R-:W-:Y:S04]  /*49890*/  STL [R1+0x500c], R15 ;  /* 0x00500c0f01007387 */ /* 0x000fe80000100800 */
[----:B------:R-:W-:Y:S04]  /*498a0*/  STL [R1+0x5008], R27 ;  /* 0x0050081b01007387 */ /* 0x000fe80000100800 */
[----:B------:R1:W-:Y:S04]  /*498b0*/  STL [R1+0x5004], R26 ;  /* 0x0050041a01007387 */ /* 0x0003e80000100800 */
[----:B------:R1:W-:Y:S01]  /*498c0*/  STL [R1+0x5000], R14 ;  /* 0x0050000e01007387 */ /* 0x0003e20000100800 */
[C---:B---3--:R-:W-:Y:S11]  /*498d0*/  HMMA.1688.F32.TF32 R32, R248.reuse, R20, R68 ;  /* 0x00000014f820723c */ /* 0x048ff60000081044 */
[----:B------:R-:W-:Y:S11]  /*498e0*/  @!UPT UIADD3 URZ, URZ, URZ, URZ ;  /* 0x0000003f3f3ff290 */ /* 0x000ff6000fffe03f */
[----:B------:R-:W-:Y:S02]  /*498f0*/  @!UPT UIADD3 URZ, URZ, URZ, URZ ;  /* 0x0000003f3f3ff290 */ /* 0x000fe4000fffe03f */
[----:B-1----:R-:W-:Y:S01]  /*49900*/  MOV R7, R32 ;  /* 0x0000002000077202 */ /* 0x002fe20000000f00 */
[----:B----4-:R-:W-:Y:S01]  /*49910*/  IMAD.MOV.U32 R6, RZ, RZ, R33 ;  /* 0x000000ffff067224 */ /* 0x010fe200078e0021 */
[----:B------:R-:W-:Y:S01]  /*49920*/  MOV R223, R35 ;  /* 0x0000002300df7202 */ /* 0x000fe20000000f00 */
[----:B------:R-:W-:Y:S02]  /*49930*/  IMAD.MOV.U32 R222, RZ, RZ, R34 ;  /* 0x000000ffffde7224 */ /* 0x000fe400078e0022 */
[C---:B-----5:R-:W-:Y:S02]  /*49940*/  HMMA.1688.F32.TF32 R32, R248.reuse, R24, R104 ;  /* 0x00000018f820723c */ /* 0x060fe40000081068 */
[----:B------:R-:W-:Y:S11]  /*49950*/  STL [R1+0x501c], R223 ;  /* 0x00501cdf01007387 */ /* 0x000ff60000100800 */
[----:B------:R-:W-:Y:S11]  /*49960*/  @!UPT UIADD3 URZ, URZ, URZ, URZ ;  /* 0x0000003f3f3ff290 */ /* 0x000ff6000fffe03f */
[----:B------:R-:W-:Y:S01]  /*49970*/  IMAD.MOV.U32 R26, RZ, RZ, R32 ;  /* 0x000000ffff1a7224 */ /* 0x000fe200078e0020 */
[----:B------:R-:W-:Y:S01]  /*49980*/  MOV R11, R34 ;  /* 0x00000022000b7202 */ /* 0x000fe20000000f00 */
[----:B------:R-:W-:Y:S02]  /*49990*/  IMAD.MOV.U32 R14, RZ, RZ, R33 ;  /* 0x000000ffff0e7224 */ /* 0x000fe400078e0021 */
[----:B------:R-:W-:Y:S01]  /*499a0*/  IMAD.MOV.U32 R10, RZ, RZ, R35 ;  /* 0x000000ffff0a7224 */ /* 0x000fe200078e0023 */
[----:B------:R-:W-:Y:S04]  /*499b0*/  STL [R1+0x5018], R222 ;  /* 0x005018de01007387 */ /* 0x000fe80000100800 */
[----:B------:R1:W-:Y:S04]  /*499c0*/  STL [R1+0x5014], R6 ;  /* 0x0050140601007387 */ /* 0x0003e80000100800 */
[----:B------:R3:W-:Y:S01]  /*499d0*/  STL [R1+0x5010], R7 ;  /* 0x0050100701007387 */ /* 0x0007e20000100800 */
[C---:B------:R-:W-:Y:S11]  /*499e0*/  HMMA.1688.F32.TF32 R32, R248.reuse, R28, R108 ;  /* 0x0000001cf820723c */ /* 0x040ff6000008106c */
[----:B------:R-:W-:Y:S11]  /*499f0*/  @!UPT UIADD3 URZ, URZ, URZ, URZ ;  /* 0x0000003f3f3ff290 */ /* 0x000ff6000fffe03f */
[----:B------:R-:W-:Y:S02]  /*49a00*/  @!UPT UIADD3 URZ, URZ, URZ, URZ ;  /* 0x0000003f3f3ff290 */ /* 0x000fe4000fffe03f */
[----:B-1----:R-:W-:Y:S01]  /*49a10*/  IMAD.MOV.U32 R6, RZ, RZ, R32 ;  /* 0x000000ffff067224 */ /* 0x002fe200078e0020 */
[----:B---3--:R-:W-:Y:S01]  /*49a20*/  MOV R7, R33 ;  /* 0x0000002100077202 */ /* 0x008fe20000000f00 */
[----:B------:R-:W-:Y:S02]  /*49a30*/  IMAD.MOV.U32 R15, RZ, RZ, R34 ;  /* 0x000000ffff0f7224 */ /* 0x000fe400078e0022 */
[----:B------:R-:W-:Y:S02]  /*49a40*/  IMAD.MOV.U32 R27, RZ, RZ, R35 ;  /* 0x000000ffff1b7224 */ /* 0x000fe400078e0023 */
[C---:B------:R-:W-:Y:S01]  /*49a50*/  HMMA.1688.F32.TF32 R32, R248.reuse, R204, R112 ;  /* 0x000000ccf820723c */ /* 0x040fe20000081070 */
[----:B------:R-:W-:Y:S11]  /*49a60*/  STL [R1+0x502c], R10 ;  /* 0x00502c0a01007387 */ /* 0x000ff60000100800 */
[----:B------:R-:W-:Y:S11]  /*49a70*/  @!UPT UIADD3 URZ, URZ, URZ, URZ ;  /* 0x0000003f3f3ff290 */ /* 0x000ff6000fffe03f */
[----:B------:R-:W-:Y:S01]  /*49a80*/  @!UPT UIADD3 URZ, URZ, URZ, URZ ;  /* 0x0000003f3f3ff290 */ /* 0x000fe2000fffe03f */
[----:B------:R-:W-:Y:S01]  /*49a90*/  MOV R30, R32 ;  /* 0x00000020001e7202 */ /* 0x000fe20000000f00 */
[----:B------:R-:W-:Y:S01]  /*49aa0*/  IMAD.MOV.U32 R31, RZ, RZ, R33 ;  /* 0x000000ffff1f7224 */ /* 0x000fe200078e0021 */
[----:B------:R-:W-:Y:S01]  /*49ab0*/  MOV R207, R35 ;  /* 0x0000002300cf7202 */ /* 0x000fe20000000f00 */
[----:B------:R-:W-:Y:S02]  /*49ac0*/  IMAD.MOV.U32 R206, RZ, RZ, R34 ;  /* 0x000000ffffce7224 */ /* 0x000fe400078e0022 */
[C---:B--2---:R-:W-:Y:S01]  /*49ad0*/  HMMA.1688.F32.TF32 R32, R248.reuse, R12, R116 ;  /* 0x0000000cf820723c */ /* 0x044fe20000081074 */
[----:B------:R-:W-:Y:S04]  /*49ae0*/  STL [R1+0x5028], R11 ;  /* 0x0050280b01007387 */ /* 0x000fe80000100800 */
[----:B------:R1:W-:Y:S04]  /*49af0*/  STL [R1+0x5024], R14 ;  /* 0x0050240e01007387 */ /* 0x0003e80000100800 */
[----:B------:R2:W-:Y:S11]  /*49b00*/  STL [R1+0x5020], R26 ;  /* 0x0050201a01007387 */ /* 0x0005f60000100800 */
[----:B------:R-:W-:Y:S04]  /*49b10*/  @!UPT UIADD3 URZ, URZ, URZ, URZ ;  /* 0x0000003f3f3ff290 */ /* 0x000fe8000fffe03f */
[----:B-1----:R-:W-:Y:S01]  /*49b20*/  IMAD.MOV.U32 R14, RZ, RZ, R32 ;  /* 0x000000ffff0e7224 */ /* 0x002fe200078e0020 */
[----:B------:R-:W-:Y:S01]  /*49b30*/  MOV R223, R34 ;  /* 0x0000002200df7202 */ /* 0x000fe20000000f00 */
[----:B--2---:R-:W-:Y:S02]  /*49b40*/  IMAD.MOV.U32 R26, RZ, RZ, R33 ;  /* 0x000000ffff1a7224 */ /* 0x004fe400078e0021 */
[----:B------:R-:W-:Y:S02]  /*49b50*/  IMAD.MOV.U32 R222, RZ, RZ, R35 ;  /* 0x000000ffffde7224 */ /* 0x000fe400078e0023 */
[----:B------:R-:W-:Y:S01]  /*49b60*/  HMMA.1688.F32.TF32 R32, R248, R8, R92 ;  /* 0x00000008f820723c */ /* 0x000fe2000008105c */
[----:B------:R1:W-:Y:S04]  /*49b70*/  STL [R1+0x5034], R7 ;  /* 0x0050340701007387 */ /* 0x0003e80000100800 */
[----:B------:R2:W-:Y:S01]  /*49b80*/  STL [R1+0x5030], R6 ;  /* 0x0050300601007387 */ /* 0x0005e20000100800 */
[----:B------:R-:W-:Y:S01]  /*49b90*/  MOV R116, R233 ;  /* 0x000000e900747202 */ /* 0x000fe20000000f00 */
[----:B------:R-:W-:-:S02]  /*49ba0*/  IMAD.MOV.U32 R117, RZ, RZ, R234 ;  /* 0x000000ffff757224 */ /* 0x000fc400078e00ea */
[----:B------:R-:W3:Y:S01]  /*49bb0*/  LDL.LU R233, [R1+0x50e4] ;  /* 0x0050e40001e97983 */ /* 0x000ee20000300800 */
[----:B------:R-:W-:Y:S01]  /*49bc0*/  IMAD.MOV.U32 R118, RZ, RZ, R235 ;  /* 0x000000ffff767224 */ /* 0x000fe200078e00eb */
[----:B------:R-:W-:Y:S01]  /*49bd0*/  MOV R119, R247 ;  /* 0x000000f700777202 */ /* 0x000fe20000000f00 */
[C---:B------:R-:W-:Y:S01]  /*49be0*/  HMMA.1688.F32.TF32 R240, R56.reuse, R24, R240 ;  /* 0x0000001838f0723c */ /* 0x040fe200000810f0 */
[----:B------:R-:W-:Y:S04]  /*49bf0*/  LDS R92, [R3+0x10380] ;  /* 0x01038000035c7984 */ /* 0x000fe80000000800 */
[----:B------:R-:W-:Y:S03]  /*49c00*/  LDS R94, [R3+0x12380] ;  /* 0x01238000035e7984 */ /* 0x000fe60000000800 */
[----:B------:R-:W-:Y:S01]  /*49c10*/  HMMA.1688.F32.TF32 R36, R56, R204, R120 ;  /* 0x000000cc3824723c */ /* 0x000fe20000081078 */
[----:B------:R-:W-:Y:S03]  /*49c20*/  LDS R93, [R0+0x10380] ;  /* 0x01038000005d7984 */ /* 0x000fe60000000800 */
[----:B-1----:R-:W-:Y:S01]  /*49c30*/  IMAD.MOV.U32 R7, RZ, RZ, R32 ;  /* 0x000000ffff077224 */ /* 0x002fe200078e0020 */
[----:B--2---:R-:W-:Y:S01]  /*49c40*/  MOV R6, R33 ;  /* 0x0000002100067202 */ /* 0x004fe20000000f00 */
[----:B------:R-:W-:Y:S01]  /*49c50*/  IMAD.MOV.U32 R10, RZ, RZ, R34 ;  /* 0x000000ffff0a7224 */ /* 0x000fe200078e0022 */
[----:B------:R-:W-:Y:S01]  /*49c60*/  LDS R95, [R0+0x12380] ;  /* 0x01238000005f7984 */ /* 0x000fe20000000800 */
[----:B------:R-:W-:-:S02]  /*49c70*/  IMAD.MOV.U32 R11, RZ, RZ, R35 ;  /* 0x000000ffff0b7224 */ /* 0x000fc400078e0023 */
[----:B------:R-:W-:Y:S01]  /*49c80*/  HMMA.1688.F32.TF32 R32, R248, R4, R64 ;  /* 0x00000004f820723c */ /* 0x000fe20000081040 */
[----:B------:R-:W-:Y:S04]  /*49c90*/  LDS R64, [R3+0x10280] ;  /* 0x0102800003407984 */ /* 0x000fe80000000800 */
[----:B------:R-:W-:Y:S03]  /*49ca0*/  LDS R66, [R3+0x12280] ;  /* 0x0122800003427984 */ /* 0x000fe60000000800 */
[C---:B------:R-:W-:Y:S01]  /*49cb0*/  HMMA.1688.F32.TF32 R40, R56.reuse, R12, R124 ;  /* 0x0000000c3828723c */ /* 0x040fe2000008107c */
[----:B------:R-:W-:Y:S04]  /*49cc0*/  LDS R65, [R0+0x10280] ;  /* 0x0102800000417984 */ /* 0x000fe80000000800 */
[----:B------:R-:W-:Y:S10]  /*49cd0*/  LDS R67, [R0+0x12280] ;  /* 0x0122800000437984 */ /* 0x000ff40000000800 */
[----:B------:R-:W-:Y:S04]  /*49ce0*/  STL.64 [R1], R32 ;  /* 0x0000002001007387 */ /* 0x000fe80000100a00 */
[----:B------:R1:W-:Y:S04]  /*49cf0*/  STL.64 [R1+0x8], R34 ;  /* 0x0000082201007387 */ /* 0x0003e80000100a00 */
[----:B------:R-:W3:Y:S04]  /*49d00*/  LDL.LU R234, [R1+0x50e0] ;  /* 0x0050e00001ea7983 */ /* 0x000ee80000300800 */
[----:B------:R-:W3:Y:S04]  /*49d10*/  LDL.LU R235, [R1+0x50dc] ;  /* 0x0050dc0001eb7983 */ /* 0x000ee80000300800 */
[----:B------:R-:W2:Y:S04]  /*49d20*/  LDL.LU R247, [R1+0x50d8] ;  /* 0x0050d80001f77983 */ /* 0x000ea80000300800 */
[----:B------:R-:W4:Y:S04]  /*49d30*/  LDL.LU R112, [R1+0x7c0] ;  /* 0x0007c00001707983 */ /* 0x000f280000300800 */
[----:B------:R-:W4:Y:S04]  /*49d40*/  LDL.LU R113, [R1+0x7c4] ;  /* 0x0007c40001717983 */ /* 0x000f280000300800 */
[----:B------:R-:W4:Y:S04]  /*49d50*/  LDL.LU R114, [R1+0x7c8] ;  /* 0x0007c80001727983 */ /* 0x000f280000300800 */
[----:B------:R-:W4:Y:S01]  /*49d60*/  LDL.LU R115, [R1+0x7cc] ;  /* 0x0007cc0001737983 */ /* 0x000f220000300800 */
[C---:B-1----:R-:W-:Y:S03]  /*49d70*/  HMMA.1688.F32.TF32 R32, R56.reuse, R28, R60 ;  /* 0x0000001c3820723c */ /* 0x042fe6000008103c */
[----:B------:R-:W-:Y:S04]  /*49d80*/  LDS R60, [R3+0x10200] ;  /* 0x01020000033c7984 */ /* 0x000fe80000000800 */
[----:B------:R-:W-:Y:S04]  /*49d90*/  LDS R62, [R3+0x12200] ;  /* 0x01220000033e7984 */ /* 0x000fe80000000800 */
[----:B------:R-:W-:Y:S04]  /*49da0*/  LDS R61, [R0+0x10200] ;  /* 0x01020000003d7984 */ /* 0x000fe80000000800 */
[----:B------:R-:W4:Y:S01]  /*49db0*/  LDS R63, [R0+0x12200] ;  /* 0x01220000003f7984 */ /* 0x000f220000000800 */
[C---:B------:R-:W-:Y:S08]  /*49dc0*/  HMMA.1688.F32.TF32 R44, R56.reuse, R8, R128 ;  /* 0x00000008382c723c */ /* 0x040ff00000081080 */
[C---:B------:R-:W-:Y:S08]  /*49dd0*/  HMMA.1688.F32.TF32 R48, R56.reuse, R4, R132 ;  /* 0x000000043830723c */ /* 0x040ff00000081084 */
[-C--:B------:R-:W-:Y:S08]  /*49de0*/  HMMA.1688.F32.TF32 R52, R56, R220.reuse, R52 ;  /* 0x000000dc3834723c */ /* 0x080ff00000081034 */
[----:B---3--:R-:W-:Y:S08]  /*49df0*/  HMMA.1688.F32.TF32 R248, R248, R220, R232 ;  /* 0x000000dcf8f8723c */ /* 0x008ff000000810e8 */
[-C--:B--2---:R-:W-:Y:S01]  /*49e00*/  HMMA.1688.F32.TF32 R244, R56, R20.reuse, R244 ;  /* 0x0000001438f4723c */ /* 0x084fe200000810f4 */
[----:B------:R-:W-:Y:S04]  /*49e10*/  LDS R56, [R3+0x10300] ;  /* 0x0103000003387984 */ /* 0x000fe80000000800 */
[----:B------:R-:W-:Y:S04]  /*49e20*/  LDS R58, [R3+0x12300] ;  /* 0x01230000033a7984 */ /* 0x000fe80000000800 */
[----:B------:R-:W-:Y:S04]  /*49e30*/  LDS R57, [R0+0x10300] ;  /* 0x0103000000397984 */ /* 0x000fe80000000800 */
[----:B------:R-:W1:Y:S04]  /*49e40*/  LDS R59, [R0+0x12300] ;  /* 0x01230000003b7984 */ /* 0x000e680000000800 */
        /* <DEDUP_REMOVED lines=16> */
[----:B------:R-:W-:Y:S04]  /*49f50*/  STL.64 [R1+0x4f50], R42 ;  /* 0x004f502a01007387 */ /* 0x000fe80000100a00 */
[----:B------:R-:W-:Y:S04]  /*49f60*/  STL.64 [R1+0x4f48], R40 ;  /* 0x004f482801007387 */ /* 0x000fe80000100a00 */
[----:B------:R-:W-:Y:S04]  /*49f70*/  STL.64 [R1+0x4f60], R46 ;  /* 0x004f602e01007387 */ /* 0x000fe80000100a00 */
[----:B------:R4:W-:Y:S02]  /*49f80*/  STL.64 [R1+0x4f58], R44 ;  /* 0x004f582c01007387 */ /* 0x0009e40000100a00 */
[C---:B----4-:R-:W-:Y:S02]  /*49f90*/  HMMA.1688.F32.TF32 R44, R60.reuse, R20, R112 ;  /* 0x000000143c2c723c */ /* 0x050fe40000081070 */
[----:B------:R-:W-:Y:S04]  /*49fa0*/  STL.64 [R1+0x4f70], R50 ;  /* 0x004f703201007387 */ /* 0x000fe80000100a00 */
[----:B------:R-:W-:Y:S04]  /*49fb0*/  STL.64 [R1+0x4f68], R48 ;  /* 0x004f683001007387 */ /* 0x000fe80000100a00 */
[----:B------:R-:W-:Y:S01]  /*49fc0*/  STL.64 [R1+0x4f80], R54 ;  /* 0x004f803601007387 */ /* 0x000fe20000100a00 */
[----:B------:R-:W-:Y:S03]  /*49fd0*/  HMMA.1688.F32.TF32 R40, R60, R24, R116 ;  /* 0x000000183c28723c */ /* 0x000fe60000081074 */
[----:B------:R-:W-:Y:S09]  /*49fe0*/  STL.64 [R1+0x4f78], R52 ;  /* 0x004f783401007387 */ /* 0x000ff20000100a00 */
[----:B------:R2:W-:Y:S04]  /*49ff0*/  STL.64 [R1+0x4d0], R44 ;  /* 0x0004d02c01007387 */ /* 0x0005e80000100a00 */
[----:B------:R3:W-:Y:S04]  /*4a000*/  STL.64 [R1+0x4d8], R46 ;  /* 0x0004d82e01007387 */ /* 0x0007e80000100a00 */
        /* <DEDUP_REMOVED lines=20> */
[----:B------:R-:W-:-:S03]  /*4a150*/  IMAD.MOV.U32 R248, RZ, RZ, R40 ;  /* 0x000000fffff87224 */ /* 0x000fc600078e0028 */
[----:B------:R-:W1:Y:S01]  /*4a160*/  LDL.LU R124, [R1+0x540] ;  /* 0x00054000017c7983 */ /* 0x000e620000300800 */
[----:B------:R-:W-:-:S03]  /*4a170*/  IMAD.MOV.U32 R249, RZ, RZ, R41 ;  /* 0x000000fffff97224 */ /* 0x000fc600078e0029 */
[----:B------:R-:W1:Y:S01]  /*4a180*/  LDL.LU R125, [R1+0x544] ;  /* 0x00054400017d7983 */ /* 0x000e620000300800 */
[----:B------:R-:W-:-:S03]  /*4a190*/  MOV R250, R42 ;  /* 0x0000002a00fa7202 */ /* 0x000fc60000000f00 */
[----:B------:R-:W1:Y:S01]  /*4a1a0*/  LDL.LU R126, [R1+0x548] ;  /* 0x00054800017e7983 */ /* 0x000e620000300800 */
[----:B------:R-:W-:-:S03]  /*4a1b0*/  IMAD.MOV.U32 R251, RZ, RZ, R43 ;  /* 0x000000fffffb7224 */ /* 0x000fc600078e002b */
[----:B------:R-:W1:Y:S04]  /*4a1c0*/  LDL.LU R127, [R1+0x54c] ;  /* 0x00054c00017f7983 */ /* 0x000e680000300800 */
[----:B------:R-:W4:Y:S04]  /*4a1d0*/  LDL.LU R40, [R1+0x550] ;  /* 0x0005500001287983 */ /* 0x000f280000300800 */
[----:B------:R-:W4:Y:S04]  /*4a1e0*/  LDL.LU R41, [R1+0x554] ;  /* 0x0005540001297983 */ /* 0x000f280000300800 */
[----:B------:R-:W4:Y:S04]  /*4a1f0*/  LDL.LU R42, [R1+0x558] ;  /* 0x00055800012a7983 */ /* 0x000f280000300800 */
[----:B------:R-:W4:Y:S04]  /*4a200*/  LDL.LU R43, [R1+0x55c] ;  /* 0x00055c00012b7983 */ /* 0x000f280000300800 */
[----:B--2---:R-:W2:Y:S04]  /*4a210*/  LDL.LU R44, [R1+0x390] ;  /* 0x00039000012c7983 */ /* 0x004ea80000300800 */
[----:B------:R-:W2:Y:S04]  /*4a220*/  LDL.LU R45, [R1+0x394] ;  /* 0x00039400012d7983 */ /* 0x000ea80000300800 */
[----:B---3--:R-:W2:Y:S04]  /*4a230*/  LDL.LU R46, [R1+0x398] ;  /* 0x00039800012e7983 */ /* 0x008ea80000300800 */
[----:B------:R-:W2:Y:S04]  /*4a240*/  LDL.LU R47, [R1+0x39c] ;  /* 0x00039c00012f7983 */ /* 0x000ea80000300800 */
[----:B------:R-:W3:Y:S04]  /*4a250*/  LDL.LU R132, [R1+0x3a0] ;  /* 0x0003a00001847983 */ /* 0x000ee80000300800 */
[----:B------:R-:W3:Y:S04]  /*4a260*/  LDL.LU R133, [R1+0x3a4] ;  /* 0x0003a40001857983 */ /* 0x000ee80000300800 */
[----:B------:R-:W3:Y:S04]  /*4a270*/  LDL.LU R134, [R1+0x3a8] ;  /* 0x0003a80001867983 */ /* 0x000ee80000300800 */
        /* <DEDUP_REMOVED lines=41> */
[----:B------:R-:W-:Y:S04]  /*4a510*/  STL.64 [R1+0x4f90], R250 ;  /* 0x004f90fa01007387 */ /* 0x000fe80000100a00 */
[----:B------:R1:W-:Y:S04]  /*4a520*/  STL.64 [R1+0x4f88], R248 ;  /* 0x004f88f801007387 */ /* 0x0003e80000100a00 */
[----:B-1----:R-:W5:Y:S04]  /*4a530*/  LDL.LU R248, [R1+0x3d0] ;  /* 0x0003d00001f87983 */ /* 0x002f680000300800 */
[----:B------:R-:W5:Y:S04]  /*4a540*/  LDL.LU R249, [R1+0x3d4] ;  /* 0x0003d40001f97983 */ /* 0x000f680000300800 */
[----:B------:R-:W5:Y:S04]  /*4a550*/  LDL.LU R250, [R1+0x3d8] ;  /* 0x0003d80001fa7983 */ /* 0x000f680000300800 */
[----:B------:R-:W5:Y:S01]  /*4a560*/  LDL.LU R251, [R1+0x3dc] ;  /* 0x0003dc0001fb7983 */ /* 0x000f620000300800 */
[C---:B--2---:R-:W-:Y:S08]  /*4a570*/  HMMA.1688.F32.TF32 R240, R60.reuse, R28, R244 ;  /* 0x0000001c3cf0723c */ /* 0x044ff000000810f4 */
[C---:B---3--:R-:W-:Y:S08]  /*4a580*/  HMMA.1688.F32.TF32 R68, R60.reuse, R204, R68 ;  /* 0x000000cc3c44723c */ /* 0x048ff00000081044 */
[C---:B----4-:R-:W-:Y:S08]  /*4a590*/  HMMA.1688.F32.TF32 R104, R60.reuse, R12, R104 ;  /* 0x0000000c3c68723c */ /* 0x050ff00000081068 */
[----:B-----5:R-:W-:Y:S01]  /*4a5a0*/  HMMA.1688.F32.TF32 R108, R60, R8, R108 ;  /* 0x000000083c6c723c */ /* 0x020fe2000008106c */
[----:B------:R-:W-:Y:S01]  /*4a5b0*/  MOV R245, R241 ;  /* 0x000000f100f57202 */ /* 0x000fe20000000f00 */
[----:B------:R-:W-:-:S06]  /*4a5c0*/  IMAD.MOV.U32 R246, RZ, RZ, R242 ;  /* 0x000000fffff67224 */ /* 0x000fcc00078e00f2 */
[C---:B------:R-:W-:Y:S08]  /*4a5d0*/  HMMA.1688.F32.TF32 R112, R60.reuse, R4, R112 ;  /* 0x000000043c70723c */ /* 0x040ff00000081070 */
[----:B------:R-:W-:Y:S01]  /*4a5e0*/  HMMA.1688.F32.TF32 R60, R60, R220, R116 ;  /* 0x000000dc3c3c723c */ /* 0x000fe20000081074 */
[----:B------:R-:W-:Y:S01]  /*4a5f0*/  IMAD.MOV.U32 R244, RZ, RZ, R240 ;  /* 0x000000fffff47224 */ /* 0x000fe200078e00f0 */
[----:B------:R-:W-:Y:S01]  /*4a600*/  MOV R242, R71 ;  /* 0x0000004700f27202 */ /* 0x000fe20000000f00 */
[----:B------:R-:W-:Y:S01]  /*4a610*/  IMAD.MOV.U32 R241, RZ, RZ, R70 ;  /* 0x000000fffff17224 */ /* 0x000fe200078e0046 */
[----:B------:R-:W-:Y:S01]  /*4a620*/  MOV R33, R68 ;  /* 0x0000004400217202 */ /* 0x000fe20000000f00 */
[----:B------:R-:W-:Y:S01]  /*4a630*/  IMAD.MOV.U32 R240, RZ, RZ, R69 ;  /* 0x000000fffff07224 */ /* 0x000fe200078e0045 */
[----:B------:R-:W2:Y:S01]  /*4a640*/  LDL.LU.64 R70, [R1+0x50d0] ;  /* 0x0050d00001467983 */ /* 0x000ea20000300a00 */
[----:B------:R-:W-:Y:S01]  /*4a650*/  IMAD.MOV.U32 R247, RZ, RZ, R243 ;  /* 0x000000fffff77224 */ /* 0x000fe200078e00f3 */
[----:B------:R-:W-:Y:S01]  /*4a660*/  MOV R35, R106 ;  /* 0x0000006a00237202 */ /* 0x000fe20000000f00 */
[----:B------:R-:W-:Y:S01]  /*4a670*/  IMAD.MOV.U32 R39, RZ, RZ, R107 ;  /* 0x000000ffff277224 */ /* 0x000fe200078e006b */
[----:B------:R-:W2:Y:S01]  /*4a680*/  LDL.LU.64 R68, [R1+0x50c8] ;  /* 0x0050c80001447983 */ /* 0x000ea20000300a00 */
[----:B------:R-:W-:-:S02]  /*4a690*/  IMAD.MOV.U32 R243, RZ, RZ, R104 ;  /* 0x000000fffff37224 */ /* 0x000fc400078e0068 */
[----:B------:R-:W-:Y:S01]  /*4a6a0*/  IMAD.MOV.U32 R34, RZ, RZ, R105 ;  /* 0x000000ffff227224 */ /* 0x000fe200078e0069 */
[----:B------:R-:W3:Y:S04]  /*4a6b0*/  LDL.LU.64 R106, [R1+0x50c0] ;  /* 0x0050c000016a7983 */ /* 0x000ee80000300a00 */
[----:B------:R-:W3:Y:S04]  /*4a6c0*/  LDL.LU.64 R104, [R1+0x50b8] ;  /* 0x0050b80001687983 */ /* 0x000ee80000300a00 */
[----:B------:R-:W-:Y:S04]  /*4a6d0*/  STL.64 [R1+0x480], R108 ;  /* 0x0004806c01007387 */ /* 0x000fe80000100a00 */
[----:B------:R1:W-:Y:S04]  /*4a6e0*/  STL.64 [R1+0x488], R110 ;  /* 0x0004886e01007387 */ /* 0x0003e80000100a00 */
[----:B-1----:R-:W4:Y:S04]  /*4a6f0*/  LDL.LU.64 R110, [R1+0x50b0] ;  /* 0x0050b000016e7983 */ /* 0x002f280000300a00 */
[----:B------:R-:W4:Y:S04]  /*4a700*/  LDL.LU.64 R108, [R1+0x50a8] ;  /* 0x0050a800016c7983 */ /* 0x000f280000300a00 */
[----:B------:R-:W-:Y:S04]  /*4a710*/  STL.64 [R1+0x470], R112 ;  /* 0x0004707001007387 */ /* 0x000fe80000100a00 */
[----:B------:R1:W-:Y:S04]  /*4a720*/  STL.64 [R1+0x478], R114 ;  /* 0x0004787201007387 */ /* 0x0003e80000100a00 */
[----:B-1----:R-:W5:Y:S04]  /*4a730*/  LDL.LU.64 R114, [R1+0x50a0] ;  /* 0x0050a00001727983 */ /* 0x002f680000300a00 */
[----:B------:R-:W5:Y:S04]  /*4a740*/  LDL.LU.64 R112, [R1+0x5098] ;  /* 0x0050980001707983 */ /* 0x000f680000300a00 */
        /* <DEDUP_REMOVED lines=17> */
[C---:B------:R-:W-:Y:S01]  /*4a860*/  HMMA.1688.F32.TF32 R48, R64.reuse, R12, R132 ;  /* 0x0000000c4030723c */ /* 0x040fe20000081084 */
[----:B------:R-:W-:Y:S04]  /*4a870*/  STL.64 [R1+0x3d0], R248 ;  /* 0x0003d0f801007387 */ /* 0x000fe80000100a00 */
[----:B------:R-:W-:Y:S04]  /*4a880*/  STL.64 [R1+0x3d8], R250 ;  /* 0x0003d8fa01007387 */ /* 0x000fe80000100a00 */
        /* <DEDUP_REMOVED lines=9> */
[----:B--2---:R-:W-:Y:S08]  /*4a920*/  HMMA.1688.F32.TF32 R48, R64, R220, R40 ;  /* 0x000000dc4030723c */ /* 0x004ff00000081028 */
[C---:B-1----:R-:W-:Y:S08]  /*4a930*/  HMMA.1688.F32.TF32 R44, R56.reuse, R20, R124 ;  /* 0x00000014382c723c */ /* 0x042ff0000008107c */
[C---:B------:R-:W-:Y:S01]  /*4a940*/  HMMA.1688.F32.TF32 R40, R56.reuse, R24, R120 ;  /* 0x000000183828723c */ /* 0x040fe20000081078 */
        /* <DEDUP_REMOVED lines=20> */
[C---:B-----5:R-:W-:Y:S01]  /*4aa90*/  HMMA.1688.F32.TF32 R56, R92.reuse, R20, R112 ;  /* 0x000000145c38723c */ /* 0x060fe20000081070 */
[----:B------:R-:W-:Y:S04]  /*4aaa0*/  STL.64 [R1+0x1d0], R48 ;  /* 0x0001d03001007387 */ /* 0x000fe80000100a00 */
[----:B------:R-:W-:Y:S03]  /*4aab0*/  STL.64 [R1+0x1d8], R50 ;  /* 0x0001d83201007387 */ /* 0x000fe60000100a00 */
[C---:B----4-:R-:W-:Y:S01]  /*4aac0*/  HMMA.1688.F32.TF32 R60, R92.reuse, R24, R108 ;  /* 0x000000185c3c723c */ /* 0x050fe2000008106c */
[----:B------:R-:W-:Y:S04]  /*4aad0*/  STL.64 [R1+0x1c0], R44 ;  /* 0x0001c02c01007387 */ /* 0x000fe80000100a00 */
[----:B------:R-:W-:Y:S03]  /*4aae0*/  STL.64 [R1+0x1c8], R46 ;  /* 0x0001c82e01007387 */ /* 0x000fe60000100a00 */
[----:B---3--:R-:W-:Y:S01]  /*4aaf0*/  HMMA.1688.F32.TF32 R64, R92, R28, R104 ;  /* 0x0000001c5c40723c */ /* 0x008fe20000081068 */
[----:B------:R-:W-:Y:S01]  /*4ab00*/  IMAD.MOV.U32 R164, RZ, RZ, R97 ;  /* 0x000000ffffa47224 */ /* 0x000fe200078e0061 */
[----:B------:R-:W-:Y:S01]  /*4ab10*/  MOV R165, R98 ;  /* 0x0000006200a57202 */ /* 0x000fe20000000f00 */
[----:B------:R-:W-:Y:S01]  /*4ab20*/  IMAD.MOV.U32 R166, RZ, RZ, R99 ;  /* 0x000000ffffa67224 */ /* 0x000fe200078e0063 */
[----:B------:R-:W-:Y:S04]  /*4ab30*/  LDS R104, [R3+0x10500] ;  /* 0x0105000003687984 */ /* 0x000fe80000000800 */
[----:B------:R-:W-:Y:S04]  /*4ab40*/  STL [R1+0x4ee4], R56 ;  /* 0x004ee43801007387 */ /* 0x000fe80000100800 */
[----:B------:R-:W-:Y:S04]  /*4ab50*/  STL.64 [R1+0x1b0], R40 ;  /* 0x0001b02801007387 */ /* 0x000fe80000100a00 */
[----:B------:R1:W-:Y:S01]  /*4ab60*/  STL.64 [R1+0x1b8], R42 ;  /* 0x0001b82a01007387 */ /* 0x0003e20000100a00 */
[----:B------:R-:W-:-:S03]  /*4ab70*/  IMAD.MOV.U32 R167, RZ, RZ, R143 ;  /* 0x000000ffffa77224 */ /* 0x000fc600078e008f */
[----:B------:R-:W-:Y:S04]  /*4ab80*/  LDS R106, [R3+0x12500] ;  /* 0x01250000036a7984 */ /* 0x000fe80000000800 */
[----:B------:R-:W-:Y:S01]  /*4ab90*/  LDS R105, [R0+0x10500] ;  /* 0x0105000000697984 */ /* 0x000fe20000000800 */
[C---:B-1----:R-:W-:Y:S03]  /*4aba0*/  HMMA.1688.F32.TF32 R40, R92.reuse, R12, R100 ;  /* 0x0000000c5c28723c */ /* 0x042fe60000081064 */
        /* <DEDUP_REMOVED lines=16> */
[----:B------:R-:W3:Y:S04]  /*4acb0*/  LDL.LU R143, [R1+0x5078] ;  /* 0x00507800018f7983 */ /* 0x000ee80000300800 */
[----:B------:R-:W4:Y:S04]  /*4acc0*/  LDL.LU R180, [R1+0x750] ;  /* 0x0007500001b47983 */ /* 0x000f280000300800 */
[----:B------:R-:W4:Y:S04]  /*4acd0*/  LDL.LU R181, [R1+0x754] ;  /* 0x0007540001b57983 */ /* 0x000f280000300800 */
[----:B------:R-:W4:Y:S04]  /*4ace0*/  LDL.LU R182, [R1+0x758] ;  /* 0x0007580001b67983 */ /* 0x000f280000300800 */
[----:B------:R-:W4:Y:S04]  /*4acf0*/  LDL.LU R183, [R1+0x75c] ;  /* 0x00075c0001b77983 */ /* 0x000f280000300800 */
[----:B------:R-:W5:Y:S04]  /*4ad00*/  LDL.LU R120, [R1+0x2b0] ;  /* 0x0002b00001787983 */ /* 0x000f680000300800 */
[----:B------:R-:W-:Y:S04]  /*4ad10*/  LDS R100, [R3+0x10480] ;  /* 0x0104800003647984 */ /* 0x000fe80000000800 */
[----:B------:R-:W-:Y:S04]  /*4ad20*/  LDS R102, [R3+0x12480] ;  /* 0x0124800003667984 */ /* 0x000fe80000000800 */
[----:B------:R-:W-:Y:S04]  /*4ad30*/  LDS R101, [R0+0x10480] ;  /* 0x0104800000657984 */ /* 0x000fe80000000800 */
[----:B------:R-:W-:Y:S04]  /*4ad40*/  LDS R103, [R0+0x12480] ;  /* 0x0124800000677984 */ /* 0x000fe80000000800 */
[----:B------:R-:W-:Y:S01]  /*4ad50*/  LDS R107, [R0+0x12500] ;  /* 0x01250000006b7984 */ /* 0x000fe20000000800 */
[----:B--2---:R-:W-:Y:S03]  /*4ad60*/  HMMA.1688.F32.TF32 R40, R92, R8, R96 ;  /* 0x000000085c28723c */ /* 0x004fe60000081060 */
[----:B------:R-:W-:Y:S04]  /*4ad70*/  LDS R96, [R3+0x10400] ;  /* 0x0104000003607984 */ /* 0x000fe80000000800 */
[----:B------:R-:W-:Y:S04]  /*4ad80*/  LDS R98, [R3+0x12400] ;  /* 0x0124000003627984 */ /* 0x000fe80000000800 */
[----:B------:R-:W-:Y:S04]  /*4ad90*/  LDS R97, [R0+0x10400] ;  /* 0x0104000000617984 */ /* 0x000fe80000000800 */
[----:B------:R-:W4:Y:S09]  /*4ada0*/  LDS R99, [R0+0x12400] ;  /* 0x0124000000637984 */ /* 0x000f320000000800 */
[----:B------:R-:W-:Y:S01]  /*4adb0*/  MOV R60, R40 ;  /* 0x00000028003c7202 */ /* 0x000fe20000000f00 */
[----:B------:R-:W-:Y:S01]  /*4adc0*/  IMAD.MOV.U32 R61, RZ, RZ, R41 ;  /* 0x000000ffff3d7224 */ /* 0x000fe200078e0029 */
[----:B------:R-:W-:Y:S01]  /*4add0*/  MOV R63, R43 ;  /* 0x0000002b003f7202 */ /* 0x000fe20000000f00 */
[----:B------:R-:W-:-:S02]  /*4ade0*/  IMAD.MOV.U32 R62, RZ, RZ, R42 ;  /* 0x000000ffff3e7224 */ /* 0x000fc400078e002a */
[C---:B---3--:R-:W-:Y:S11]  /*4adf0*/  HMMA.1688.F32.TF32 R40, R92.reuse, R4, R140 ;  /* 0x000000045c28723c */ /* 0x048ff6000008108c */
[----:B------:R-:W-:Y:S11]  /*4ae00*/  @!UPT UIADD3 URZ, URZ, URZ, URZ ;  /* 0x0000003f3f3ff290 */ /* 0x000ff6000fffe03f */
[----:B------:R-:W-:Y:S02]  /*4ae10*/  @!UPT UIADD3 URZ, URZ, URZ, URZ ;  /* 0x0000003f3f3ff290 */ /* 0x000fe4000fffe03f */
[----:B------:R-:W-:Y:S01]  /*4ae20*/  IMAD.MOV.U32 R64, RZ, RZ, R40 ;  /* 0x000000ffff407224 */ /* 0x000fe200078e0028 */
[----:B------:R-:W-:Y:S01]  /*4ae30*/  MOV R66, R42 ;  /* 0x0000002a00427202 */ /* 0x000fe20000000f00 */
[----:B------:R-:W-:Y:S02]  /*4ae40*/  IMAD.MOV.U32 R65, RZ, RZ, R41 ;  /* 0x000000ffff417224 */ /* 0x000fe400078e0029 */
[----:B------:R-:W-:Y:S02]  /*4ae50*/  IMAD.MOV.U32 R67, RZ, RZ, R43 ;  /* 0x000000ffff437224 */ /* 0x000fe400078e002b */
[----:B------:R-:W-:Y:S08]  /*4ae60*/  HMMA.1688.F32.TF32 R40, R92, R220, R144 ;  /* 0x000000dc5c28723c */ /* 0x000ff00000081090 */
[C---:B----4-:R-:W-:Y:S11]  /*4ae70*/  HMMA.1688.F32.TF32 R44, R96.reuse, R20, R180 ;  /* 0x00000014602c723c */ /* 0x050ff600000810b4 */
[----:B------:R-:W-:Y:S05]  /*4ae80*/  @!UPT UIADD3 URZ, URZ, URZ, URZ ;  /* 0x0000003f3f3ff290 */ /* 0x000fea000fffe03f */
[----:B------:R-:W-:Y:S01]  /*4ae90*/  IMAD.MOV.U32 R56, RZ, RZ, R40 ;  /* 0x000000ffff387224 */ /* 0x000fe200078e0028 */
[----:B------:R-:W-:Y:S01]  /*4aea0*/  MOV R57, R41 ;  /* 0x0000002900397202 */ /* 0x000fe20000000f00 */
[----:B------:R-:W-:Y:S02]  /*4aeb0*/  IMAD.MOV.U32 R58, RZ, RZ, R42 ;  /* 0x000000ffff3a7224 */ /* 0x000fe400078e002a */
[----:B------:R-:W-:Y:S02]  /*4aec0*/  IMAD.MOV.U32 R59, RZ, RZ, R43 ;  /* 0x000000ffff3b7224 */ /* 0x000fe400078e002b */
[C---:B------:R-:W-:Y:S01]  /*4aed0*/  HMMA.1688.F32.TF32 R40, R96.reuse, R24, R164 ;  /* 0x000000186028723c */ /* 0x040fe200000810a4 */
[----:B------:R1:W-:Y:S04]  /*4aee0*/  STL.64 [R1+0x460], R44 ;  /* 0x0004602c01007387 */ /* 0x0003e80000100a00 */
[----:B------:R2:W-:Y:S11]  /*4aef0*/  STL.64 [R1+0x468], R46 ;  /* 0x0004682e01007387 */ /* 0x0005f60000100a00 */
[----:B------:R-:W-:Y:S07]  /*4af00*/  @!UPT UIADD3 URZ, URZ, URZ, URZ ;  /* 0x0000003f3f3ff290 */ /* 0x000fee000fffe03f */
[----:B------:R3:W-:Y:S04]  /*4af10*/  STL.64 [R1+0x450], R40 ;  /* 0x0004502801007387 */ /* 0x0007e80000100a00 */
[----:B------:R4:W-:Y:S04]  /*4af20*/  STL.64 [R1+0x458], R42 ;  /* 0x0004582a01007387 */ /* 0x0009e80000100a00 */
[----:B------:R-:W5:Y:S04]  /*4af30*/  LDL.LU R121, [R1+0x2b4] ;  /* 0x0002b40001797983 */ /* 0x000f680000300800 */
[----:B------:R-:W5:Y:S04]  /*4af40*/  LDL.LU R122, [R1+0x2b8] ;  /* 0x0002b800017a7983 */ /* 0x000f680000300800 */
[----:B------:R-:W5:Y:S04]  /*4af50*/  LDL.LU R123, [R1+0x2bc] ;  /* 0x0002bc00017b7983 */ /* 0x000f680000300800 */
[----:B------:R-:W5:Y:S04]  /*4af60*/  LDL.LU R128, [R1+0x2e0] ;  /* 0x0002e00001807983 */ /* 0x000f680000300800 */
[----:B------:R-:W5:Y:S04]  /*4af70*/  LDL.LU R129, [R1+0x2e4] ;  /* 0x0002e40001817983 */ /* 0x000f680000300800 */
[----:B------:R-:W5:Y:S04]  /*4af80*/  LDL.LU R130, [R1+0x2e8] ;  /* 0x0002e80001827983 */ /* 0x000f680000300800 */
[----:B------:R-:W5:Y:S04]  /*4af90*/  LDL.LU R131, [R1+0x2ec] ;  /* 0x0002ec0001837983 */ /* 0x000f680000300800 */
[----:B-1----:R-:W5:Y:S04]  /*4afa0*/  LDL.LU R44, [R1+0x300] ;  /* 0x00030000012c7983 */ /* 0x002f680000300800 */
[----:B------:R-:W5:Y:S04]  /*4afb0*/  LDL.LU R45, [R1+0x304] ;  /* 0x00030400012d7983 */ /* 0x000f680000300800 */
[----:B--2---:R-:W5:Y:S04]  /*4afc0*/  LDL.LU R46, [R1+0x308] ;  /* 0x00030800012e7983 */ /* 0x004f680000300800 */
        /* <DEDUP_REMOVED lines=49> */
[----:B---3--:R-:W3:Y:S04]  /*4b2e0*/  LDL.LU R40, [R1+0x2d0] ;  /* 0x0002d00001287983 */ /* 0x008ee80000300800 */
[----:B------:R-:W3:Y:S04]  /*4b2f0*/  LDL.LU R41, [R1+0x2d4] ;  /* 0x0002d40001297983 */ /* 0x000ee80000300800 */
[----:B----4-:R-:W3:Y:S04]  /*4b300*/  LDL.LU R42, [R1+0x2d8] ;  /* 0x0002d800012a7983 */ /* 0x010ee80000300800 */
[----:B------:R-:W3:Y:S04]  /*4b310*/  LDL.LU R43, [R1+0x2dc] ;  /* 0x0002dc00012b7983 */ /* 0x000ee80000300800 */
[----:B------:R-:W4:Y:S04]  /*4b320*/  LDL.LU R124, [R1+0x2c0] ;  /* 0x0002c000017c7983 */ /* 0x000f280000300800 */
[----:B------:R-:W4:Y:S04]  /*4b330*/  LDL.LU R125, [R1+0x2c4] ;  /* 0x0002c400017d7983 */ /* 0x000f280000300800 */
[----:B------:R-:W4:Y:S04]  /*4b340*/  LDL.LU R126, [R1+0x2c8] ;  /* 0x0002c800017e7983 */ /* 0x000f280000300800 */
[----:B------:R-:W4:Y:S04]  /*4b350*/  LDL.LU R127, [R1+0x2cc] ;  /* 0x0002cc00017f7983 */ /* 0x000f280000300800 */
        /* <DEDUP_REMOVED lines=8> */
[C---:B--2---:R-:W-:Y:S08]  /*4b3e0*/  HMMA.1688.F32.TF32 R196, R96.reuse, R28, R196 ;  /* 0x0000001c60c4723c */ /* 0x044ff000000810c4 */
[C---:B-----5:R-:W-:Y:S08]  /*4b3f0*/  HMMA.1688.F32.TF32 R180, R96.reuse, R204, R180 ;  /* 0x000000cc60b4723c */ /* 0x060ff000000810b4 */
[C---:B------:R-:W-:Y:S07]  /*4b400*/  HMMA.1688.F32.TF32 R164, R96.reuse, R12, R164 ;  /* 0x0000000c60a4723c */ /* 0x040fee00000810a4 */
[----:B------:R1:W-:Y:S04]  /*4b410*/  STL.64 [R1+0x440], R196 ;  /* 0x000440c401007387 */ /* 0x0003e80000100a00 */
[----:B------:R-:W-:Y:S04]  /*4b420*/  STL.64 [R1+0x448], R198 ;  /* 0x000448c601007387 */ /* 0x000fe80000100a00 */
[----:B-1----:R-:W2:Y:S04]  /*4b430*/  LDL.LU R196, [R1+0x280] ;  /* 0x0002800001c47983 */ /* 0x002ea80000300800 */
[----:B------:R-:W2:Y:S04]  /*4b440*/  LDL.LU R197, [R1+0x284] ;  /* 0x0002840001c57983 */ /* 0x000ea80000300800 */
[----:B------:R-:W-:Y:S04]  /*4b450*/  STL.64 [R1+0x430], R180 ;  /* 0x000430b401007387 */ /* 0x000fe80000100a00 */
[----:B------:R1:W-:Y:S04]  /*4b460*/  STL.64 [R1+0x438], R182 ;  /* 0x000438b601007387 */ /* 0x0003e80000100a00 */
[----:B-1----:R-:W5:Y:S04]  /*4b470*/  LDL.LU.64 R182, [R1+0x5070] ;  /* 0x0050700001b67983 */ /* 0x002f680000300a00 */
[----:B------:R-:W5:Y:S04]  /*4b480*/  LDL.LU.64 R180, [R1+0x5068] ;  /* 0x0050680001b47983 */ /* 0x000f680000300a00 */
[----:B------:R-:W-:Y:S04]  /*4b490*/  STL.64 [R1+0x420], R164 ;  /* 0x000420a401007387 */ /* 0x000fe80000100a00 */
[----:B------:R1:W-:Y:S04]  /*4b4a0*/  STL.64 [R1+0x428], R166 ;  /* 0x000428a601007387 */ /* 0x0003e80000100a00 */
[----:B-1----:R-:W5:Y:S04]  /*4b4b0*/  LDL.LU.64 R166, [R1+0x5060] ;  /* 0x0050600001a67983 */ /* 0x002f680000300a00 */
[----:B------:R-:W5:Y:S01]  /*4b4c0*/  LDL.LU.64 R164, [R1+0x5058] ;  /* 0x0050580001a47983 */ /* 0x000f620000300a00 */
[C---:B------:R-:W-:Y:S11]  /*4b4d0*/  HMMA.1688.F32.TF32 R144, R96.reuse, R8, R144 ;  /* 0x000000086090723c */ /* 0x040ff60000081090 */
[----:B------:R-:W-:Y:S11]  /*4b4e0*/  @!UPT UIADD3 URZ, URZ, URZ, URZ ;  /* 0x0000003f3f3ff290 */ /* 0x000ff6000fffe03f */
[----:B------:R-:W-:Y:S01]  /*4b4f0*/  @!UPT UIADD3 URZ, URZ, URZ, URZ ;  /* 0x0000003f3f3ff290 */ /* 0x000fe2000fffe03f */
[----:B------:R-:W-:Y:S04]  /*4b500*/  STL.64 [R1+0x410], R144 ;  /* 0x0004109001007387 */ /* 0x000fe80000100a00 */
[----:B------:R1:W-:Y:S02]  /*4b510*/  STL.64 [R1+0x418], R146 ;  /* 0x0004189201007387 */ /* 0x0003e40000100a00 */
[C---:B-1----:R-:W-:Y:S08]  /*4b520*/  HMMA.1688.F32.TF32 R144, R96.reuse, R4, R140 ;  /* 0x000000046090723c */ /* 0x042ff0000008108c */
[----:B------:R-:W-:Y:S08]  /*4b530*/  HMMA.1688.F32.TF32 R140, R96, R220, R108 ;  /* 0x000000dc608c723c */ /* 0x000ff0000008106c */
[C---:B------:R-:W-:Y:S08]  /*4b540*/  HMMA.1688.F32.TF32 R108, R100.reuse, R20, R112 ;  /* 0x00000014646c723c */ /* 0x040ff00000081070 */
[C---:B------:R-:W-:Y:S01]  /*4b550*/  HMMA.1688.F32.TF32 R96, R100.reuse, R24, R116 ;  /* 0x000000186460723c */ /* 0x040fe20000081074 */
[----:B------:R-:W-:Y:S04]  /*4b560*/  STL.64 [R1+0x400], R144 ;  /* 0x0004009001007387 */ /* 0x000fe80000100a00 */
[----:B------:R-:W-:Y:S04]  /*4b570*/  STL.64 [R1+0x408], R146 ;  /* 0x0004089201007387 */ /* 0x000fe80000100a00 */
[----:B------:R-:W-:Y:S01]  /*4b580*/  STL.64 [R1+0x370], R140 ;  /* 0x0003708c01007387 */ /* 0x000fe20000100a00 */
[C---:B------:R-:W-:Y:S03]  /*4b590*/  HMMA.1688.F32.TF32 R112, R100.reuse, R28, R248 ;  /* 0x0000001c6470723c */ /* 0x040fe600000810f8 */
[----:B------:R-:W-:Y:S04]  /*4b5a0*/  STL.64 [R1+0x378], R142 ;  /* 0x0003788e01007387 */ /* 0x000fe80000100a00 */
[----:B------:R-:W-:Y:S04]  /*4b5b0*/  STL.64 [R1+0x360], R108 ;  /* 0x0003606c01007387 */ /* 0x000fe80000100a00 */
[----:B------:R1:W-:Y:S04]  /*4b5c0*/  STL.64 [R1+0x368], R110 ;  /* 0x0003686e01007387 */ /* 0x0003e80000100a00 */
[----:B------:R-:W-:Y:S04]  /*4b5d0*/  STL.64 [R1+0x350], R96 ;  /* 0x0003506001007387 */ /* 0x000fe80000100a00 */
[----:B------:R3:W-:Y:S01]  /*4b5e0*/  STL.64 [R1+0x358], R98 ;  /* 0x0003586201007387 */ /* 0x0007e20000100a00 */
[C---:B-1----:R-:W-:Y:S08]  /*4b5f0*/  HMMA.1688.F32.TF32 R108, R100.reuse, R204, R52 ;  /* 0x000000cc646c723c */ /* 0x042ff00000081034 */
[C---:B---3--:R-:W-:Y:S08]  /*4b600*/  HMMA.1688.F32.TF32 R96, R100.reuse, R12, R48 ;  /* 0x0000000c6460723c */ /* 0x048ff00000081030 */
[----:B------:R-:W-:Y:S08]  /*4b610*/  HMMA.1688.F32.TF32 R52, R100, R8, R132 ;  /* 0x000000086434723c */ /* 0x000ff00000081084 */
[----:B------:R-:W-:Y:S01]  /*4b620*/  HMMA.1688.F32.TF32 R40, R104, R20, R40 ;  /* 0x000000146828723c */ /* 0x000fe20000081028 */
[----:B------:R-:W-:Y:S07]  /*4b630*/  STL.64 [R1+0x340], R112 ;  /* 0x0003407001007387 */ /* 0x000fee0000100a00 */
[C---:B------:R-:W-:Y:S01]  /*4b640*/  HMMA.1688.F32.TF32 R48, R100.reuse, R4, R44 ;  /* 0x000000046430723c */ /* 0x040fe2000008102c */
[----:B------:R-:W-:Y:S01]  /*4b650*/  MOV R198, R252 ;  /* 0x000000fc00c67202 */ /* 0x000fe20000000f00 */
[----:B------:R-:W-:Y:S01]  /*4b660*/  IMAD.MOV.U32 R199, RZ, RZ, R2 ;  /* 0x000000ffffc77224 */ /* 0x000fe200078e0002 */
[----:B------:R-:W-:Y:S04]  /*4b670*/  LDS R132, [R3+0x10680] ;  /* 0x0106800003847984 */ /* 0x000fe80000000800 */
[----:B------:R-:W-:Y:S01]  /*4b680*/  LDS R134, [R3+0x12680] ;  /* 0x0126800003867984 */ /* 0x000fe20000000800 */
[----:B------:R-:W-:Y:S03]  /*4b690*/  HMMA.1688.F32.TF32 R44, R100, R220, R128 ;  /* 0x000000dc642c723c */ /* 0x000fe60000081080 */
        /* <DEDUP_REMOVED lines=9> */
[----:B------:R-:W-:-:S03]  /*4b730*/  IMAD.MOV.U32 R252, RZ, RZ, R42 ;  /* 0x000000fffffc7224 */ /* 0x000fc600078e002a */
[----:B------:R-:W-:Y:S01]  /*4b740*/  STL.64 [R1+0x2f0], R44 ;  /* 0x0002f02c01007387 */ /* 0x000fe20000100a00 */
[----:B------:R-:W-:-:S03]  /*4b750*/  MOV R2, R43 ;  /* 0x0000002b00027202 */ /* 0x000fc60000000f00 */
[----:B------:R4:W-:Y:S04]  /*4b760*/  STL.64 [R1+0x2f8], R46 ;  /* 0x0002f82e01007387 */ /* 0x0009e80000100a00 */
[----:B------:R1:W-:Y:S01]  /*4b770*/  STL.64 [R1+0x2e0], R40 ;  /* 0x0002e02801007387 */ /* 0x0003e20000100a00 */
[----:B------:R-:W-:Y:S03]  /*4b780*/  HMMA.1688.F32.TF32 R68, R92, R204, R68 ;  /* 0x000000cc5c44723c */ /* 0x000fe60000081044 */
[----:B------:R-:W-:Y:S04]  /*4b790*/  LDS R133, [R0+0x10680] ;  /* 0x0106800000857984 */ /* 0x000fe80000000800 */
[----:B------:R-:W-:Y:S01]  /*4b7a0*/  LDS R135, [R0+0x12680] ;  /* 0x0126800000877984 */ /* 0x000fe20000000800 */
[C---:B----4-:R-:W-:Y:S08]  /*4b7b0*/  HMMA.1688.F32.TF32 R44, R104.reuse, R24, R124 ;  /* 0x00000018682c723c */ /* 0x050ff0000008107c */
[----:B-1----:R-:W-:Y:S01]  /*4b7c0*/  HMMA.1688.F32.TF32 R40, R104, R28, R120 ;  /* 0x0000001c6828723c */ /* 0x002fe20000081078 */
[----:B------:R1:W-:Y:S04]  /*4b7d0*/  STL [R1+0x4eb4], R2 ;  /* 0x004eb40201007387 */ /* 0x0003e80000100800 */
[----:B------:R3:W-:Y:S04]  /*4b7e0*/  STL [R1+0x4eb0], R252 ;  /* 0x004eb0fc01007387 */ /* 0x0007e80000100800 */
[----:B------:R-:W-:Y:S04]  /*4b7f0*/  LDS R92, [R3+0x10580] ;  /* 0x01058000035c7984 */ /* 0x000fe80000000800 */
[----:B------:R-:W-:Y:S04]  /*4b800*/  LDS R94, [R3+0x12580] ;  /* 0x01258000035e7984 */ /* 0x000fe80000000800 */
[----:B------:R-:W-:Y:S04]  /*4b810*/  STL.64 [R1+0x2d0], R44 ;  /* 0x0002d02c01007387 */ /* 0x000fe80000100a00 */
[----:B------:R4:W-:Y:S03]  /*4b820*/  STL.64 [R1+0x2d8], R46 ;  /* 0x0002d82e01007387 */ /* 0x0009e60000100a00 */
[----:B-1----:R-:W-:Y:S01]  /*4b830*/  IMAD.MOV.U32 R2, RZ, RZ, R42 ;  /* 0x000000ffff027224 */ /* 0x002fe200078e002a */
[----:B------:R1:W-:Y:S01]  /*4b840*/  STL.64 [R1+0x2c0], R40 ;  /* 0x0002c02801007387 */ /* 0x0003e20000100a00 */
[----:B---3--:R-:W-:-:S03]  /*4b850*/  IMAD.MOV.U32 R252, RZ, RZ, R43 ;  /* 0x000000fffffc7224 */ /* 0x008fc600078e002b */
[----:B------:R-:W-:Y:S01]  /*4b860*/  LDS R93, [R0+0x10580] ;  /* 0x01058000005d7984 */ /* 0x000fe20000000800 */
[C---:B----4-:R-:W-:Y:S03]  /*4b870*/  HMMA.1688.F32.TF32 R44, R104.reuse, R204, R232 ;  /* 0x000000cc682c723c */ /* 0x050fe600000810e8 */
[----:B------:R-:W3:Y:S05]  /*4b880*/  LDS R95, [R0+0x12580] ;  /* 0x01258000005f7984 */ /* 0x000eea0000000800 */
[----:B-1----:R-:W-:Y:S01]  /*4b890*/  HMMA.1688.F32.TF32 R40, R104, R12, R200 ;  /* 0x0000000c6828723c */ /* 0x002fe200000810c8 */
[----:B------:R1:W-:Y:S04]  /*4b8a0*/  STL [R1+0x4ebc], R252 ;  /* 0x004ebcfc01007387 */ /* 0x0003e80000100800 */
[----:B------:R4:W-:Y:S01]  /*4b8b0*/  STL [R1+0x4eb8], R2 ;  /* 0x004eb80201007387 */ /* 0x0009e20000100800 */
[----:B------:R-:W-:Y:S01]  /*4b8c0*/  IMAD.MOV.U32 R232, RZ, RZ, R76 ;  /* 0x000000ffffe87224 */ /* 0x000fe200078e004c */
[----:B------:R-:W-:Y:S01]  /*4b8d0*/  MOV R233, R77 ;  /* 0x0000004d00e97202 */ /* 0x000fe20000000f00 */
[----:B------:R-:W-:Y:S01]  /*4b8e0*/  IMAD.MOV.U32 R234, RZ, RZ, R78 ;  /* 0x000000ffffea7224 */ /* 0x000fe200078e004e */
[----:B------:R-:W-:Y:S01]  /*4b8f0*/  MOV R120, R73 ;  /* 0x0000004900787202 */ /* 0x000fe20000000f00 */
[----:B------:R-:W-:-:S02]  /*4b900*/  IMAD.MOV.U32 R235, RZ, RZ, R72 ;  /* 0x000000ffffeb7224 */ /* 0x000fc400078e0048 */
[----:B------:R-:W-:Y:S02]  /*4b910*/  IMAD.MOV.U32 R121, RZ, RZ, R74 ;  /* 0x000000ffff797224 */ /* 0x000fe400078e004a */
[----:B------:R-:W-:Y:S01]  /*4b920*/  IMAD.MOV.U32 R122, RZ, RZ, R75 ;  /* 0x000000ffff7a7224 */ /* 0x000fe200078e004b */
[----:B------:R-:W-:Y:S04]  /*4b930*/  STL.64 [R1+0x2b0], R44 ;  /* 0x0002b02c01007387 */ /* 0x000fe80000100a00 */
[----:B------:R2:W-:Y:S04]  /*4b940*/  STL.64 [R1+0x2b8], R46 ;  /* 0x0002b82e01007387 */ /* 0x0005e80000100a00 */
[----:B------:R5:W-:Y:S01]  /*4b950*/  STL.64 [R1+0x2a0], R40 ;  /* 0x0002a02801007387 */ /* 0x000be20000100a00 */
[----:B-1----:R-:W-:Y:S01]  /*4b960*/  MOV R252, R42 ;  /* 0x0000002a00fc7202 */ /* 0x002fe20000000f00 */
[----:B----4-:R-:W-:Y:S01]  /*4b970*/  IMAD.MOV.U32 R2, RZ, RZ, R43 ;  /* 0x000000ffff027224 */ /* 0x010fe200078e002b */
[----:B------:R-:W-:Y:S01]  /*4b980*/  MOV R123, R79 ;  /* 0x0000004f007b7202 */ /* 0x000fe20000000f00 */
[----:B------:R-:W-:Y:S01]  /*4b990*/  LDS R200, [R3+0x10780] ;  /* 0x0107800003c87984 */ /* 0x000fe20000000800 */
[-C--:B--2---:R-:W-:Y:S03]  /*4b9a0*/  HMMA.1688.F32.TF32 R44, R104, R8.reuse, R196 ;  /* 0x00000008682c723c */ /* 0x084fe600000810c4 */
[----:B------:R-:W-:Y:S04]  /*4b9b0*/  STL [R1+0x4ec4], R2 ;  /* 0x004ec40201007387 */ /* 0x000fe80000100800 */
[----:B------:R-:W-:Y:S01]  /*4b9c0*/  STL [R1+0x4ec0], R252 ;  /* 0x004ec0fc01007387 */ /* 0x000fe20000100800 */
[C---:B---3--:R-:W-:Y:S03]  /*4b9d0*/  HMMA.1688.F32.TF32 R80, R92.reuse, R8, R80 ;  /* 0x000000085c50723c */ /* 0x048fe60000081050 */
[----:B------:R-:W-:Y:S04]  /*4b9e0*/  LDS R202, [R3+0x12780] ;  /* 0x0127800003ca7984 */ /* 0x000fe80000000800 */
[----:B------:R-:W-:Y:S01]  /*4b9f0*/  LDS R201, [R0+0x10780] ;  /* 0x0107800000c97984 */ /* 0x000fe20000000800 */
[-C--:B------:R-:W-:Y:S03]  /*4ba00*/  HMMA.1688.F32.TF32 R84, R92, R4.reuse, R84 ;  /* 0x000000045c54723c */ /* 0x080fe60000081054 */
[----:B------:R-:W1:Y:S05]  /*4ba10*/  LDS R203, [R0+0x12780] ;  /* 0x0127800000cb7984 */ /* 0x000e6a0000000800 */
[----:B-----5:R-:W-:Y:S01]  /*4ba20*/  HMMA.1688.F32.TF32 R40, R104, R4, R164 ;  /* 0x000000046828723c */ /* 0x020fe200000810a4 */
[----:B------:R-:W-:Y:S04]  /*4ba30*/  STL.64 [R1+0x290], R44 ;  /* 0x0002902c01007387 */ /* 0x000fe80000100a00 */
[----:B------:R2:W-:Y:S03]  /*4ba40*/  STL.64 [R1+0x298], R46 ;  /* 0x0002982e01007387 */ /* 0x0005e60000100a00 */
[-C--:B------:R-:W-:Y:S01]  /*4ba50*/  HMMA.1688.F32.TF32 R88, R92, R220.reuse, R88 ;  /* 0x000000dc5c58723c */ /* 0x080fe20000081058 */
[----:B------:R-:W-:Y:S04]  /*4ba60*/  LDS R164, [R3+0x10700] ;  /* 0x0107000003a47984 */ /* 0x000fe80000000800 */
[----:B------:R-:W-:Y:S03]  /*4ba70*/  LDS R166, [R3+0x12700] ;  /* 0x0127000003a67984 */ /* 0x000fe60000000800 */
[----:B--2---:R-:W-:Y:S01]  /*4ba80*/  HMMA.1688.F32.TF32 R44, R104, R220, R180 ;  /* 0x000000dc682c723c */ /* 0x004fe200000810b4 */
[----:B------:R-:W-:Y:S04]  /*4ba90*/  LDS R104, [R3+0x10600] ;  /* 0x0106000003687984 */ /* 0x000fe80000000800 */
[----:B------:R-:W-:Y:S03]  /*4baa0*/  LDS R106, [R3+0x12600] ;  /* 0x01260000036a7984 */ /* 0x000fe60000000800 */
[----:B------:R-:W-:Y:S01]  /*4bab0*/  IMAD.MOV.U32 R2, RZ, RZ, R42 ;  /* 0x000000ffff027224 */ /* 0x000fe200078e002a */
[----:B------:R-:W-:Y:S01]  /*4bac0*/  MOV R252, R43 ;  /* 0x0000002b00fc7202 */ /* 0x000fe20000000f00 */
[----:B------:R2:W-:Y:S04]  /*4bad0*/  STL.64 [R1+0x280], R40 ;  /* 0x0002802801007387 */ /* 0x0005e80000100a00 */
[----:B------:R-:W-:Y:S04]  /*4bae0*/  LDS R105, [R0+0x10600] ;  /* 0x0106000000697984 */ /* 0x000fe80000000800 */
[----:B------:R-:W3:Y:S01]  /*4baf0*/  LDS R107, [R0+0x12600] ;  /* 0x01260000006b7984 */ /* 0x000ee20000000800 */
[-C--:B--2---:R-:W-:Y:S03]  /*4bb00*/  HMMA.1688.F32.TF32 R40, R92, R20.reuse, R184 ;  /* 0x000000145c28723c */ /* 0x084fe600000810b8 */
[----:B------:R2:W-:Y:S04]  /*4bb10*/  STL [R1+0x4ecc], R252 ;  /* 0x004eccfc01007387 */ /* 0x0005e80000100800 */
[----:B------:R-:W-:Y:S04]  /*4bb20*/  STL [R1+0x4ec8], R2 ;  /* 0x004ec80201007387 */ /* 0x000fe80000100800 */
[----:B------:R-:W-:Y:S04]  /*4bb30*/  STL.64 [R1+0x1a0], R44 ;  /* 0x0001a02c01007387 */ /* 0x000fe80000100a00 */
[----:B------:R4:W-:Y:S01]  /*4bb40*/  STL.64 [R1+0x1a8], R46 ;  /* 0x0001a82e01007387 */ /* 0x0009e20000100a00 */
[----:B-1----:R-:W-:Y:S03]  /*4bb50*/  HMMA.1688.F32.TF32 R168, R200, R20, R168 ;  /* 0x00000014c8a8723c */ /* 0x002fe600000810a8 */
[----:B------:R-:W-:Y:S04]  /*4bb60*/  LDS R165, [R0+0x10700] ;  /* 0x0107000000a57984 */ /* 0x000fe80000000800 */
[----:B------:R-:W-:Y:S01]  /*4bb70*/  LDS R167, [R0+0x12700] ;  /* 0x0127000000a77984 */ /* 0x000fe20000000800 */
[----:B--2---:R-:W-:Y:S01]  /*4bb80*/  IMAD.MOV.U32 R252, RZ, RZ, R42 ;  /* 0x000000fffffc7224 */ /* 0x004fe200078e002a */
[----:B----4-:R-:W-:Y:S02]  /*4bb90*/  HMMA.1688.F32.TF32 R44, R92, R24, R188 ;  /* 0x000000185c2c723c */ /* 0x010fe400000810bc */
[----:B------:R1:W-:Y:S01]  /*4bba0*/  STL.64 [R1+0x160], R40 ;  /* 0x0001602801007387 */ /* 0x0003e20000100a00 */
[----:B------:R-:W-:-:S05]  /*4bbb0*/  IMAD.MOV.U32 R2, RZ, RZ, R43 ;  /* 0x000000ffff027224 */ /* 0x000fca00078e002b */
[-C--:B-1----:R-:W-:Y:S01]  /*4bbc0*/  HMMA.1688.F32.TF32 R40, R92, R28.reuse, R192 ;  /* 0x0000001c5c28723c */ /* 0x082fe200000810c0 */
[----:B------:R1:W-:Y:S04]  /*4bbd0*/  STL [R1+0x4ed4], R2 ;  /* 0x004ed40201007387 */ /* 0x0003e80000100800 */
[----:B------:R2:W-:Y:S10]  /*4bbe0*/  STL [R1+0x4ed0], R252 ;  /* 0x004ed0fc01007387 */ /* 0x0005f40000100800 */
[----:B------:R4:W-:Y:S04]  /*4bbf0*/  STL.64 [R1+0x150], R44 ;  /* 0x0001502c01007387 */ /* 0x0009e80000100a00 */
[----:B------:R5:W-:Y:S04]  /*4bc00*/  STL.64 [R1+0x158], R46 ;  /* 0x0001582e01007387 */ /* 0x000be80000100a00 */
[----:B------:R1:W-:Y:S04]  /*4bc10*/  STL.64 [R1+0x140], R40 ;  /* 0x0001402801007387 */ /* 0x0003e80000100a00 */
[----:B------:R-:W4:Y:S04]  /*4bc20*/  LDL.LU R76, [R1+0x5054] ;  /* 0x00505400014c7983 */ /* 0x000f280000300800 */
[----:B------:R-:W4:Y:S04]  /*4bc30*/  LDL.LU R77, [R1+0x5050] ;  /* 0x00505000014d7983 */ /* 0x000f280000300800 */
[----:B------:R-:W4:Y:S04]  /*4bc40*/  LDL.LU R78, [R1+0x504c] ;  /* 0x00504c00014e7983 */ /* 0x000f280000300800 */
        /* <DEDUP_REMOVED lines=8> */
[----:B------:R-:W5:Y:S01]  /*4bcd0*/  LDL.LU R199, [R1+0x6ec] ;  /* 0x0006ec0001c77983 */ /* 0x000f620000300800 */
[----:B---3--:R-:W-:Y:S01]  /*4bce0*/  HMMA.1688.F32.TF32 R180, R104, R28, R232 ;  /* 0x0000001c68b4723c */ /* 0x008fe200000810e8 */
[----:B-1----:R-:W-:Y:S01]  /*4bcf0*/  MOV R2, R42 ;  /* 0x0000002a00027202 */ /* 0x002fe20000000f00 */
[----:B--2---:R-:W-:-:S06]  /*4bd00*/  IMAD.MOV.U32 R252, RZ, RZ, R43 ;  /* 0x000000fffffc7224 */ /* 0x004fcc00078e002b */
[C---:B----4-:R-:W-:Y:S08]  /*4bd10*/  HMMA.1688.F32.TF32 R72, R92.reuse, R204, R72 ;  /* 0x000000cc5c48723c */ /* 0x050ff00000081048 */
[----:B-----5:R-:W-:Y:S08]  /*4bd20*/  HMMA.1688.F32.TF32 R76, R92, R12, R76 ;  /* 0x0000000c5c4c723c */ /* 0x020ff0000008104c */
[C---:B------:R-:W-:Y:S08]  /*4bd30*/  HMMA.1688.F32.TF32 R92, R104.reuse, R24, R120 ;  /* 0x00000018685c723c */ /* 0x040ff00000081078 */
[----:B------:R-:W-:Y:S01]  /*4bd40*/  HMMA.1688.F32.TF32 R196, R104, R20, R196 ;  /* 0x0000001468c4723c */ /* 0x000fe200000810c4 */
[----:B------:R-:W-:Y:S04]  /*4bd50*/  STL.64 [R1+0x4db8], R74 ;  /* 0x004db84a01007387 */ /* 0x000fe80000100a00 */
[----:B------:R1:W-:Y:S04]  /*4bd60*/  STL.64 [R1+0x4db0], R72 ;  /* 0x004db04801007387 */ /* 0x0003e80000100a00 */
[----:B------:R-:W-:Y:S04]  /*4bd70*/  STL.64 [R1+0x4dc8], R78 ;  /* 0x004dc84e01007387 */ /* 0x000fe80000100a00 */
[----:B------:R2:W-:Y:S04]  /*4bd80*/  STL.64 [R1+0x4dc0], R76 ;  /* 0x004dc04c01007387 */ /* 0x0005e80000100a00 */
[----:B------:R-:W-:Y:S04]  /*4bd90*/  STL.64 [R1+0x4dd8], R82 ;  /* 0x004dd85201007387 */ /* 0x000fe80000100a00 */
[----:B------:R-:W-:Y:S04]  /*4bda0*/  STL.64 [R1+0x4dd0], R80 ;  /* 0x004dd05001007387 */ /* 0x000fe80000100a00 */
[----:B------:R-:W-:Y:S04]  /*4bdb0*/  STL.64 [R1+0x4de8], R86 ;  /* 0x004de85601007387 */ /* 0x000fe80000100a00 */
[----:B------:R3:W-:Y:S04]  /*4bdc0*/  STL.64 [R1+0x4de0], R84 ;  /* 0x004de05401007387 */ /* 0x0007e80000100a00 */
[----:B------:R4:W-:Y:S04]  /*4bdd0*/  STL.64 [R1+0x4df8], R90 ;  /* 0x004df85a01007387 */ /* 0x0009e80000100a00 */
[----:B------:R5:W-:Y:S04]  /*4bde0*/  STL.64 [R1+0x4df0], R88 ;  /* 0x004df05801007387 */ /* 0x000be80000100a00 */
[----:B------:R-:W-:Y:S04]  /*4bdf0*/  STL.64 [R1+0x4e08], R198 ;  /* 0x004e08c601007387 */ /* 0x000fe80000100a00 */
[----:B------:R-:W-:Y:S04]  /*4be00*/  STL.64 [R1+0x4e00], R196 ;  /* 0x004e00c401007387 */ /* 0x000fe80000100a00 */
[----:B------:R1:W-:Y:S04]  /*4be10*/  STL.64 [R1+0x4e18], R94 ;  /* 0x004e185e01007387 */ /* 0x0003e80000100a00 */
[----:B------:R1:W-:Y:S04]  /*4be20*/  STL.64 [R1+0x4e10], R92 ;  /* 0x004e105c01007387 */ /* 0x0003e80000100a00 */
        /* <DEDUP_REMOVED lines=57> */
[----:B------:R-:W-:Y:S01]  /*4c1c0*/  STL.64 [R1+0x4e20], R180 ;  /* 0x004e20b401007387 */ /* 0x000fe20000100a00 */
[----:B-1----:R-:W-:Y:S01]  /*4c1d0*/  IMAD.MOV.U32 R72, RZ, RZ, R7 ;  /* 0x000000ffff487224 */ /* 0x002fe200078e0007 */
[----:B------:R-:W-:Y:S01]  /*4c1e0*/  MOV R73, R6 ;  /* 0x0000000600497202 */ /* 0x000fe20000000f00 */
[C---:B--2---:R-:W-:Y:S08]  /*4c1f0*/  HMMA.1688.F32.TF32 R128, R132.reuse, R4, R128 ;  /* 0x000000048480723c */ /* 0x044ff00000081080 */
[C---:B---3--:R-:W-:Y:S08]  /*4c200*/  HMMA.1688.F32.TF32 R124, R132.reuse, R8, R124 ;  /* 0x00000008847c723c */ /* 0x048ff0000008107c */
[----:B----4-:R-:W-:Y:S08]  /*4c210*/  HMMA.1688.F32.TF32 R192, R132, R20, R248 ;  /* 0x0000001484c0723c */ /* 0x010ff000000810f8 */
[C---:B-----5:R-:W-:Y:S08]  /*4c220*/  HMMA.1688.F32.TF32 R184, R104.reuse, R12, R140 ;  /* 0x0000000c68b8723c */ /* 0x060ff0000008108c */
[C---:B------:R-:W-:Y:S08]  /*4c230*/  HMMA.1688.F32.TF32 R96, R104.reuse, R204, R144 ;  /* 0x000000cc6860723c */ /* 0x040ff00000081090 */
[C---:B------:R-:W-:Y:S08]  /*4c240*/  HMMA.1688.F32.TF32 R100, R104.reuse, R8, R108 ;  /* 0x000000086864723c */ /* 0x040ff0000008106c */
[C---:B------:R-:W-:Y:S07]  /*4c250*/  HMMA.1688.F32.TF32 R188, R104.reuse, R4, R112 ;  /* 0x0000000468bc723c */ /* 0x040fee0000081070 */
[----:B------:R-:W-:Y:S01]  /*4c260*/  STL.64 [R1+0x4e38], R98 ;  /* 0x004e386201007387 */ /* 0x000fe20000100a00 */
[----:B------:R-:W-:Y:S03]  /*4c270*/  HMMA.1688.F32.TF32 R104, R104, R220, R116 ;  /* 0x000000dc6868723c */ /* 0x000fe60000081074 */
[----:B------:R1:W-:Y:S05]  /*4c280*/  STL.64 [R1+0x4e30], R96 ;  /* 0x004e306001007387 */ /* 0x0003ea0000100a00 */
[C---:B------:R-:W-:Y:S01]  /*4c290*/  HMMA.1688.F32.TF32 R108, R132.reuse, R24, R52 ;  /* 0x00000018846c723c */ /* 0x040fe20000081034 */
[----:B------:R2:W-:Y:S07]  /*4c2a0*/  STL.64 [R1+0x4e48], R186 ;  /* 0x004e48ba01007387 */ /* 0x0005ee0000100a00 */
        /* <DEDUP_REMOVED lines=14> */
[----:B------:R-:W-:Y:S01]  /*4c390*/  STL.64 [R1+0x4ea8], R114 ;  /* 0x004ea87201007387 */ /* 0x000fe20000100a00 */
[----:B------:R-:W-:Y:S03]  /*4c3a0*/  HMMA.1688.F32.TF32 R132, R132, R220, R40 ;  /* 0x000000dc8484723c */ /* 0x000fe60000081028 */
[----:B------:R-:W-:Y:S04]  /*4c3b0*/  STL.64 [R1+0x4ea0], R112 ;  /* 0x004ea07001007387 */ /* 0x000fe80000100a00 */
[----:B------:R-:W4:Y:S04]  /*4c3c0*/  LDL.LU R40, [R1+0x190] ;  /* 0x0001900001287983 */ /* 0x000f280000300800 */
[----:B------:R-:W4:Y:S04]  /*4c3d0*/  LDL.LU R41, [R1+0x194] ;  /* 0x0001940001297983 */ /* 0x000f280000300800 */
[----:B------:R-:W4:Y:S04]  /*4c3e0*/  LDL.LU R42, [R1+0x198] ;  /* 0x00019800012a7983 */ /* 0x000f280000300800 */
[----:B------:R-:W4:Y:S04]  /*4c3f0*/  LDL.LU R43, [R1+0x19c] ;  /* 0x00019c00012b7983 */ /* 0x000f280000300800 */
[----:B------:R-:W5:Y:S04]  /*4c400*/  LDL.LU R7, [R1+0x5034] ;  /* 0x0050340001077983 */ /* 0x000f680000300800 */
[----:B------:R-:W2:Y:S01]  /*4c410*/  LDL.LU R6, [R1+0x5030] ;  /* 0x0050300001067983 */ /* 0x000ea20000300800 */
[----:B------:R-:W-:Y:S01]  /*4c420*/  IMAD.MOV.U32 R74, RZ, RZ, R10 ;  /* 0x000000ffff4a7224 */ /* 0x000fe200078e000a */
[----:B------:R-:W-:Y:S01]  /*4c430*/  MOV R76, R14 ;  /* 0x0000000e004c7202 */ /* 0x000fe20000000f00 */
[----:B------:R-:W-:Y:S01]  /*4c440*/  IMAD.MOV.U32 R75, RZ, RZ, R11 ;  /* 0x000000ffff4b7224 */ /* 0x000fe200078e000b */
[----:B------:R-:W3:Y:S01]  /*4c450*/  LDL.LU R10, [R1+0x502c] ;  /* 0x00502c00010a7983 */ /* 0x000ee20000300800 */
[----:B------:R-:W-:-:S03]  /*4c460*/  IMAD.MOV.U32 R77, RZ, RZ, R26 ;  /* 0x000000ffff4d7224 */ /* 0x000fc600078e001a */
[----:B------:R-:W3:Y:S01]  /*4c470*/  LDL.LU R11, [R1+0x5028] ;  /* 0x00502800010b7983 */ /* 0x000ee20000300800 */
[----:B------:R-:W-:Y:S01]  /*4c480*/  IMAD.MOV.U32 R78, RZ, RZ, R223 ;  /* 0x000000ffff4e7224 */ /* 0x000fe200078e00df */
[----:B------:R-:W-:Y:S02]  /*4c490*/  MOV R79, R222 ;  /* 0x000000de004f7202 */ /* 0x000fe40000000f00 */
[----:B------:R-:W4:Y:S04]  /*4c4a0*/  LDL.LU R14, [R1+0x5024] ;  /* 0x00502400010e7983 */ /* 0x000f280000300800 */
[----:B------:R-:W4:Y:S04]  /*4c4b0*/  LDL.LU R26, [R1+0x5020] ;  /* 0x00502000011a7983 */ /* 0x000f280000300800 */
[----:B------:R-:W4:Y:S04]  /*4c4c0*/  LDL.LU R223, [R1+0x501c] ;  /* 0x00501c0001df7983 */ /* 0x000f280000300800 */
[----:B------:R-:W4:Y:S01]  /*4c4d0*/  LDL.LU R222, [R1+0x5018] ;  /* 0x0050180001de7983 */ /* 0x000f220000300800 */
[----:B-----5:R-:W-:-:S02]  /*4c4e0*/  IMAD.MOV.U32 R85, RZ, RZ, R7 ;  /* 0x000000ffff557224 */ /* 0x020fc400078e0007 */
[----:B--2---:R-:W-:Y:S02]  /*4c4f0*/  IMAD.MOV.U32 R84, RZ, RZ, R6 ;  /* 0x000000ffff547224 */ /* 0x004fe400078e0006 */
[----:B------:R-:W2:Y:S04]  /*4c500*/  LDL.LU R6, [R1+0x5014] ;  /* 0x0050140001067983 */ /* 0x000ea80000300800 */
[----:B------:R-:W5:Y:S01]  /*4c510*/  LDL.LU R7, [R1+0x5010] ;  /* 0x0050100001077983 */ /* 0x000f620000300800 */
[----:B------:R-:W-:Y:S01]  /*4c520*/  MOV R86, R15 ;  /* 0x0000000f00567202 */ /* 0x000fe20000000f00 */
[----:B------:R-:W-:Y:S02]  /*4c530*/  IMAD.MOV.U32 R87, RZ, RZ, R27 ;  /* 0x000000ffff577224 */ /* 0x000fe400078e001b */
[----:B------:R-:W5:Y:S01]  /*4c540*/  LDL.LU R15, [R1+0x500c] ;  /* 0x00500c00010f7983 */ /* 0x000f620000300800 */
[----:B---3--:R-:W-:Y:S01]  /*4c550*/  IMAD.MOV.U32 R90, RZ, RZ, R11 ;  /* 0x000000ffff5a7224 */ /* 0x008fe200078e000b */
[----:B----4-:R-:W-:-:S02]  /*4c560*/  MOV R89, R14 ;  /* 0x0000000e00597202 */ /* 0x010fc40000000f00 */
[----:B------:R-:W3:Y:S01]  /*4c570*/  LDL.LU R27, [R1+0x5008] ;  /* 0x00500800011b7983 */ /* 0x000ee20000300800 */
[----:B------:R-:W-:-:S03]  /*4c580*/  IMAD.MOV.U32 R88, RZ, RZ, R26 ;  /* 0x000000ffff587224 */ /* 0x000fc600078e001a */
[----:B------:R-:W4:Y:S01]  /*4c590*/  LDL.LU R26, [R1+0x5004] ;  /* 0x00500400011a7983 */ /* 0x000f220000300800 */
[----:B------:R-:W-:-:S03]  /*4c5a0*/  IMAD.MOV.U32 R91, RZ, RZ, R10 ;  /* 0x000000ffff5b7224 */ /* 0x000fc600078e000a */
[----:B------:R-:W3:Y:S04]  /*4c5b0*/  LDL.LU R14, [R1+0x5000] ;  /* 0x00500000010e7983 */ /* 0x000ee80000300800 */
[----:B------:R-:W1:Y:S01]  /*4c5c0*/  LDL.LU R11, [R1+0x4ffc] ;  /* 0x004ffc00010b7983 */ /* 0x000e620000300800 */
[----:B------:R-:W-:-:S03]  /*4c5d0*/  IMAD.MOV.U32 R94, RZ, RZ, R222 ;  /* 0x000000ffff5e7224 */ /* 0x000fc600078e00de */
[----:B------:R-:W3:Y:S01]  /*4c5e0*/  LDL.LU R10, [R1+0x4ff8] ;  /* 0x004ff800010a7983 */ /* 0x000ee20000300800 */
[----:B------:R-:W-:Y:S01]  /*4c5f0*/  MOV R95, R223 ;  /* 0x000000df005f7202 */ /* 0x000fe20000000f00 */
[----:B--2---:R-:W-:Y:S01]  /*4c600*/  IMAD.MOV.U32 R93, RZ, RZ, R6 ;  /* 0x000000ffff5d7224 */ /* 0x004fe200078e0006 */
[----:B-----5:R-:W-:Y:S02]  /*4c610*/  MOV R92, R7 ;  /* 0x00000007005c7202 */ /* 0x020fe40000000f00 */
[----:B------:R-:W2:Y:S04]  /*4c620*/  LDL.LU R7, [R1+0x4ff4] ;  /* 0x004ff40001077983 */ /* 0x000ea80000300800 */
[----:B------:R-:W5:Y:S04]  /*4c630*/  LDL.LU R6, [R1+0x4ff0] ;  /* 0x004ff00001067983 */ /* 0x000f680000300800 */
[----:B------:R-:W4:Y:S04]  /*4c640*/  LDL.LU R222, [R1+0x4fec] ;  /* 0x004fec0001de7983 */ /* 0x000f280000300800 */
[----:B------:R-:W4:Y:S01]  /*4c650*/  LDL.LU R223, [R1+0x4fe8] ;  /* 0x004fe80001df7983 */ /* 0x000f220000300800 */
[----:B-1----:R-:W-:-:S03]  /*4c660*/  IMAD.MOV.U32 R96, RZ, RZ, R11 ;  /* 0x000000ffff607224 */ /* 0x002fc600078e000b */
[----:B------:R-:W4:Y:S01]  /*4c670*/  LDL.LU R11, [R1+0x4fe4] ;  /* 0x004fe400010b7983 */ /* 0x000f220000300800 */
[----:B---3--:R-:W-:-:S03]  /*4c680*/  IMAD.MOV.U32 R97, RZ, RZ, R10 ;  /* 0x000000ffff617224 */ /* 0x008fc600078e000a */
[----:B------:R-:W3:Y:S01]  /*4c690*/  LDL.LU R10, [R1+0x4fe0] ;  /* 0x004fe000010a7983 */ /* 0x000ee20000300800 */
[C---:B------:R-:W-:Y:S08]  /*4c6a0*/  HMMA.1688.F32.TF32 R172, R200.reuse, R24, R172 ;  /* 0x00000018c8ac723c */ /* 0x040ff000000810ac */
[C---:B------:R-:W-:Y:S08]  /*4c6b0*/  HMMA.1688.F32.TF32 R176, R200.reuse, R28, R176 ;  /* 0x0000001cc8b0723c */ /* 0x040ff000000810b0 */
[C---:B------:R-:W-:Y:S08]  /*4c6c0*/  HMMA.1688.F32.TF32 R208, R200.reuse, R204, R208 ;  /* 0x000000ccc8d0723c */ /* 0x040ff000000810d0 */
        /* <DEDUP_REMOVED lines=8> */
[----:B--2---:R-:W-:-:S03]  /*4c750*/  MOV R98, R7 ;  /* 0x0000000700627202 */ /* 0x004fc60000000f00 */
[----:B------:R-:W2:Y:S01]  /*4c760*/  LDL.LU R7, [R1+0x4fdc] ;  /* 0x004fdc0001077983 */ /* 0x000ea20000300800 */
[----:B-----5:R-:W-:-:S03]  /*4c770*/  IMAD.MOV.U32 R99, RZ, RZ, R6 ;  /* 0x000000ffff637224 */ /* 0x020fc600078e0006 */
[----:B------:R-:W5:Y:S01]  /*4c780*/  LDL.LU R6, [R1+0x4fd8] ;  /* 0x004fd80001067983 */ /* 0x000f620000300800 */
[----:B----4-:R-:W-:-:S03]  /*4c790*/  MOV R187, R222 ;  /* 0x000000de00bb7202 */ /* 0x010fc60000000f00 */
[----:B------:R-:W4:Y:S01]  /*4c7a0*/  LDL.LU R184, [R1+0x90] ;  /* 0x0000900001b87983 */ /* 0x000f220000300800 */
[----:B------:R-:W-:-:S03]  /*4c7b0*/  IMAD.MOV.U32 R186, RZ, RZ, R223 ;  /* 0x000000ffffba7224 */ /* 0x000fc600078e00df */
[----:B------:R-:W4:Y:S04]  /*4c7c0*/  LDL.LU R185, [R1+0x94] ;  /* 0x0000940001b97983 */ /* 0x000f280000300800 */
[----:B------:R-:W4:Y:S04]  /*4c7d0*/  LDL.LU R223, [R1+0x4fd4] ;  /* 0x004fd40001df7983 */ /* 0x000f280000300800 */
[----:B------:R-:W4:Y:S01]  /*4c7e0*/  LDL.LU R222, [R1+0x4fd0] ;  /* 0x004fd00001de7983 */ /* 0x000f220000300800 */
[----:B-1----:R-:W-:Y:S03]  /*4c7f0*/  HMMA.1688.F32.TF32 R40, R200, R22, R40 ;  /* 0x00000016c828723c */ /* 0x002fe60000081028 */
        /* <DEDUP_REMOVED lines=11> */
[----:B------:R-:W-:Y:S03]  /*4c8b0*/  HMMA.1688.F32.TF32 R156, R164, R8, R156 ;  /* 0x00000008a49c723c */ /* 0x000fe6000008109c */
[----:B------:R-:W4:Y:S04]  /*4c8c0*/  LDL.LU R195, [R1+0xec] ;  /* 0x0000ec0001c37983 */ /* 0x000f280000300800 */
[----:B------:R-:W4:Y:S01]  /*4c8d0*/  LDL.LU R112, [R1+0x100] ;  /* 0x0001000001707983 */ /* 0x000f220000300800 */
[----:B------:R-:W-:-:S03]  /*4c8e0*/  IMAD.MOV.U32 R9, RZ, RZ, R40 ;  /* 0x000000ffff097224 */ /* 0x000fc600078e0028 */
[----:B------:R-:W4:Y:S01]  /*4c8f0*/  LDL.LU R113, [R1+0x104] ;  /* 0x0001040001717983 */ /* 0x000f220000300800 */
[----:B------:R-:W-:Y:S01]  /*4c900*/  HMMA.1688.F32.TF32 R160, R164, R4, R160 ;  /* 0x00000004a4a0723c */ /* 0x000fe200000810a0 */
[----:B------:R-:W-:Y:S02]  /*4c910*/  IMAD.MOV.U32 R8, RZ, RZ, R41 ;  /* 0x000000ffff087224 */ /* 0x000fe400078e0029 */
[----:B------:R-:W4:Y:S04]  /*4c920*/  LDL.LU R114, [R1+0x108] ;  /* 0x0001080001727983 */ /* 0x000f280000300800 */
[----:B------:R-:W4:Y:S01]  /*4c930*/  LDL.LU R115, [R1+0x10c] ;  /* 0x00010c0001737983 */ /* 0x000f220000300800 */
[----:B------:R-:W-:Y:S01]  /*4c940*/  MOV R5, R42 ;  /* 0x0000002a00057202 */ /* 0x000fe20000000f00 */
[----:B------:R-:W-:-:S02]  /*4c950*/  IMAD.MOV.U32 R4, RZ, RZ, R43 ;  /* 0x000000ffff047224 */ /* 0x000fc400078e002b */
        /* <DEDUP_REMOVED lines=26> */
[----:B---3--:R-:W-:Y:S01]  /*4cb00*/  IMAD.MOV.U32 R102, RZ, RZ, R10 ;  /* 0x000000ffff667224 */ /* 0x008fe200078e000a */
[----:B------:R-:W-:Y:S01]  /*4cb10*/  MOV R103, R11 ;  /* 0x0000000b00677202 */ /* 0x000fe20000000f00 */
[----:B------:R-:W-:Y:S01]  /*4cb20*/  IMAD.MOV.U32 R180, RZ, RZ, R14 ;  /* 0x000000ffffb47224 */ /* 0x000fe200078e000e */
[----:B------:R-:W-:Y:S01]  /*4cb30*/  MOV R182, R27 ;  /* 0x0000001b00b67202 */ /* 0x000fe20000000f00 */
[----:B------:R-:W-:-:S02]  /*4cb40*/  IMAD.MOV.U32 R181, RZ, RZ, R26 ;  /* 0x000000ffffb57224 */ /* 0x000fc400078e001a */
[----:B--2---:R-:W-:Y:S01]  /*4cb50*/  IMAD.MOV.U32 R101, RZ, RZ, R7 ;  /* 0x000000ffff657224 */ /* 0x004fe200078e0007 */
[----:B-----5:R-:W-:Y:S01]  /*4cb60*/  MOV R100, R6 ;  /* 0x0000000600647202 */ /* 0x020fe20000000f00 */
[----:B----4-:R-:W-:Y:S02]  /*4cb70*/  IMAD.MOV.U32 R199, RZ, RZ, R223 ;  /* 0x000000ffffc77224 */ /* 0x010fe400078e00df */
[----:B------:R-:W-:Y:S02]  /*4cb80*/  IMAD.MOV.U32 R198, RZ, RZ, R222 ;  /* 0x000000ffffc67224 */ /* 0x000fe400078e00de */
[----:B------:R-:W2:Y:S04]  /*4cb90*/  LDL.LU R222, [R1+0x4fcc] ;  /* 0x004fcc0001de7983 */ /* 0x000ea80000300800 */
[----:B------:R-:W2:Y:S04]  /*4cba0*/  LDL.LU R223, [R1+0x4fc8] ;  /* 0x004fc80001df7983 */ /* 0x000ea80000300800 */
[----:B------:R-:W3:Y:S04]  /*4cbb0*/  LDL.LU R6, [R1+0x4fc4] ;  /* 0x004fc40001067983 */ /* 0x000ee80000300800 */
[----:B------:R-:W3:Y:S04]  /*4cbc0*/  LDL.LU R7, [R1+0x4fc0] ;  /* 0x004fc00001077983 */ /* 0x000ee80000300800 */
[----:B------:R-:W4:Y:S04]  /*4cbd0*/  LDL.LU R10, [R1+0x4fbc] ;  /* 0x004fbc00010a7983 */ /* 0x000f280000300800 */
[----:B------:R-:W4:Y:S04]  /*4cbe0*/  LDL.LU R11, [R1+0x4fb8] ;  /* 0x004fb800010b7983 */ /* 0x000f280000300800 */
[----:B------:R-:W5:Y:S04]  /*4cbf0*/  LDL.LU R14, [R1+0x4fb4] ;  /* 0x004fb400010e7983 */ /* 0x000f680000300800 */
[----:B------:R-:W2:Y:S04]  /*4cc00*/  LDL.LU R26, [R1+0x4fb0] ;  /* 0x004fb000011a7983 */ /* 0x000ea80000300800 */
[----:B------:R-:W2:Y:S01]  /*4cc10*/  LDL.LU R27, [R1+0x4fac] ;  /* 0x004fac00011b7983 */ /* 0x000ea20000300800 */
[----:B------:R-:W-:Y:S01]  /*4cc20*/  IMAD.MOV.U32 R183, RZ, RZ, R15 ;  /* 0x000000ffffb77224 */ /* 0x000fe200078e000f */
[----:B------:R-:W-:Y:S01]  /*4cc30*/  MOV R81, R31 ;  /* 0x0000001f00517202 */ /* 0x000fe20000000f00 */
[----:B------:R-:W-:Y:S01]  /*4cc40*/  IMAD.MOV.U32 R80, RZ, RZ, R30 ;  /* 0x000000ffff507224 */ /* 0x000fe200078e001e */
[----:B------:R-:W5:Y:S01]  /*4cc50*/  LDL.LU R15, [R1+0x4fa8] ;  /* 0x004fa800010f7983 */ /* 0x000f620000300800 */
[----:B------:R-:W-:-:S03]  /*4cc60*/  IMAD.MOV.U32 R82, RZ, RZ, R206 ;  /* 0x000000ffff527224 */ /* 0x000fc600078e00ce */
[----:B------:R-:W3:Y:S01]  /*4cc70*/  LDL.LU R30, [R1+0x4fa4] ;  /* 0x004fa400011e7983 */ /* 0x000ee20000300800 */
[----:B------:R-:W-:-:S03]  /*4cc80*/  IMAD.MOV.U32 R83, RZ, RZ, R207 ;  /* 0x000000ffff537224 */ /* 0x000fc600078e00cf */
[----:B------:R-:W3:Y:S04]  /*4cc90*/  LDL.LU R31, [R1+0x4fa0] ;  /* 0x004fa000011f7983 */ /* 0x000ee80000300800 */
[----:B------:R-:W3:Y:S04]  /*4cca0*/  LDL.LU R206, [R1+0x4f9c] ;  /* 0x004f9c0001ce7983 */ /* 0x000ee80000300800 */
[----:B------:R-:W3:Y:S01]  /*4ccb0*/  LDL.LU R207, [R1+0x4f98] ;  /* 0x004f980001cf7983 */ /* 0x000ee20000300800 */
[C---:B------:R-:W-:Y:S08]  /*4ccc0*/  HMMA.1688.F32.TF32 R152, R164.reuse, R12, R152 ;  /* 0x0000000ca498723c */ /* 0x040ff00000081098 */
[C---:B------:R-:W-:Y:S08]  /*4ccd0*/  HMMA.1688.F32.TF32 R136, R164.reuse, R20, R136 ;  /* 0x00000014a488723c */ /* 0x040ff00000081088 */
[C---:B------:R-:W-:Y:S01]  /*4cce0*/  HMMA.1688.F32.TF32 R140, R164.reuse, R24, R232 ;  /* 0x00000018a48c723c */ /* 0x040fe200000810e8 */
[----:B------:R-:W-:Y:S04]  /*4ccf0*/  LDS R232, [R3+0x14100] ;  /* 0x0141000003e87984 */ /* 0x000fe80000000800 */
[----:B------:R-:W-:Y:S03]  /*4cd00*/  LDS R234, [R3+0x16100] ;  /* 0x0161000003ea7984 */ /* 0x000fe60000000800 */
[C---:B------:R-:W-:Y:S01]  /*4cd10*/  HMMA.1688.F32.TF32 R144, R164.reuse, R28, R236 ;  /* 0x0000001ca490723c */ /* 0x040fe200000810ec */
[----:B------:R-:W-:Y:S04]  /*4cd20*/  LDS R233, [R0+0x14100] ;  /* 0x0141000000e97984 */ /* 0x000fe80000000800 */
[----:B------:R-:W-:Y:S03]  /*4cd30*/  LDS R235, [R0+0x16100] ;  /* 0x0161000000eb7984 */ /* 0x000fe60000000800 */
[C---:B------:R-:W-:Y:S01]  /*4cd40*/  HMMA.1688.F32.TF32 R148, R164.reuse, R204, R148 ;  /* 0x000000cca494723c */ /* 0x040fe20000081094 */
[----:B------:R-:W-:Y:S04]  /*4cd50*/  LDS R236, [R3+0x14180] ;  /* 0x0141800003ec7984 */ /* 0x000fe80000000800 */
[----:B------:R-:W-:Y:S03]  /*4cd60*/  LDS R238, [R3+0x16180] ;  /* 0x0161800003ee7984 */ /* 0x000fe60000000800 */
[----:B------:R-:W-:Y:S01]  /*4cd70*/  HMMA.1688.F32.TF32 R164, R164, R220, R228 ;  /* 0x000000dca4a4723c */ /* 0x000fe200000810e4 */
[----:B------:R-:W-:Y:S04]  /*4cd80*/  LDS R228, [R3+0x14080] ;  /* 0x0140800003e47984 */ /* 0x000fe80000000800 */
[----:B------:R-:W-:Y:S04]  /*4cd90*/  LDS R230, [R3+0x16080] ;  /* 0x0160800003e67984 */ /* 0x000fe80000000800 */
[----:B------:R-:W-:Y:S04]  /*4cda0*/  LDS R229, [R0+0x14080] ;  /* 0x0140800000e57984 */ /* 0x000fe80000000800 */
[----:B------:R-:W1:Y:S04]  /*4cdb0*/  LDS R231, [R0+0x16080] ;  /* 0x0160800000e77984 */ /* 0x000e680000000800 */
[----:B------:R-:W-:Y:S04]  /*4cdc0*/  LDS R237, [R0+0x14180] ;  /* 0x0141800000ed7984 */ /* 0x000fe80000000800 */
[----:B------:R-:W1:Y:S01]  /*4cdd0*/  LDS R239, [R0+0x16180] ;  /* 0x0161800000ef7984 */ /* 0x000e620000000800 */
[C---:B--2---:R-:W-:Y:S11]  /*4cde0*/  HMMA.1688.F32.TF32 R248, R200.reuse, R26, R248 ;  /* 0x0000001ac8f8723c */ /* 0x044ff600000810f8 */
[----:B------:R-:W-:Y:S11]  /*4cdf0*/  @!UPT UIADD3 URZ, URZ, URZ, URZ ;  /* 0x0000003f3f3ff290 */ /* 0x000ff6000fffe03f */
[----:B------:R-:W-:Y:S02]  /*4ce00*/  @!UPT UIADD3 URZ, URZ, URZ, URZ ;  /* 0x0000003f3f3ff290 */ /* 0x000fe4000fffe03f */
[----:B------:R-:W-:Y:S01]  /*4ce10*/  IMAD.MOV.U32 R13, RZ, RZ, R250 ;  /* 0x000000ffff0d7224 */ /* 0x000fe200078e00fa */
[----:B------:R-:W-:Y:S01]  /*4ce20*/  MOV R12, R251 ;  /* 0x000000fb000c7202 */ /* 0x000fe20000000f00 */
[----:B------:R-:W-:Y:S01]  /*4ce30*/  IMAD.MOV.U32 R20, RZ, RZ, R249 ;  /* 0x000000ffff147224 */ /* 0x000fe200078e00f9 */
[----:B------:R-:W-:Y:S01]  /*4ce40*/  MOV R21, R248 ;  /* 0x000000f800157202 */ /* 0x000fe20000000f00 */
[----:B------:R-:W2:Y:S04]  /*4ce50*/  LDL.LU.64 R250, [R1+0x4f90] ;  /* 0x004f900001fa7983 */ /* 0x000ea80000300a00 */
[----:B------:R-:W2:Y:S01]  /*4ce60*/  LDL.LU.64 R248, [R1+0x4f88] ;  /* 0x004f880001f87983 */ /* 0x000ea20000300a00 */
[C---:B---3--:R-:W-:Y:S08]  /*4ce70*/  HMMA.1688.F32.TF32 R52, R200.reuse, R30, R52 ;  /* 0x0000001ec834723c */ /* 0x048ff00000081034 */
[C---:B------:R-:W-:Y:S08]  /*4ce80*/  HMMA.1688.F32.TF32 R48, R200.reuse, R206, R48 ;  /* 0x000000cec830723c */ /* 0x040ff00000081030 */
[C---:B-----5:R-:W-:Y:S08]  /*4ce90*/  HMMA.1688.F32.TF32 R44, R200.reuse, R14, R44 ;  /* 0x0000000ec82c723c */ /* 0x060ff0000008102c */
[C---:B----4-:R-:W-:Y:S08]  /*4cea0*/  HMMA.1688.F32.TF32 R40, R200.reuse, R10, R40 ;  /* 0x0000000ac828723c */ /* 0x050ff00000081028 */
[----:B------:R-:W-:Y:S01]  /*4ceb0*/  HMMA.1688.F32.TF32 R112, R200, R6, R112 ;  /* 0x00000006c870723c */ /* 0x000fe20000081070 */
[----:B------:R-:W-:Y:S01]  /*4cec0*/  MOV R25, R54 ;  /* 0x0000003600197202 */ /* 0x000fe20000000f00 */
[----:B------:R-:W-:-:S06]  /*4ced0*/  IMAD.MOV.U32 R24, RZ, RZ, R55 ;  /* 0x000000ffff187224 */ /* 0x000fcc00078e0037 */
[----:B------:R-:W-:Y:S01]  /*4cee0*/  HMMA.1688.F32.TF32 R108, R200, R222, R108 ;  /* 0x000000dec86c723c */ /* 0x000fe2000008106c */
[----:B------:R-:W-:Y:S01]  /*4cef0*/  IMAD.MOV.U32 R29, RZ, RZ, R52 ;  /* 0x000000ffff1d7224 */ /* 0x000fe200078e0034 */
[----:B------:R-:W3:Y:S01]  /*4cf00*/  LDL.LU.64 R54, [R1+0x4f80] ;  /* 0x004f800001367983 */ /* 0x000ee20000300a00 */
[----:B------:R-:W-:-:S03]  /*4cf10*/  IMAD.MOV.U32 R28, RZ, RZ, R53 ;  /* 0x000000ffff1c7224 */ /* 0x000fc600078e0035 */
[----:B------:R-:W3:Y:S04]  /*4cf20*/  LDL.LU.64 R52, [R1+0x4f78] ;  /* 0x004f780001347983 */ /* 0x000ee80000300a00 */
[----:B------:R-:W-:Y:S04]  /*4cf30*/  STL.64 [R1+0x820], R48 ;  /* 0x0008203001007387 */ /* 0x000fe80000100a00 */
[----:B------:R4:W-:Y:S01]  /*4cf40*/  STL.64 [R1+0x828], R50 ;  /* 0x0008283201007387 */ /* 0x0009e20000100a00 */
[C---:B-1----:R-:W-:Y:S03]  /*4cf50*/  HMMA.1688.F32.TF32 R192, R228.reuse, R22, R192 ;  /* 0x00000016e4c0723c */ /* 0x042fe600000810c0 */
[----:B----4-:R-:W4:Y:S04]  /*4cf60*/  LDL.LU.64 R50, [R1+0x4f70] ;  /* 0x004f700001327983 */ /* 0x010f280000300a00 */
[----:B------:R-:W4:Y:S04]  /*4cf70*/  LDL.LU.64 R48, [R1+0x4f68] ;  /* 0x004f680001307983 */ /* 0x000f280000300a00 */
[----:B------:R-:W-:Y:S04]  /*4cf80*/  STL.64 [R1+0x810], R44 ;  /* 0x0008102c01007387 */ /* 0x000fe80000100a00 */
[----:B------:R1:W-:Y:S04]  /*4cf90*/  STL.64 [R1+0x818], R46 ;  /* 0x0008182e01007387 */ /* 0x0003e80000100a00 */
[----:B-1----:R-:W5:Y:S04]  /*4cfa0*/  LDL.LU.64 R46, [R1+0x4f60] ;  /* 0x004f6000012e7983 */ /* 0x002f680000300a00 */
[----:B------:R-:W5:Y:S04]  /*4cfb0*/  LDL.LU.64 R44, [R1+0x4f58] ;  /* 0x004f5800012c7983 */ /* 0x000f680000300a00 */
[----:B------:R-:W-:Y:S04]  /*4cfc0*/  STL.64 [R1+0x800], R40 ;  /* 0x0008002801007387 */ /* 0x000fe80000100a00 */
[----:B------:R1:W-:Y:S04]  /*4cfd0*/  STL.64 [R1+0x808], R42 ;  /* 0x0008082a01007387 */ /* 0x0003e80000100a00 */
[----:B-1----:R-:W3:Y:S04]  /*4cfe0*/  LDL.LU.64 R42, [R1+0x4f50] ;  /* 0x004f5000012a7983 */ /* 0x002ee80000300a00 */
[----:B------:R-:W3:Y:S04]  /*4cff0*/  LDL.LU.64 R40, [R1+0x4f48] ;  /* 0x004f480001287983 */ /* 0x000ee80000300a00 */
[----:B------:R-:W-:Y:S04]  /*4d000*/  STL.64 [R1+0x7f0], R112 ;  /* 0x0007f07001007387 */ /* 0x000fe80000100a00 */
[----:B------:R1:W-:Y:S04]  /*4d010*/  STL.64 [R1+0x7f8], R114 ;  /* 0x0007f87201007387 */ /* 0x0003e80000100a00 */
[----:B------:R-:W-:Y:S04]  /*4d020*/  STL.64 [R1+0x760], R108 ;  /* 0x0007606c01007387 */ /* 0x000fe80000100a00 */
[----:B------:R1:W-:Y:S02]  /*4d030*/  STL.64 [R1+0x768], R110 ;  /* 0x0007686e01007387 */ /* 0x0003e40000100a00 */
[C---:B-1----:R-:W-:Y:S08]  /*4d040*/  HMMA.1688.F32.TF32 R112, R228.reuse, R26, R104 ;  /* 0x0000001ae470723c */ /* 0x042ff00000081068 */
[C---:B------:R-:W-:Y:S08]  /*4d050*/  HMMA.1688.F32.TF32 R108, R228.reuse, R30, R188 ;  /* 0x0000001ee46c723c */ /* 0x040ff000000810bc */
[C---:B------:R-:W-:Y:S08]  /*4d060*/  HMMA.1688.F32.TF32 R104, R228.reuse, R206, R196 ;  /* 0x000000cee468723c */ /* 0x040ff000000810c4 */
[C---:B------:R-:W-:Y:S01]  /*4d070*/  HMMA.1688.F32.TF32 R100, R228.reuse, R14, R100 ;  /* 0x0000000ee464723c */ /* 0x040fe20000081064 */
[----:B------:R-:W-:Y:S04]  /*4d080*/  STL.64 [R1+0x750], R192 ;  /* 0x000750c001007387 */ /* 0x000fe80000100a00 */
[----:B------:R-:W-:Y:S04]  /*4d090*/  STL.64 [R1+0x758], R194 ;  /* 0x000758c201007387 */ /* 0x000fe80000100a00 */
[----:B------:R-:W-:Y:S04]  /*4d0a0*/  STL.64 [R1+0x740], R112 ;  /* 0x0007407001007387 */ /* 0x000fe80000100a00 */
[----:B------:R-:W-:Y:S04]  /*4d0b0*/  STL.64 [R1+0x748], R114 ;  /* 0x0007487201007387 */ /* 0x000fe80000100a00 */
[----:B------:R-:W3:Y:S04]  /*4d0c0*/  LDL.LU R196, [R1] ;  /* 0x0000000001c47983 */ /* 0x000ee80000300800 */
[----:B------:R-:W-:Y:S04]  /*4d0d0*/  STL.64 [R1+0x730], R108 ;  /* 0x0007306c01007387 */ /* 0x000fe80000100a00 */
[----:B------:R1:W-:Y:S04]  /*4d0e0*/  STL.64 [R1+0x738], R110 ;  /* 0x0007386e01007387 */ /* 0x0003e80000100a00 */
[----:B------:R-:W-:Y:S04]  /*4d0f0*/  STL.64 [R1+0x720], R104 ;  /* 0x0007206801007387 */ /* 0x000fe80000100a00 */
[----:B------:R1:W-:Y:S04]  /*4d100*/  STL.64 [R1+0x728], R106 ;  /* 0x0007286a01007387 */ /* 0x0003e80000100a00 */
[----:B------:R-:W3:Y:S01]  /*4d110*/  LDL.LU R197, [R1+0x4] ;  /* 0x0000040001c57983 */ /* 0x000ee20000300800 */
[C---:B-1----:R-:W-:Y:S03]  /*4d120*/  HMMA.1688.F32.TF32 R108, R228.reuse, R10, R184 ;  /* 0x0000000ae46c723c */ /* 0x042fe600000810b8 */
[----:B------:R-:W3:Y:S04]  /*4d130*/  LDL.LU R198, [R1+0x8] ;  /* 0x0000080001c67983 */ /* 0x000ee80000300800 */
[----:B------:R-:W3:Y:S01]  /*4d140*/  LDL.LU R199, [R1+0xc] ;  /* 0x00000c0001c77983 */ /* 0x000ee20000300800 */
[----:B------:R-:W-:Y:S03]  /*4d150*/  HMMA.1688.F32.TF32 R104, R228, R6, R96 ;  /* 0x00000006e468723c */ /* 0x000fe60000081060 */
[----:B------:R-:W-:Y:S04]  /*4d160*/  STL.64 [R1+0x710], R100 ;  /* 0x0007106401007387 */ /* 0x000fe80000100a00 */
[----:B------:R1:W-:Y:S01]  /*4d170*/  STL.64 [R1+0x718], R102 ;  /* 0x0007186601007387 */ /* 0x0003e20000100a00 */
[----:B------:R-:W-:Y:S08]  /*4d180*/  HMMA.1688.F32.TF32 R96, R232, R22, R92 ;  /* 0x00000016e860723c */ /* 0x000ff0000008105c */
[----:B-1----:R-:W-:Y:S08]  /*4d190*/  HMMA.1688.F32.TF32 R100, R228, R222, R180 ;  /* 0x000000dee464723c */ /* 0x002ff000000810b4 */
        /* <DEDUP_REMOVED lines=18> */
[----:B------:R-:W-:Y:S04]  /*4d2c0*/  STL.64 [R1+0x650], R84 ;  /* 0x0006505401007387 */ /* 0x000fe80000100a00 */
[----:B------:R-:W-:Y:S04]  /*4d2d0*/  STL.64 [R1+0x658], R86 ;  /* 0x0006585601007387 */ /* 0x000fe80000100a00 */
[----:B------:R1:W-:Y:S01]  /*4d2e0*/  STL.64 [R1+0x640], R80 ;  /* 0x0006405001007387 */ /* 0x0003e20000100a00 */
[----:B------:R-:W-:-:S03]  /*4d2f0*/  MOV R77, R240 ;  /* 0x000000f0004d7202 */ /* 0x000fc60000000f00 */
[----:B------:R2:W-:Y:S01]  /*4d300*/  STL.64 [R1+0x648], R82 ;  /* 0x0006485201007387 */ /* 0x0005e20000100a00 */
[----:B------:R-:W-:-:S03]  /*4d310*/  IMAD.MOV.U32 R78, RZ, RZ, R241 ;  /* 0x000000ffff4e7224 */ /* 0x000fc600078e00f1 */
[----:B------:R-:W4:Y:S01]  /*4d320*/  LDL.LU R33, [R1+0x4f44] ;  /* 0x004f440001217983 */ /* 0x000f220000300800 */
[----:B------:R-:W-:-:S03]  /*4d330*/  IMAD.MOV.U32 R79, RZ, RZ, R242 ;  /* 0x000000ffff4f7224 */ /* 0x000fc600078e00f2 */
[----:B------:R2:W-:Y:S01]  /*4d340*/  STL.64 [R1+0x630], R72 ;  /* 0x0006304801007387 */ /* 0x0005e20000100a00 */
[----:B-1----:R-:W-:-:S03]  /*4d350*/  MOV R80, R244 ;  /* 0x000000f400507202 */ /* 0x002fc60000000f00 */
[----:B------:R1:W-:Y:S01]  /*4d360*/  STL.64 [R1+0x638], R74 ;  /* 0x0006384a01007387 */ /* 0x0003e20000100a00 */
[----:B------:R-:W-:-:S03]  /*4d370*/  IMAD.MOV.U32 R81, RZ, RZ, R245 ;  /* 0x000000ffff517224 */ /* 0x000fc600078e00f5 */
[----:B------:R-:W4:Y:S01]  /*4d380*/  LDL.LU R240, [R1+0x4f40] ;  /* 0x004f400001f07983 */ /* 0x000f220000300800 */
[----:B--2---:R-:W-:-:S03]  /*4d390*/  IMAD.MOV.U32 R82, RZ, RZ, R246 ;  /* 0x000000ffff527224 */ /* 0x004fc600078e00f6 */
[----:B------:R-:W4:Y:S01]  /*4d3a0*/  LDL.LU R241, [R1+0x4f3c] ;  /* 0x004f3c0001f17983 */ /* 0x000f220000300800 */
[----:B------:R-:W-:-:S03]  /*4d3b0*/  MOV R83, R247 ;  /* 0x000000f700537202 */ /* 0x000fc60000000f00 */
[----:B------:R-:W4:Y:S01]  /*4d3c0*/  LDL.LU R242, [R1+0x4f38] ;  /* 0x004f380001f27983 */ /* 0x000f220000300800 */
[----:B------:R-:W-:-:S03]  /*4d3d0*/  IMAD.MOV.U32 R84, RZ, RZ, R248 ;  /* 0x000000ffff547224 */ /* 0x000fc600078e00f8 */
[----:B------:R-:W2:Y:S01]  /*4d3e0*/  LDL.LU R244, [R1+0x4f34] ;  /* 0x004f340001f47983 */ /* 0x000ea20000300800 */
[----:B------:R-:W-:-:S03]  /*4d3f0*/  IMAD.MOV.U32 R85, RZ, RZ, R249 ;  /* 0x000000ffff557224 */ /* 0x000fc600078e00f9 */
[----:B------:R-:W2:Y:S01]  /*4d400*/  LDL.LU R245, [R1+0x4f30] ;  /* 0x004f300001f57983 */ /* 0x000ea20000300800 */
[----:B------:R-:W-:-:S03]  /*4d410*/  MOV R86, R250 ;  /* 0x000000fa00567202 */ /* 0x000fc60000000f00 */
[----:B------:R-:W2:Y:S01]  /*4d420*/  LDL.LU R246, [R1+0x4f2c] ;  /* 0x004f2c0001f67983 */ /* 0x000ea20000300800 */
[----:B------:R-:W-:-:S03]  /*4d430*/  IMAD.MOV.U32 R87, RZ, RZ, R251 ;  /* 0x000000ffff577224 */ /* 0x000fc600078e00fb */
[----:B------:R-:W2:Y:S04]  /*4d440*/  LDL.LU R247, [R1+0x4f28] ;  /* 0x004f280001f77983 */ /* 0x000ea80000300800 */
[----:B------:R-:W4:Y:S04]  /*4d450*/  LDL.LU R248, [R1+0x4f24] ;  /* 0x004f240001f87983 */ /* 0x000f280000300800 */
[----:B------:R-:W4:Y:S04]  /*4d460*/  LDL.LU R249, [R1+0x4f20] ;  /* 0x004f200001f97983 */ /* 0x000f280000300800 */
[----:B------:R-:W4:Y:S04]  /*4d470*/  LDL.LU R250, [R1+0x4f1c] ;  /* 0x004f1c0001fa7983 */ /* 0x000f280000300800 */
[----:B------:R-:W4:Y:S01]  /*4d480*/  LDL.LU R251, [R1+0x4f18] ;  /* 0x004f180001fb7983 */ /* 0x000f220000300800 */
[----:B------:R-:W-:-:S03]  /*4d490*/  IMAD.MOV.U32 R72, RZ, RZ, R243 ;  /* 0x000000ffff487224 */ /* 0x000fc600078e00f3 */
[----:B------:R-:W5:Y:S01]  /*4d4a0*/  LDL.LU R88, [R1+0x4d0] ;  /* 0x0004d00001587983 */ /* 0x000f620000300800 */
[----:B------:R-:W-:-:S03]  /*4d4b0*/  MOV R73, R34 ;  /* 0x0000002200497202 */ /* 0x000fc60000000f00 */
[----:B------:R-:W5:Y:S01]  /*4d4c0*/  LDL.LU R89, [R1+0x4d4] ;  /* 0x0004d40001597983 */ /* 0x000f620000300800 */
[----:B-1----:R-:W-:-:S03]  /*4d4d0*/  IMAD.MOV.U32 R74, RZ, RZ, R35 ;  /* 0x000000ffff4a7224 */ /* 0x002fc600078e0023 */
[----:B------:R-:W5:Y:S04]  /*4d4e0*/  LDL.LU R90, [R1+0x4d8] ;  /* 0x0004d800015a7983 */ /* 0x000f680000300800 */
[----:B------:R-:W5:Y:S01]  /*4d4f0*/  LDL.LU R91, [R1+0x4dc] ;  /* 0x0004dc00015b7983 */ /* 0x000f620000300800 */
[----:B------:R-:W-:-:S03]  /*4d500*/  IMAD.MOV.U32 R75, RZ, RZ, R39 ;  /* 0x000000ffff4b7224 */ /* 0x000fc600078e0027 */
[----:B------:R-:W5:Y:S04]  /*4d510*/  LDL.LU R243, [R1+0x4f14] ;  /* 0x004f140001f37983 */ /* 0x000f680000300800 */
[----:B------:R-:W5:Y:S04]  /*4d520*/  LDL.LU R34, [R1+0x4f10] ;  /* 0x004f100001227983 */ /* 0x000f680000300800 */
[----:B------:R-:W5:Y:S04]  /*4d530*/  LDL.LU R35, [R1+0x4f0c] ;  /* 0x004f0c0001237983 */ /* 0x000f680000300800 */
[----:B------:R-:W5:Y:S01]  /*4d540*/  LDL.LU R39, [R1+0x4f08] ;  /* 0x004f080001277983 */ /* 0x000f620000300800 */
[----:B---3--:R-:W-:Y:S11]  /*4d550*/  HMMA.1688.F32.TF32 R100, R232, R6, R196 ;  /* 0x00000006e864723c */ /* 0x008ff600000810c4 */
[----:B------:R-:W-:Y:S11]  /*4d560*/  @!UPT UIADD3 URZ, URZ, URZ, URZ ;  /* 0x0000003f3f3ff290 */ /* 0x000ff6000fffe03f */
[----:B------:R-:W-:Y:S01]  /*4d570*/  @!UPT UIADD3 URZ, URZ, URZ, URZ ;  /* 0x0000003f3f3ff290 */ /* 0x000fe2000fffe03f */
[----:B------:R-:W-:Y:S04]  /*4d580*/  STL.64 [R1+0x620], R100 ;  /* 0x0006206401007387 */ /* 0x000fe80000100a00 */
[----:B------:R5:W-:Y:S01]  /*4d590*/  STL.64 [R1+0x628], R102 ;  /* 0x0006286601007387 */ /* 0x000be20000100a00 */
[----:B--2---:R-:W-:Y:S08]  /*4d5a0*/  HMMA.1688.F32.TF32 R92, R236, R22, R244 ;  /* 0x00000016ec5c723c */ /* 0x004ff000000810f4 */
[----:B----4-:R-:W-:Y:S08]  /*4d5b0*/  HMMA.1688.F32.TF32 R96, R232, R222, R248 ;  /* 0x000000dee860723c */ /* 0x010ff000000810f8 */
[C---:B-----5:R-:W-:Y:S11]  /*4d5c0*/  HMMA.1688.F32.TF32 R100, R236.reuse, R26, R240 ;  /* 0x0000001aec64723c */ /* 0x060ff600000810f0 */
[----:B------:R-:W-:Y:S04]  /*4d5d0*/  @!UPT UIADD3 URZ, URZ, URZ, URZ ;  /* 0x0000003f3f3ff290 */ /* 0x000fe8000fffe03f */
[----:B------:R-:W-:Y:S04]  /*4d5e0*/  STL.64 [R1+0x540], R96 ;  /* 0x0005406001007387 */ /* 0x000fe80000100a00 */
[----:B------:R1:W-:Y:S04]  /*4d5f0*/  STL.64 [R1+0x548], R98 ;  /* 0x0005486201007387 */ /* 0x0003e80000100a00 */
[----:B------:R-:W-:Y:S04]  /*4d600*/  STL.64 [R1+0x530], R92 ;  /* 0x0005305c01007387 */ /* 0x000fe80000100a00 */
[----:B------:R2:W-:Y:S01]  /*4d610*/  STL.64 [R1+0x538], R94 ;  /* 0x0005385e01007387 */ /* 0x0005e20000100a00 */
[C---:B-1----:R-:W-:Y:S08]  /*4d620*/  HMMA.1688.F32.TF32 R96, R236.reuse, R30, R32 ;  /* 0x0000001eec60723c */ /* 0x042ff00000081020 */
[C---:B--2---:R-:W-:Y:S08]  /*4d630*/  HMMA.1688.F32.TF32 R92, R236.reuse, R206, R36 ;  /* 0x000000ceec5c723c */ /* 0x044ff00000081024 */
[C---:B------:R-:W-:Y:S08]  /*4d640*/  HMMA.1688.F32.TF32 R32, R236.reuse, R14, R40 ;  /* 0x0000000eec20723c */ /* 0x040ff00000081028 */
[C---:B------:R-:W-:Y:S01]  /*4d650*/  HMMA.1688.F32.TF32 R36, R236.reuse, R10, R44 ;  /* 0x0000000aec24723c */ /* 0x040fe2000008102c */
        /* <DEDUP_REMOVED lines=8> */
[----:B------:R-:W-:Y:S04]  /*4d6e0*/  STL.64 [R1+0x180], R36 ;  /* 0x0001802401007387 */ /* 0x000fe80000100a00 */
[----:B------:R-:W-:Y:S04]  /*4d6f0*/  STL.64 [R1+0x188], R38 ;  /* 0x0001882601007387 */ /* 0x000fe80000100a00 */
[----:B------:R-:W-:Y:S04]  /*4d700*/  LDS R36, [R3+0x14200] ;  /* 0x0142000003247984 */ /* 0x000fe80000000800 */
[----:B------:R-:W-:Y:S04]  /*4d710*/  LDS R38, [R3+0x16200] ;  /* 0x0162000003267984 */ /* 0x000fe80000000800 */
[----:B------:R-:W-:Y:S04]  /*4d720*/  LDS R37, [R0+0x14200] ;  /* 0x0142000000257984 */ /* 0x000fe80000000800 */
[----:B------:R-:W2:Y:S01]  /*4d730*/  LDS R39, [R0+0x16200] ;  /* 0x0162000000277984 */ /* 0x000ea20000000800 */
[C---:B------:R-:W-:Y:S03]  /*4d740*/  HMMA.1688.F32.TF32 R40, R236.reuse, R6, R48 ;  /* 0x00000006ec28723c */ /* 0x040fe60000081030 */
[----:B------:R-:W-:Y:S04]  /*4d750*/  LDS R44, [R3+0x14300] ;  /* 0x01430000032c7984 */ /* 0x000fe80000000800 */
[----:B------:R-:W-:Y:S01]  /*4d760*/  LDS R46, [R3+0x16300] ;  /* 0x01630000032e7984 */ /* 0x000fe20000000800 */
[----:B-1----:R-:W-:Y:S03]  /*4d770*/  HMMA.1688.F32.TF32 R32, R236, R222, R52 ;  /* 0x000000deec20723c */ /* 0x002fe60000081034 */
[----:B------:R-:W-:Y:S04]  /*4d780*/  LDS R45, [R0+0x14300] ;  /* 0x01430000002d7984 */ /* 0x000fe80000000800 */
[----:B------:R-:W-:Y:S01]  /*4d790*/  LDS R47, [R0+0x16300] ;  /* 0x01630000002f7984 */ /* 0x000fe20000000800 */
[C---:B--2---:R-:W-:Y:S08]  /*4d7a0*/  HMMA.1688.F32.TF32 R52, R36.reuse, R22, R88 ;  /* 0x000000162434723c */ /* 0x044ff00000081058 */
        /* <DEDUP_REMOVED lines=10> */
[C---:B-1----:R-:W-:Y:S03]  /*4d850*/  HMMA.1688.F32.TF32 R52, R36.reuse, R206, R76 ;  /* 0x000000ce2434723c */ /* 0x042fe6000008104c */
[----:B------:R-:W-:Y:S04]  /*4d860*/  LDS R40, [R3+0x14280] ;  /* 0x0142800003287984 */ /* 0x000fe80000000800 */
[----:B------:R-:W-:Y:S01]  /*4d870*/  LDS R42, [R3+0x16280] ;  /* 0x01628000032a7984 */ /* 0x000fe20000000800 */
[----:B--2---:R-:W-:Y:S03]  /*4d880*/  HMMA.1688.F32.TF32 R48, R36, R14, R72 ;  /* 0x0000000e2430723c */ /* 0x004fe60000081048 */
[----:B------:R-:W-:Y:S01]  /*4d890*/  STL.64 [R1+0x4c0], R80 ;  /* 0x0004c05001007387 */ /* 0x000fe20000100a00 */
[----:B------:R-:W-:-:S03]  /*4d8a0*/  MOV R76, R64 ;  /* 0x00000040004c7202 */ /* 0x000fc60000000f00 */
[----:B------:R-:W-:Y:S01]  /*4d8b0*/  STL.64 [R1+0x4c8], R82 ;  /* 0x0004c85201007387 */ /* 0x000fe20000100a00 */
[----:B------:R-:W-:Y:S01]  /*4d8c0*/  IMAD.MOV.U32 R77, RZ, RZ, R65 ;  /* 0x000000ffff4d7224 */ /* 0x000fe200078e0041 */
[----:B------:R-:W-:Y:S01]  /*4d8d0*/  MOV R79, R67 ;  /* 0x00000043004f7202 */ /* 0x000fe20000000f00 */
[----:B------:R-:W-:Y:S01]  /*4d8e0*/  IMAD.MOV.U32 R78, RZ, RZ, R66 ;  /* 0x000000ffff4e7224 */ /* 0x000fe200078e0042 */
[----:B------:R-:W-:Y:S04]  /*4d8f0*/  LDS R41, [R0+0x14280] ;  /* 0x0142800000297984 */ /* 0x000fe80000000800 */
[----:B------:R-:W1:Y:S04]  /*4d900*/  LDS R43, [R0+0x16280] ;  /* 0x01628000002b7984 */ /* 0x000e680000000800 */
[----:B------:R-:W-:Y:S04]  /*4d910*/  STL.64 [R1+0x4b0], R52 ;  /* 0x0004b03401007387 */ /* 0x000fe80000100a00 */
[----:B------:R-:W-:Y:S04]  /*4d920*/  STL.64 [R1+0x4b8], R54 ;  /* 0x0004b83601007387 */ /* 0x000fe80000100a00 */
[----:B------:R-:W2:Y:S04]  /*4d930*/  LDL.LU R64, [R1+0x4f04] ;  /* 0x004f040001407983 */ /* 0x000ea80000300800 */
[----:B------:R3:W-:Y:S04]  /*4d940*/  STL.64 [R1+0x4a0], R48 ;  /* 0x0004a03001007387 */ /* 0x0007e80000100a00 */
[----:B------:R4:W-:Y:S04]  /*4d950*/  STL.64 [R1+0x4a8], R50 ;  /* 0x0004a83201007387 */ /* 0x0009e80000100a00 */
[----:B------:R-:W2:Y:S04]  /*4d960*/  LDL.LU R65, [R1+0x4f00] ;  /* 0x004f000001417983 */ /* 0x000ea80000300800 */
[----:B------:R-:W2:Y:S04]  /*4d970*/  LDL.LU R66, [R1+0x4efc] ;  /* 0x004efc0001427983 */ /* 0x000ea80000300800 */
[----:B------:R-:W2:Y:S04]  /*4d980*/  LDL.LU R67, [R1+0x4ef8] ;  /* 0x004ef80001437983 */ /* 0x000ea80000300800 */
        /* <DEDUP_REMOVED lines=44> */
[----:B------:R-:W1:Y:S04]  /*4dc50*/  LDL.LU R232, [R1+0x3e0] ;  /* 0x0003e00001e87983 */ /* 0x000e680000300800 */
[----:B------:R-:W1:Y:S04]  /*4dc60*/  LDL.LU R233, [R1+0x3e4] ;  /* 0x0003e40001e97983 */ /* 0x000e680000300800 */
[----:B------:R-:W1:Y:S04]  /*4dc70*/  LDL.LU R234, [R1+0x3e8] ;  /* 0x0003e80001ea7983 */ /* 0x000e680000300800 */
[----:B------:R-:W1:Y:S04]  /*4dc80*/  LDL.LU R235, [R1+0x3ec] ;  /* 0x0003ec0001eb7983 */ /* 0x000e680000300800 */
[----:B------:R-:W2:Y:S04]  /*4dc90*/  LDL.LU R240, [R1+0x470] ;  /* 0x0004700001f07983 */ /* 0x000ea80000300800 */
[----:B------:R-:W2:Y:S04]  /*4dca0*/  LDL.LU R241, [R1+0x474] ;  /* 0x0004740001f17983 */ /* 0x000ea80000300800 */
[----:B------:R-:W2:Y:S04]  /*4dcb0*/  LDL.LU R242, [R1+0x478] ;  /* 0x0004780001f27983 */ /* 0x000ea80000300800 */
[----:B------:R-:W2:Y:S04]  /*4dcc0*/  LDL.LU R243, [R1+0x47c] ;  /* 0x00047c0001f37983 */ /* 0x000ea80000300800 */
        /* <DEDUP_REMOVED lines=20> */
[----:B------:R-:W-:-:S03]  /*4de10*/  IMAD.MOV.U32 R80, RZ, RZ, R60 ;  /* 0x000000ffff507224 */ /* 0x000fc600078e003c */
[----:B------:R-:W5:Y:S01]  /*4de20*/  LDL.LU R88, [R1+0x1b0] ;  /* 0x0001b00001587983 */ /* 0x000f620000300800 */
[----:B------:R-:W-:-:S03]  /*4de30*/  IMAD.MOV.U32 R81, RZ, RZ, R61 ;  /* 0x000000ffff517224 */ /* 0x000fc600078e003d */
[----:B------:R-:W5:Y:S01]  /*4de40*/  LDL.LU R89, [R1+0x1b4] ;  /* 0x0001b40001597983 */ /* 0x000f620000300800 */
[----:B------:R-:W-:-:S03]  /*4de50*/  MOV R82, R62 ;  /* 0x0000003e00527202 */ /* 0x000fc60000000f00 */
[----:B------:R-:W5:Y:S01]  /*4de60*/  LDL.LU R90, [R1+0x1b8] ;  /* 0x0001b800015a7983 */ /* 0x000f620000300800 */
[----:B------:R-:W-:-:S03]  /*4de70*/  IMAD.MOV.U32 R83, RZ, RZ, R63 ;  /* 0x000000ffff537224 */ /* 0x000fc600078e003f */
[----:B------:R-:W5:Y:S04]  /*4de80*/  LDL.LU R91, [R1+0x1bc] ;  /* 0x0001bc00015b7983 */ /* 0x000f680000300800 */
[----:B------:R-:W5:Y:S04]  /*4de90*/  LDL.LU R60, [R1+0x4ef4] ;  /* 0x004ef400013c7983 */ /* 0x000f680000300800 */
[----:B------:R-:W5:Y:S04]  /*4dea0*/  LDL.LU R61, [R1+0x4ef0] ;  /* 0x004ef000013d7983 */ /* 0x000f680000300800 */
[----:B------:R-:W5:Y:S04]  /*4deb0*/  LDL.LU R62, [R1+0x4eec] ;  /* 0x004eec00013e7983 */ /* 0x000f680000300800 */
[----:B------:R-:W5:Y:S01]  /*4dec0*/  LDL.LU R63, [R1+0x4ee8] ;  /* 0x004ee800013f7983 */ /* 0x000f620000300800 */
[----:B------:R-:W-:-:S03]  /*4ded0*/  IMAD.MOV.U32 R72, RZ, RZ, R56 ;  /* 0x000000ffff487224 */ /* 0x000fc600078e0038 */
[----:B------:R-:W5:Y:S01]  /*4dee0*/  LDL.LU R84, [R1+0x1e0] ;  /* 0x0001e00001547983 */ /* 0x000f620000300800 */
[----:B------:R-:W-:-:S03]  /*4def0*/  MOV R73, R57 ;  /* 0x0000003900497202 */ /* 0x000fc60000000f00 */
        /* <DEDUP_REMOVED lines=9> */
[----:B------:R-:W-:Y:S04]  /*4df90*/  LDS R32, [R3+0x14380] ;  /* 0x0143800003207984 */ /* 0x000fe80000000800 */
[----:B------:R-:W-:Y:S04]  /*4dfa0*/  LDS R34, [R3+0x16380] ;  /* 0x0163800003227984 */ /* 0x000fe80000000800 */
[----:B------:R-:W-:Y:S04]  /*4dfb0*/  LDS R33, [R0+0x14380] ;  /* 0x0143800000217984 */ /* 0x000fe80000000800 */
[----:B------:R-:W1:Y:S01]  /*4dfc0*/  LDS R35, [R0+0x16380] ;  /* 0x0163800000237984 */ /* 0x000e620000000800 */
[C---:B---3--:R-:W-:Y:S08]  /*4dfd0*/  HMMA.1688.F32.TF32 R236, R36.reuse, R10, R48 ;  /* 0x0000000a24ec723c */ /* 0x048ff00000081030 */
[C---:B--2---:R-:W-:Y:S08]  /*4dfe0*/  HMMA.1688.F32.TF32 R48, R36.reuse, R6, R240 ;  /* 0x000000062430723c */ /* 0x044ff000000810f0 */
[----:B----4-:R-:W-:Y:S07]  /*4dff0*/  HMMA.1688.F32.TF32 R52, R36, R222, R244 ;  /* 0x000000de2434723c */ /* 0x010fee00000810f4 */
[----:B------:R-:W-:Y:S01]  /*4e000*/  STL.64 [R1+0x490], R236 ;  /* 0x000490ec01007387 */ /* 0x000fe20000100a00 */
[C---:B-1----:R-:W-:Y:S03]  /*4e010*/  HMMA.1688.F32.TF32 R36, R40.reuse, R22, R232 ;  /* 0x000000162824723c */ /* 0x042fe600000810e8 */
[----:B------:R-:W-:Y:S04]  /*4e020*/  STL.64 [R1+0x498], R238 ;  /* 0x000498ee01007387 */ /* 0x000fe80000100a00 */
[----:B------:R-:W-:Y:S04]  /*4e030*/  STL.64 [R1+0x480], R48 ;  /* 0x0004803001007387 */ /* 0x000fe80000100a00 */
[----:B------:R1:W-:Y:S02]  /*4e040*/  STL.64 [R1+0x488], R50 ;  /* 0x0004883201007387 */ /* 0x0003e40000100a00 */
[C---:B-1----:R-:W-:Y:S02]  /*4e050*/  HMMA.1688.F32.TF32 R48, R40.reuse, R26, R248 ;  /* 0x0000001a2830723c */ /* 0x042fe400000810f8 */
[----:B------:R-:W-:Y:S04]  /*4e060*/  STL.64 [R1+0x3f0], R52 ;  /* 0x0003f03401007387 */ /* 0x000fe80000100a00 */
[----:B------:R1:W-:Y:S04]  /*4e070*/  STL.64 [R1+0x3f8], R54 ;  /* 0x0003f83601007387 */ /* 0x0003e80000100a00 */
[----:B------:R-:W-:Y:S04]  /*4e080*/  STL.64 [R1+0x3e0], R36 ;  /* 0x0003e02401007387 */ /* 0x000fe80000100a00 */
[----:B------:R5:W-:Y:S01]  /*4e090*/  STL.64 [R1+0x3e8], R38 ;  /* 0x0003e82601007387 */ /* 0x000be20000100a00 */
[C---:B-1----:R-:W-:Y:S08]  /*4e0a0*/  HMMA.1688.F32.TF32 R52, R40.reuse, R30, R228 ;  /* 0x0000001e2834723c */ /* 0x042ff000000810e4 */
[----:B------:R-:W-:Y:S01]  /*4e0b0*/  STL.64 [R1+0x3d0], R48 ;  /* 0x0003d03001007387 */ /* 0x000fe20000100a00 */
[C---:B-----5:R-:W-:Y:S03]  /*4e0c0*/  HMMA.1688.F32.TF32 R36, R40.reuse, R206, R200 ;  /* 0x000000ce2824723c */ /* 0x060fe600000810c8 */
[----:B------:R1:W-:Y:S05]  /*4e0d0*/  STL.64 [R1+0x3d8], R50 ;  /* 0x0003d83201007387 */ /* 0x0003ea0000100a00 */
[C---:B-1----:R-:W-:Y:S06]  /*4e0e0*/  HMMA.1688.F32.TF32 R48, R40.reuse, R14, R112 ;  /* 0x0000000e2830723c */ /* 0x042fec0000081070 */
[----:B------:R-:W-:Y:S04]  /*4e0f0*/  STL.64 [R1+0x3c0], R52 ;  /* 0x0003c03401007387 */ /* 0x000fe80000100a00 */
[----:B------:R1:W-:Y:S05]  /*4e100*/  STL.64 [R1+0x3c8], R54 ;  /* 0x0003c83601007387 */ /* 0x0003ea0000100a00 */
[----:B------:R-:W-:Y:S04]  /*4e110*/  STL.64 [R1+0x3b0], R36 ;  /* 0x0003b02401007387 */ /* 0x000fe80000100a00 */
[----:B------:R2:W-:Y:S01]  /*4e120*/  STL.64 [R1+0x3b8], R38 ;  /* 0x0003b82601007387 */ /* 0x0005e20000100a00 */
[C---:B-1----:R-:W-:Y:S03]  /*4e130*/  HMMA.1688.F32.TF32 R52, R40.reuse, R10, R108 ;  /* 0x0000000a2834723c */ /* 0x042fe6000008106c */
[----:B------:R-:W-:Y:S05]  /*4e140*/  STL.64 [R1+0x3a0], R48 ;  /* 0x0003a03001007387 */ /* 0x000fea0000100a00 */
[C---:B--2---:R-:W-:Y:S01]  /*4e150*/  HMMA.1688.F32.TF32 R36, R40.reuse, R6, R192 ;  /* 0x000000062824723c */ /* 0x044fe200000810c0 */
[----:B------:R1:W-:Y:S07]  /*4e160*/  STL.64 [R1+0x3a8], R50 ;  /* 0x0003a83201007387 */ /* 0x0003ee0000100a00 */
[----:B-1----:R-:W-:Y:S08]  /*4e170*/  HMMA.1688.F32.TF32 R48, R40, R222, R104 ;  /* 0x000000de2830723c */ /* 0x002ff00000081068 */
        /* <DEDUP_REMOVED lines=29> */
[C---:B-1----:R-:W-:Y:S07]  /*4e350*/  HMMA.1688.F32.TF32 R40, R32.reuse, R26, R60 ;  /* 0x0000001a2028723c */ /* 0x042fee000008103c */
[----:B------:R-:W-:Y:S01]  /*4e360*/  STL.64 [R1+0x130], R36 ;  /* 0x0001302401007387 */ /* 0x000fe20000100a00 */
[C---:B------:R-:W-:Y:S03]  /*4e370*/  HMMA.1688.F32.TF32 R232, R32.reuse, R206, R68 ;  /* 0x000000ce20e8723c */ /* 0x040fe60000081044 */
[----:B------:R1:W-:Y:S04]  /*4e380*/  STL.64 [R1+0x138], R38 ;  /* 0x0001382601007387 */ /* 0x0003e80000100a00 */
[----:B------:R-:W-:Y:S04]  /*4e390*/  STL.64 [R1+0x120], R44 ;  /* 0x0001202c01007387 */ /* 0x000fe80000100a00 */
[----:B------:R-:W-:Y:S01]  /*4e3a0*/  STL.64 [R1+0x128], R46 ;  /* 0x0001282e01007387 */ /* 0x000fe20000100a00 */
[----:B-1----:R-:W-:Y:S03]  /*4e3b0*/  HMMA.1688.F32.TF32 R36, R32, R30, R64 ;  /* 0x0000001e2024723c */ /* 0x002fe60000081040 */
[----:B------:R-:W-:Y:S04]  /*4e3c0*/  STL.64 [R1+0x110], R40 ;  /* 0x0001102801007387 */ /* 0x000fe80000100a00 */
[----:B------:R1:W-:Y:S01]  /*4e3d0*/  STL.64 [R1+0x118], R42 ;  /* 0x0001182a01007387 */ /* 0x0003e20000100a00 */
[----:B------:R-:W-:-:S02]  /*4e3e0*/  IMAD.MOV.U32 R230, RZ, RZ, R2 ;  /* 0x000000ffffe67224 */ /* 0x000fc400078e0002 */
[----:B------:R-:W-:Y:S01]  /*4e3f0*/  IMAD.MOV.U32 R231, RZ, RZ, R252 ;  /* 0x000000ffffe77224 */ /* 0x000fe200078e00fc */
[C---:B------:R-:W-:Y:S01]  /*4e400*/  HMMA.1688.F32.TF32 R236, R32.reuse, R10, R80 ;  /* 0x0000000a20ec723c */ /* 0x040fe20000081050 */
[----:B------:R-:W-:Y:S04]  /*4e410*/  LDS R44, [R3+0x14500] ;  /* 0x01450000032c7984 */ /* 0x000fe80000000800 */
[----:B------:R-:W-:Y:S03]  /*4e420*/  LDS R46, [R3+0x16500] ;  /* 0x01650000032e7984 */ /* 0x000fe60000000800 */
[C---:B-1----:R-:W-:Y:S01]  /*4e430*/  HMMA.1688.F32.TF32 R40, R32.reuse, R6, R76 ;  /* 0x000000062028723c */ /* 0x042fe2000008104c */
[----:B------:R-:W-:Y:S04]  /*4e440*/  STL [R1+0x4dac], R232 ;  /* 0x004dace801007387 */ /* 0x000fe80000100800 */
[----:B------:R-:W-:Y:S04]  /*4e450*/  LDS R45, [R0+0x14500] ;  /* 0x01450000002d7984 */ /* 0x000fe80000000800 */
[----:B------:R-:W-:Y:S04]  /*4e460*/  STL.64 [R1+0x50], R36 ;  /* 0x0000502401007387 */ /* 0x000fe80000100a00 */
[----:B------:R1:W-:Y:S04]  /*4e470*/  STL.64 [R1+0x58], R38 ;  /* 0x0000582601007387 */ /* 0x0003e80000100a00 */
[----:B------:R2:W-:Y:S04]  /*4e480*/  STL [R1+0x4da8], R233 ;  /* 0x004da8e901007387 */ /* 0x0005e80000100800 */
[----:B------:R3:W-:Y:S04]  /*4e490*/  STL [R1+0x4da4], R234 ;  /* 0x004da4ea01007387 */ /* 0x0007e80000100800 */
[----:B------:R4:W-:Y:S04]  /*4e4a0*/  STL [R1+0x4da0], R235 ;  /* 0x004da0eb01007387 */ /* 0x0009e80000100800 */
[----:B------:R-:W-:Y:S04]  /*4e4b0*/  STL.64 [R1+0x60], R40 ;  /* 0x0000602801007387 */ /* 0x000fe80000100a00 */
[----:B------:R-:W-:Y:S04]  /*4e4c0*/  STL.64 [R1+0x68], R42 ;  /* 0x0000682a01007387 */ /* 0x000fe80000100a00 */
[----:B------:R-:W5:Y:S04]  /*4e4d0*/  LDL.LU R228, [R1+0x140] ;  /* 0x0001400001e47983 */ /* 0x000f680000300800 */
[----:B------:R-:W5:Y:S04]  /*4e4e0*/  LDL.LU R229, [R1+0x144] ;  /* 0x0001440001e57983 */ /* 0x000f680000300800 */
[----:B------:R-:W2:Y:S04]  /*4e4f0*/  LDL.LU R2, [R1+0x4ed4] ;  /* 0x004ed40001027983 */ /* 0x000ea80000300800 */
[----:B------:R-:W3:Y:S04]  /*4e500*/  LDL.LU R252, [R1+0x4ed0] ;  /* 0x004ed00001fc7983 */ /* 0x000ee80000300800 */
[----:B------:R-:W4:Y:S04]  /*4e510*/  LDL.LU R248, [R1+0x150] ;  /* 0x0001500001f87983 */ /* 0x000f280000300800 */
[----:B------:R-:W4:Y:S04]  /*4e520*/  LDL.LU R249, [R1+0x154] ;  /* 0x0001540001f97983 */ /* 0x000f280000300800 */
[----:B------:R-:W4:Y:S04]  /*4e530*/  LDL.LU R250, [R1+0x158] ;  /* 0x0001580001fa7983 */ /* 0x000f280000300800 */
[----:B------:R-:W4:Y:S04]  /*4e540*/  LDL.LU R251, [R1+0x15c] ;  /* 0x00015c0001fb7983 */ /* 0x000f280000300800 */
[----:B------:R-:W4:Y:S04]  /*4e550*/  LDL.LU R244, [R1+0x160] ;  /* 0x0001600001f47983 */ /* 0x000f280000300800 */
[----:B------:R-:W4:Y:S01]  /*4e560*/  LDL.LU R245, [R1+0x164] ;  /* 0x0001640001f57983 */ /* 0x000f220000300800 */
[C---:B-1----:R-:W-:Y:S03]  /*4e570*/  HMMA.1688.F32.TF32 R36, R32.reuse, R222, R72 ;  /* 0x000000de2024723c */ /* 0x042fe60000081048 */
[----:B------:R-:W-:Y:S04]  /*4e580*/  LDS R40, [R3+0x14480] ;  /* 0x0144800003287984 */ /* 0x000fe80000000800 */
[----:B------:R-:W-:Y:S01]  /*4e590*/  LDS R42, [R3+0x16480] ;  /* 0x01648000032a7984 */ /* 0x000fe20000000800 */
[----:B------:R-:W-:Y:S03]  /*4e5a0*/  HMMA.1688.F32.TF32 R200, R32, R14, R84 ;  /* 0x0000000e20c8723c */ /* 0x000fe60000081054 */
[----:B------:R-:W-:Y:S04]  /*4e5b0*/  LDS R41, [R0+0x14480] ;  /* 0x0144800000297984 */ /* 0x000fe80000000800 */
[----:B------:R-:W-:Y:S04]  /*4e5c0*/  LDS R43, [R0+0x16480] ;  /* 0x01648000002b7984 */ /* 0x000fe80000000800 */
[----:B------:R-:W-:Y:S04]  /*4e5d0*/  LDS R47, [R0+0x16500] ;  /* 0x01650000002f7984 */ /* 0x000fe80000000800 */
[----:B------:R-:W-:Y:S01]  /*4e5e0*/  LDS R32, [R3+0x14580] ;  /* 0x0145800003207984 */ /* 0x000fe20000000800 */
[----:B--2---:R-:W-:Y:S01]  /*4e5f0*/  IMAD.MOV.U32 R247, RZ, RZ, R2 ;  /* 0x000000fffff77224 */ /* 0x004fe200078e0002 */
[----:B---3--:R-:W-:Y:S01]  /*4e600*/  MOV R246, R252 ;  /* 0x000000fc00f67202 */ /* 0x008fe20000000f00 */
[----:B------:R-:W-:Y:S01]  /*4e610*/  IMAD.MOV.U32 R233, RZ, RZ, R37 ;  /* 0x000000ffffe97224 */ /* 0x000fe200078e0025 */
[----:B------:R-:W2:Y:S04]  /*4e620*/  LDL.LU R252, [R1+0x4ecc] ;  /* 0x004ecc0001fc7983 */ /* 0x000ea80000300800 */
[----:B------:R-:W3:Y:S04]  /*4e630*/  LDL.LU R2, [R1+0x4ec8] ;  /* 0x004ec80001027983 */ /* 0x000ee80000300800 */
[----:B------:R-:W5:Y:S04]  /*4e640*/  LDL.LU R240, [R1+0x1a0] ;  /* 0x0001a00001f07983 */ /* 0x000f680000300800 */
[----:B------:R-:W5:Y:S04]  /*4e650*/  LDL.LU R241, [R1+0x1a4] ;  /* 0x0001a40001f17983 */ /* 0x000f680000300800 */
[----:B------:R-:W5:Y:S04]  /*4e660*/  LDL.LU R242, [R1+0x1a8] ;  /* 0x0001a80001f27983 */ /* 0x000f680000300800 */
[----:B------:R-:W5:Y:S04]  /*4e670*/  LDL.LU R243, [R1+0x1ac] ;  /* 0x0001ac0001f37983 */ /* 0x000f680000300800 */
[----:B------:R-:W5:Y:S04]  /*4e680*/  LDL.LU R48, [R1+0x280] ;  /* 0x0002800001307983 */ /* 0x000f680000300800 */
[----:B------:R-:W5:Y:S01]  /*4e690*/  LDL.LU R49, [R1+0x284] ;  /* 0x0002840001317983 */ /* 0x000f620000300800 */
[----:B------:R-:W-:Y:S01]  /*4e6a0*/  MOV R232, R36 ;  /* 0x0000002400e87202 */ /* 0x000fe20000000f00 */
[----:B------:R-:W-:Y:S01]  /*4e6b0*/  IMAD.MOV.U32 R234, RZ, RZ, R38 ;  /* 0x000000ffffea7224 */ /* 0x000fe200078e0026 */
[----:B----4-:R-:W-:Y:S01]  /*4e6c0*/  MOV R235, R39 ;  /* 0x0000002700eb7202 */ /* 0x010fe20000000f00 */
[----:B------:R-:W-:Y:S04]  /*4e6d0*/  LDS R36, [R3+0x14400] ;  /* 0x0144000003247984 */ /* 0x000fe80000000800 */
[----:B------:R-:W-:Y:S04]  /*4e6e0*/  LDS R38, [R3+0x16400] ;  /* 0x0164000003267984 */ /* 0x000fe80000000800 */
[----:B------:R-:W-:Y:S04]  /*4e6f0*/  LDS R37, [R0+0x14400] ;  /* 0x0144000000257984 */ /* 0x000fe80000000800 */
[----:B------:R-:W1:Y:S04]  /*4e700*/  LDS R39, [R0+0x16400] ;  /* 0x0164000000277984 */ /* 0x000e680000000800 */
[----:B------:R-:W-:Y:S04]  /*4e710*/  LDS R34, [R3+0x16580] ;  /* 0x0165800003227984 */ /* 0x000fe80000000800 */
[----:B------:R-:W-:Y:S04]  /*4e720*/  LDS R33, [R0+0x14580] ;  /* 0x0145800000217984 */ /* 0x000fe80000000800 */
[----:B------:R-:W4:Y:S01]  /*4e730*/  LDS R35, [R0+0x16580] ;  /* 0x0165800000237984 */ /* 0x000f220000000800 */
[----:B--2---:R-:W-:Y:S01]  /*4e740*/  MOV R51, R252 ;  /* 0x000000fc00337202 */ /* 0x004fe20000000f00 */
[----:B---3--:R-:W-:-:S02]  /*4e750*/  IMAD.MOV.U32 R50, RZ, RZ, R2 ;  /* 0x000000ffff327224 */ /* 0x008fc400078e0002 */
        /* <DEDUP_REMOVED lines=8> */
[----:B--2---:R-:W-:-:S02]  /*4e7e0*/  IMAD.MOV.U32 R59, RZ, RZ, R2 ;  /* 0x000000ffff3b7224 */ /* 0x004fc400078e0002 */
[----:B---3--:R-:W-:Y:S02]  /*4e7f0*/  IMAD.MOV.U32 R58, RZ, RZ, R252 ;  /* 0x000000ffff3a7224 */ /* 0x008fe400078e00fc */
        /* <DEDUP_REMOVED lines=8> */
[----:B--2---:R-:W-:Y:S01]  /*4e880*/  IMAD.MOV.U32 R67, RZ, RZ, R252 ;  /* 0x000000ffff437224 */ /* 0x004fe200078e00fc */
[----:B---3--:R-:W-:-:S02]  /*4e890*/  MOV R66, R2 ;  /* 0x0000000200427202 */ /* 0x008fc40000000f00 */
[----:B------:R-:W2:Y:S04]  /*4e8a0*/  LDL.LU R2, [R1+0x4eb4] ;  /* 0x004eb40001027983 */ /* 0x000ea80000300800 */
        /* <DEDUP_REMOVED lines=69> */
[C---:B-1----:R-:W-:Y:S08]  /*4ed00*/  HMMA.1688.F32.TF32 R100, R36.reuse, R10, R100 ;  /* 0x0000000a2464723c */ /* 0x042ff00000081064 */
[C---:B--2---:R-:W-:Y:S08]  /*4ed10*/  HMMA.1688.F32.TF32 R188, R36.reuse, R14, R188 ;  /* 0x0000000e24bc723c */ /* 0x044ff000000810bc */
[C---:B---3--:R-:W-:Y:S08]  /*4ed20*/  HMMA.1688.F32.TF32 R104, R36.reuse, R206, R104 ;  /* 0x000000ce2468723c */ /* 0x048ff00000081068 */
[C---:B----4-:R-:W-:Y:S08]  /*4ed30*/  HMMA.1688.F32.TF32 R108, R36.reuse, R26, R108 ;  /* 0x0000001a246c723c */ /* 0x050ff0000008106c */
[C---:B-----5:R-:W-:Y:S08]  /*4ed40*/  HMMA.1688.F32.TF32 R112, R36.reuse, R22, R112 ;  /* 0x000000162470723c */ /* 0x060ff00000081070 */
[C---:B------:R-:W-:Y:S11]  /*4ed50*/  HMMA.1688.F32.TF32 R192, R36.reuse, R30, R192 ;  /* 0x0000001e24c0723c */ /* 0x040ff600000810c0 */
[----:B------:R-:W-:Y:S04]  /*4ed60*/  @!UPT UIADD3 URZ, URZ, URZ, URZ ;  /* 0x0000003f3f3ff290 */ /* 0x000fe8000fffe03f */
[----:B------:R-:W-:Y:S04]  /*4ed70*/  STL.64 [R1+0x7d0], R112 ;  /* 0x0007d07001007387 */ /* 0x000fe80000100a00 */
[----:B------:R1:W-:Y:S01]  /*4ed80*/  STL.64 [R1+0x7d8], R114 ;  /* 0x0007d87201007387 */ /* 0x0003e20000100a00 */
[C---:B------:R-:W-:Y:S03]  /*4ed90*/  HMMA.1688.F32.TF32 R184, R36.reuse, R6, R184 ;  /* 0x0000000624b8723c */ /* 0x040fe600000810b8 */
[----:B-1----:R-:W2:Y:S04]  /*4eda0*/  LDL.LU.64 R114, [R1+0x4ea8] ;  /* 0x004ea80001727983 */ /* 0x002ea80000300a00 */
[----:B------:R-:W2:Y:S01]  /*4edb0*/  LDL.LU.64 R112, [R1+0x4ea0] ;  /* 0x004ea00001707983 */ /* 0x000ea20000300a00 */
[----:B------:R-:W-:Y:S03]  /*4edc0*/  HMMA.1688.F32.TF32 R36, R36, R222, R96 ;  /* 0x000000de2424723c */ /* 0x000fe60000081060 */
[----:B------:R-:W-:Y:S04]  /*4edd0*/  STL.64 [R1+0x460], R108 ;  /* 0x0004606c01007387 */ /* 0x000fe80000100a00 */
[----:B------:R1:W-:Y:S04]  /*4ede0*/  STL.64 [R1+0x468], R110 ;  /* 0x0004686e01007387 */ /* 0x0003e80000100a00 */
[----:B-1----:R-:W3:Y:S04]  /*4edf0*/  LDL.LU.64 R110, [R1+0x4e98] ;  /* 0x004e9800016e7983 */ /* 0x002ee80000300a00 */
        /* <DEDUP_REMOVED lines=27> */
[C---:B------:R-:W-:Y:S08]  /*4efb0*/  HMMA.1688.F32.TF32 R180, R40.reuse, R22, R180 ;  /* 0x0000001628b4723c */ /* 0x040ff000000810b4 */
[C---:B------:R-:W-:Y:S08]  /*4efc0*/  HMMA.1688.F32.TF32 R92, R40.reuse, R26, R92 ;  /* 0x0000001a285c723c */ /* 0x040ff0000008105c */
[C---:B------:R-:W-:Y:S08]  /*4efd0*/  HMMA.1688.F32.TF32 R196, R40.reuse, R30, R196 ;  /* 0x0000001e28c4723c */ /* 0x040ff000000810c4 */
[C---:B------:R-:W-:Y:S01]  /*4efe0*/  HMMA.1688.F32.TF32 R88, R40.reuse, R206, R88 ;  /* 0x000000ce2858723c */ /* 0x040fe20000081058 */
[----:B------:R-:W-:Y:S07]  /*4eff0*/  STL.64 [R1+0x360], R180 ;  /* 0x000360b401007387 */ /* 0x000fee0000100a00 */
[C---:B------:R-:W-:Y:S01]  /*4f000*/  HMMA.1688.F32.TF32 R84, R40.reuse, R14, R84 ;  /* 0x0000000e2854723c */ /* 0x040fe20000081054 */
[----:B------:R1:W-:Y:S07]  /*4f010*/  STL.64 [R1+0x368], R182 ;  /* 0x000368b601007387 */ /* 0x0003ee0000100a00 */
[C---:B------:R-:W-:Y:S01]  /*4f020*/  HMMA.1688.F32.TF32 R80, R40.reuse, R10, R80 ;  /* 0x0000000a2850723c */ /* 0x040fe20000081050 */
[----:B-1----:R-:W3:Y:S07]  /*4f030*/  LDL.LU.64 R182, [R1+0x4e28] ;  /* 0x004e280001b67983 */ /* 0x002eee0000300a00 */
[C---:B------:R-:W-:Y:S01]  /*4f040*/  HMMA.1688.F32.TF32 R76, R40.reuse, R6, R76 ;  /* 0x00000006284c723c */ /* 0x040fe2000008104c */
        /* <DEDUP_REMOVED lines=26> */
[----:B------:R-:W4:Y:S04]  /*4f1f0*/  LDL.LU.64 R74, [R1+0x4db8] ;  /* 0x004db800014a7983 */ /* 0x000f280000300a00 */
[----:B------:R-:W4:Y:S01]  /*4f200*/  LDL.LU.64 R72, [R1+0x4db0] ;  /* 0x004db00001487983 */ /* 0x000f220000300a00 */
[----:B------:R-:W-:Y:S01]  /*4f210*/  IMAD.MOV.U32 R38, RZ, RZ, R252 ;  /* 0x000000ffff267224 */ /* 0x000fe200078e00fc */
[----:B------:R-:W-:Y:S01]  /*4f220*/  MOV R39, R2 ;  /* 0x0000000200277202 */ /* 0x000fe20000000f00 */
[C---:B------:R-:W-:Y:S01]  /*4f230*/  HMMA.1688.F32.TF32 R68, R44.reuse, R26, R68 ;  /* 0x0000001a2c44723c */ /* 0x040fe20000081044 */
[----:B------:R-:W-:Y:S04]  /*4f240*/  STL.64 [R1+0x230], R40 ;  /* 0x0002302801007387 */ /* 0x000fe80000100a00 */
[----:B------:R1:W-:Y:S03]  /*4f250*/  STL.64 [R1+0x238], R42 ;  /* 0x0002382a01007387 */ /* 0x0003e60000100a00 */
[C---:B-1----:R-:W-:Y:S08]  /*4f260*/  HMMA.1688.F32.TF32 R40, R44.reuse, R30, R64 ;  /* 0x0000001e2c28723c */ /* 0x042ff00000081040 */
[C---:B------:R-:W-:Y:S08]  /*4f270*/  HMMA.1688.F32.TF32 R56, R44.reuse, R14, R56 ;  /* 0x0000000e2c38723c */ /* 0x040ff00000081038 */
[C---:B--2---:R-:W-:Y:S11]  /*4f280*/  HMMA.1688.F32.TF32 R36, R44.reuse, R22, R36 ;  /* 0x000000162c24723c */ /* 0x044ff60000081024 */
[----:B------:R-:W-:Y:S11]  /*4f290*/  @!UPT UIADD3 URZ, URZ, URZ, URZ ;  /* 0x0000003f3f3ff290 */ /* 0x000ff6000fffe03f */
[----:B------:R-:W-:Y:S01]  /*4f2a0*/  @!UPT UIADD3 URZ, URZ, URZ, URZ ;  /* 0x0000003f3f3ff290 */ /* 0x000fe2000fffe03f */
[----:B------:R-:W-:Y:S04]  /*4f2b0*/  STL.64 [R1+0x220], R36 ;  /* 0x0002202401007387 */ /* 0x000fe80000100a00 */
[----:B------:R1:W-:Y:S02]  /*4f2c0*/  STL.64 [R1+0x228], R38 ;  /* 0x0002282601007387 */ /* 0x0003e40000100a00 */
[C---:B-1----:R-:W-:Y:S02]  /*4f2d0*/  HMMA.1688.F32.TF32 R36, R44.reuse, R206, R60 ;  /* 0x000000ce2c24723c */ /* 0x042fe4000008103c */
[----:B------:R-:W-:Y:S04]  /*4f2e0*/  STL.64 [R1+0x210], R68 ;  /* 0x0002104401007387 */ /* 0x000fe80000100a00 */
[----:B------:R-:W-:Y:S04]  /*4f2f0*/  STL.64 [R1+0x218], R70 ;  /* 0x0002184601007387 */ /* 0x000fe80000100a00 */
[----:B------:R-:W-:Y:S04]  /*4f300*/  STL.64 [R1+0x1f0], R40 ;  /* 0x0001f02801007387 */ /* 0x000fe80000100a00 */
[----:B------:R1:W-:Y:S04]  /*4f310*/  STL.64 [R1+0x1f8], R42 ;  /* 0x0001f82a01007387 */ /* 0x0003e80000100a00 */
[----:B------:R-:W-:Y:S04]  /*4f320*/  LDS R68, [R3+0x18080] ;  /* 0x0180800003447984 */ /* 0x000fe80000000800 */
[----:B------:R-:W-:Y:S01]  /*4f330*/  LDS R70, [R3+0x1a080] ;  /* 0x01a0800003467984 */ /* 0x000fe20000000800 */
[C---:B-1----:R-:W-:Y:S03]  /*4f340*/  HMMA.1688.F32.TF32 R40, R44.reuse, R10, R52 ;  /* 0x0000000a2c28723c */ /* 0x042fe60000081034 */
[----:B------:R-:W-:Y:S04]  /*4f350*/  STL.64 [R1+0x1e0], R36 ;  /* 0x0001e02401007387 */ /* 0x000fe80000100a00 */
[----:B------:R1:W-:Y:S04]  /*4f360*/  STL.64 [R1+0x1e8], R38 ;  /* 0x0001e82601007387 */ /* 0x0003e80000100a00 */
[----:B------:R-:W-:Y:S04]  /*4f370*/  LDS R69, [R0+0x18080] ;  /* 0x0180800000457984 */ /* 0x000fe80000000800 */
[----:B------:R-:W-:Y:S01]  /*4f380*/  LDS R71, [R0+0x1a080] ;  /* 0x01a0800000477984 */ /* 0x000fe20000000800 */
[C---:B-1----:R-:W-:Y:S03]  /*4f390*/  HMMA.1688.F32.TF32 R36, R44.reuse, R6, R48 ;  /* 0x000000062c24723c */ /* 0x042fe60000081030 */
[----:B------:R-:W-:Y:S04]  /*4f3a0*/  STL.64 [R1+0x1d0], R56 ;  /* 0x0001d03801007387 */ /* 0x000fe80000100a00 */
[----:B------:R-:W-:Y:S01]  /*4f3b0*/  STL.64 [R1+0x1d8], R58 ;  /* 0x0001d83a01007387 */ /* 0x000fe20000100a00 */
[----:B------:R-:W-:Y:S03]  /*4f3c0*/  HMMA.1688.F32.TF32 R44, R44, R222, R240 ;  /* 0x000000de2c2c723c */ /* 0x000fe600000810f0 */
[----:B------:R-:W-:Y:S04]  /*4f3d0*/  STL.64 [R1+0x1c0], R40 ;  /* 0x0001c02801007387 */ /* 0x000fe80000100a00 */
[----:B------:R1:W-:Y:S08]  /*4f3e0*/  STL.64 [R1+0x1c8], R42 ;  /* 0x0001c82a01007387 */ /* 0x0003f00000100a00 */
[----:B------:R-:W-:Y:S01]  /*4f3f0*/  STL.64 [R1+0x1b0], R36 ;  /* 0x0001b02401007387 */ /* 0x000fe20000100a00 */
[C---:B-1----:R-:W-:Y:S03]  /*4f400*/  HMMA.1688.F32.TF32 R40, R32.reuse, R22, R244 ;  /* 0x000000162028723c */ /* 0x042fe600000810f4 */
[----:B------:R1:W-:Y:S05]  /*4f410*/  STL.64 [R1+0x1b8], R38 ;  /* 0x0001b82601007387 */ /* 0x0003ea0000100a00 */
[C---:B-1----:R-:W-:Y:S01]  /*4f420*/  HMMA.1688.F32.TF32 R36, R32.reuse, R26, R248 ;  /* 0x0000001a2024723c */ /* 0x042fe200000810f8 */
[----:B------:R-:W-:Y:S04]  /*4f430*/  STL.64 [R1+0x100], R44 ;  /* 0x0001002c01007387 */ /* 0x000fe80000100a00 */
[----:B------:R1:W-:Y:S10]  /*4f440*/  STL.64 [R1+0x108], R46 ;  /* 0x0001082e01007387 */ /* 0x0003f40000100a00 */
[----:B------:R-:W-:Y:S04]  /*4f450*/  STL.64 [R1+0xf0], R40 ;  /* 0x0000f02801007387 */ /* 0x000fe80000100a00 */
[----:B------:R-:W-:Y:S01]  /*4f460*/  STL.64 [R1+0xf8], R42 ;  /* 0x0000f82a01007387 */ /* 0x000fe20000100a00 */
[C---:B-1----:R-:W-:Y:S03]  /*4f470*/  HMMA.1688.F32.TF32 R44, R32.reuse, R30, R228 ;  /* 0x0000001e202c723c */ /* 0x042fe600000810e4 */
[----:B------:R-:W-:Y:S04]  /*4f480*/  STL.64 [R1+0xe0], R36 ;  /* 0x0000e02401007387 */ /* 0x000fe80000100a00 */
[----:B------:R3:W-:Y:S11]  /*4f490*/  STL.64 [R1+0xe8], R38 ;  /* 0x0000e82601007387 */ /* 0x0007f60000100a00 */
[----:B------:R-:W-:Y:S05]  /*4f4a0*/  @!UPT UIADD3 URZ, URZ, URZ, URZ ;  /* 0x0000003f3f3ff290 */ /* 0x000fea000fffe03f */
[----:B------:R-:W-:Y:S04]  /*4f4b0*/  STL.64 [R1+0xd0], R44 ;  /* 0x0000d02c01007387 */ /* 0x000fe80000100a00 */
[----:B------:R1:W-:Y:S01]  /*4f4c0*/  STL.64 [R1+0xd8], R46 ;  /* 0x0000d82e01007387 */ /* 0x0003e20000100a00 */
[C---:B---3--:R-:W-:Y:S08]  /*4f4d0*/  HMMA.1688.F32.TF32 R36, R32.reuse, R14, R76 ;  /* 0x0000000e2024723c */ /* 0x048ff0000008104c */
[C---:B----4-:R-:W-:Y:S08]  /*4f4e0*/  HMMA.1688.F32.TF32 R40, R32.reuse, R206, R72 ;  /* 0x000000ce2028723c */ /* 0x050ff00000081048 */
[C---:B-1----:R-:W-:Y:S11]  /*4f4f0*/  HMMA.1688.F32.TF32 R44, R32.reuse, R10, R80 ;  /* 0x0000000a202c723c */ /* 0x042ff60000081050 */
[----:B------:R-:W-:Y:S04]  /*4f500*/  @!UPT UIADD3 URZ, URZ, URZ, URZ ;  /* 0x0000003f3f3ff290 */ /* 0x000fe8000fffe03f */
[----:B------:R-:W-:Y:S04]  /*4f510*/  STL.64 [R1+0xc0], R40 ;  /* 0x0000c02801007387 */ /* 0x000fe80000100a00 */
[----:B------:R1:W-:Y:S04]  /*4f520*/  STL.64 [R1+0xc8], R42 ;  /* 0x0000c82a01007387 */ /* 0x0003e80000100a00 */
[----:B------:R-:W-:Y:S04]  /*4f530*/  STL.64 [R1+0xb0], R36 ;  /* 0x0000b02401007387 */ /* 0x000fe80000100a00 */
[----:B------:R2:W-:Y:S01]  /*4f540*/  STL.64 [R1+0xb8], R38 ;  /* 0x0000b82601007387 */ /* 0x0005e20000100a00 */
[C---:B-1----:R-:W-:Y:S08]  /*4f550*/  HMMA.1688.F32.TF32 R40, R32.reuse, R6, R84 ;  /* 0x000000062028723c */ /* 0x042ff00000081054 */
[----:B--2---:R-:W-:Y:S01]  /*4f560*/  HMMA.1688.F32.TF32 R36, R32, R222, R88 ;  /* 0x000000de2024723c */ /* 0x004fe20000081058 */
[----:B------:R-:W-:Y:S04]  /*4f570*/  STL.64 [R1+0xa0], R44 ;  /* 0x0000a02c01007387 */ /* 0x000fe80000100a00 */
[----:B------:R-:W-:Y:S04]  /*4f580*/  STL.64 [R1+0xa8], R46 ;  /* 0x0000a82e01007387 */ /* 0x000fe80000100a00 */
[----:B------:R-:W-:Y:S04]  /*4f590*/  LDS R44, [R3+0x14700] ;  /* 0x01470000032c7984 */ /* 0x000fe80000000800 */
[----:B------:R-:W-:Y:S04]  /*4f5a0*/  LDS R46, [R3+0x16700] ;  /* 0x01670000032e7984 */ /* 0x000fe80000000800 */
[----:B------:R-:W-:Y:S04]  /*4f5b0*/  STL.64 [R1+0x90], R40 ;  /* 0x0000902801007387 */ /* 0x000fe80000100a00 */
[----:B------:R-:W-:Y:S03]  /*4f5c0*/  STL.64 [R1+0x98], R42 ;  /* 0x0000982a01007387 */ /* 0x000fe60000100a00 */
[----:B------:R-:W-:Y:S01]  /*4f5d0*/  IMAD.MOV.U32 R252, RZ, RZ, R38 ;  /* 0x000000fffffc7224 */ /* 0x000fe200078e0026 */
[----:B------:R-:W-:Y:S01]  /*4f5e0*/  STL.64 [R1+0x80], R36 ;  /* 0x0000802401007387 */ /* 0x000fe20000100a00 */
[----:B------:R-:W-:-:S03]  /*4f5f0*/  IMAD.MOV.U32 R2, RZ, RZ, R39 ;  /* 0x000000ffff027224 */ /* 0x000fc600078e0027 */
[----:B------:R-:W-:Y:S04]  /*4f600*/  LDS R36, [R3+0x14600] ;  /* 0x0146000003247984 */ /* 0x000fe80000000800 */
[----:B------:R-:W-:Y:S04]  /*4f610*/  LDS R38, [R3+0x16600] ;  /* 0x0166000003267984 */ /* 0x000fe80000000800 */
[----:B------:R-:W-:Y:S04]  /*4f620*/  LDS R37, [R0+0x14600] ;  /* 0x0146000000257984 */ /* 0x000fe80000000800 */
[----:B------:R-:W1:Y:S04]  /*4f630*/  LDS R39, [R0+0x16600] ;  /* 0x0166000000277984 */ /* 0x000e680000000800 */
        /* <DEDUP_REMOVED lines=9> */
[C---:B-1----:R-:W-:Y:S03]  /*4f6d0*/  HMMA.1688.F32.TF32 R48, R36.reuse, R22, R196 ;  /* 0x000000162430723c */ /* 0x042fe600000810c4 */
[----:B------:R-:W1:Y:S05]  /*4f6e0*/  LDS R35, [R0+0x16780] ;  /* 0x0167800000237984 */ /* 0x000e6a0000000800 */
[C---:B------:R-:W-:Y:S08]  /*4f6f0*/  HMMA.1688.F32.TF32 R56, R36.reuse, R26, R92 ;  /* 0x0000001a2438723c */ /* 0x040ff0000008105c */
[C---:B------:R-:W-:Y:S07]  /*4f700*/  HMMA.1688.F32.TF32 R52, R36.reuse, R30, R180 ;  /* 0x0000001e2434723c */ /* 0x040fee00000810b4 */
[----:B------:R-:W-:Y:S04]  /*4f710*/  STL.64 [R1+0x7c0], R48 ;  /* 0x0007c03001007387 */ /* 0x000fe80000100a00 */
[----:B------:R2:W-:Y:S02]  /*4f720*/  STL.64 [R1+0x7c8], R50 ;  /* 0x0007c83201007387 */ /* 0x0005e40000100a00 */
[C---:B--2---:R-:W-:Y:S02]  /*4f730*/  HMMA.1688.F32.TF32 R48, R36.reuse, R206, R96 ;  /* 0x000000ce2430723c */ /* 0x044fe40000081060 */
[----:B------:R-:W-:Y:S04]  /*4f740*/  STL.64 [R1+0x7b0], R56 ;  /* 0x0007b03801007387 */ /* 0x000fe80000100a00 */
[----:B------:R2:W-:Y:S04]  /*4f750*/  STL.64 [R1+0x7b8], R58 ;  /* 0x0007b83a01007387 */ /* 0x0005e80000100a00 */
[----:B------:R-:W-:Y:S04]  /*4f760*/  STL.64 [R1+0x7a0], R52 ;  /* 0x0007a03401007387 */ /* 0x000fe80000100a00 */
[----:B------:R3:W-:Y:S01]  /*4f770*/  STL.64 [R1+0x7a8], R54 ;  /* 0x0007a83601007387 */ /* 0x0007e20000100a00 */
[C---:B--2---:R-:W-:Y:S08]  /*4f780*/  HMMA.1688.F32.TF32 R56, R36.reuse, R14, R184 ;  /* 0x0000000e2438723c */ /* 0x044ff000000810b8 */
[----:B------:R-:W-:Y:S01]  /*4f790*/  STL.64 [R1+0x790], R48 ;  /* 0x0007903001007387 */ /* 0x000fe20000100a00 */
[----:B---3--:R-:W-:Y:S03]  /*4f7a0*/  HMMA.1688.F32.TF32 R52, R36, R10, R100 ;  /* 0x0000000a2434723c */ /* 0x008fe60000081064 */
[----:B------:R2:W-:Y:S01]  /*4f7b0*/  STL.64 [R1+0x798], R50 ;  /* 0x0007983201007387 */ /* 0x0005e20000100a00 */
[----:B------:R-:W-:Y:S01]  /*4f7c0*/  IMAD.MOV.U32 R246, RZ, RZ, R13 ;  /* 0x000000fffff67224 */ /* 0x000fe200078e000d */
[----:B------:R-:W-:Y:S01]  /*4f7d0*/  MOV R243, R4 ;  /* 0x0000000400f37202 */ /* 0x000fe20000000f00 */
[----:B------:R-:W-:Y:S01]  /*4f7e0*/  IMAD.MOV.U32 R242, RZ, RZ, R5 ;  /* 0x000000fffff27224 */ /* 0x000fe200078e0005 */
[----:B------:R-:W-:Y:S01]  /*4f7f0*/  MOV R240, R9 ;  /* 0x0000000900f07202 */ /* 0x000fe20000000f00 */
[----:B------:R-:W-:Y:S01]  /*4f800*/  IMAD.MOV.U32 R241, RZ, RZ, R8 ;  /* 0x000000fffff17224 */ /* 0x000fe200078e0008 */
[----:B-1----:R-:W-:Y:S01]  /*4f810*/  HMMA.1688.F32.TF32 R228, R32, R30, R176 ;  /* 0x0000001e20e4723c */ /* 0x002fe200000810b0 */
[----:B------:R-:W-:Y:S01]  /*4f820*/  IMAD.MOV.U32 R244, RZ, RZ, R21 ;  /* 0x000000fffff47224 */ /* 0x000fe200078e0015 */
[----:B------:R-:W-:Y:S01]  /*4f830*/  MOV R245, R20 ;  /* 0x0000001400f57202 */ /* 0x000fe20000000f00 */
[----:B------:R-:W-:Y:S01]  /*4f840*/  IMAD.MOV.U32 R247, RZ, RZ, R12 ;  /* 0x000000fffff77224 */ /* 0x000fe200078e000c */
[----:B------:R-:W-:Y:S01]  /*4f850*/  MOV R250, R25 ;  /* 0x0000001900fa7202 */ /* 0x000fe20000000f00 */
[----:B------:R-:W-:Y:S01]  /*4f860*/  IMAD.MOV.U32 R248, RZ, RZ, R29 ;  /* 0x000000fffff87224 */ /* 0x000fe200078e001d */
[----:B------:R-:W-:Y:S02]  /*4f870*/  LDS R100, [R3+0x18100] ;  /* 0x0181000003647984 */ /* 0x000fe40000000800 */
[----:B--2---:R-:W-:Y:S01]  /*4f880*/  HMMA.1688.F32.TF32 R48, R36, R6, R188 ;  /* 0x000000062430723c */ /* 0x004fe200000810bc */
[----:B------:R-:W-:Y:S01]  /*4f890*/  IMAD.MOV.U32 R249, RZ, RZ, R28 ;  /* 0x000000fffff97224 */ /* 0x000fe200078e001c */
[----:B------:R-:W-:Y:S01]  /*4f8a0*/  LDS R102, [R3+0x1a100] ;  /* 0x01a1000003667984 */ /* 0x000fe20000000800 */
[----:B------:R-:W-:-:S03]  /*4f8b0*/  IMAD.MOV.U32 R251, RZ, RZ, R24 ;  /* 0x000000fffffb7224 */ /* 0x000fc600078e0018 */
[----:B------:R-:W-:Y:S02]  /*4f8c0*/  LDS R101, [R0+0x18100] ;  /* 0x0181000000657984 */ /* 0x000fe40000000800 */
[----:B-----5:R-:W-:Y:S02]  /*4f8d0*/  HMMA.1688.F32.TF32 R36, R36, R222, R104 ;  /* 0x000000de2424723c */ /* 0x020fe40000081068 */
        /* <DEDUP_REMOVED lines=8> */
[----:B------:R-:W-:Y:S01]  /*4f960*/  LDS R103, [R0+0x1a100] ;  /* 0x01a1000000677984 */ /* 0x000fe20000000800 */
[C---:B-1----:R-:W-:Y:S08]  /*4f970*/  HMMA.1688.F32.TF32 R36, R40.reuse, R30, R112 ;  /* 0x0000001e2824723c */ /* 0x042ff00000081070 */
[C---:B------:R-:W-:Y:S08]  /*4f980*/  HMMA.1688.F32.TF32 R52, R40.reuse, R22, R192 ;  /* 0x000000162834723c */ /* 0x040ff000000810c0 */
[----:B------:R-:W-:Y:S08]  /*4f990*/  HMMA.1688.F32.TF32 R48, R40, R26, R108 ;  /* 0x0000001a2830723c */ /* 0x000ff0000008106c */
[----:B------:R-:W-:Y:S01]  /*4f9a0*/  MOV R199, R36 ;  /* 0x0000002400c77202 */ /* 0x000fe20000000f00 */
[----:B------:R-:W-:Y:S01]  /*4f9b0*/  IMAD.MOV.U32 R198, RZ, RZ, R37 ;  /* 0x000000ffffc67224 */ /* 0x000fe200078e0025 */
[----:B------:R-:W-:Y:S01]  /*4f9c0*/  MOV R196, R39 ;  /* 0x0000002700c47202 */ /* 0x000fe20000000f00 */
[----:B------:R-:W-:-:S02]  /*4f9d0*/  IMAD.MOV.U32 R197, RZ, RZ, R38 ;  /* 0x000000ffffc57224 */ /* 0x000fc400078e0026 */
[C---:B------:R-:W-:Y:S02]  /*4f9e0*/  HMMA.1688.F32.TF32 R36, R40.reuse, R14, R120 ;  /* 0x0000000e2824723c */ /* 0x040fe40000081078 */
[----:B------:R-:W-:Y:S04]  /*4f9f0*/  STL.64 [R1+0x150], R52 ;  /* 0x0001503401007387 */ /* 0x000fe80000100a00 */
[----:B------:R-:W-:Y:S04]  /*4fa00*/  STL.64 [R1+0x158], R54 ;  /* 0x0001583601007387 */ /* 0x000fe80000100a00 */
[----:B------:R-:W-:Y:S04]  /*4fa10*/  STL.64 [R1+0x140], R48 ;  /* 0x0001403001007387 */ /* 0x000fe80000100a00 */
[----:B------:R1:W-:Y:S04]  /*4fa20*/  STL.64 [R1+0x148], R50 ;  /* 0x0001483201007387 */ /* 0x0003e80000100a00 */
[----:B------:R2:W-:Y:S04]  /*4fa30*/  STL [R1+0x4d4c], R196 ;  /* 0x004d4cc401007387 */ /* 0x0005e80000100800 */
[----:B------:R3:W-:Y:S01]  /*4fa40*/  STL [R1+0x4d48], R197 ;  /* 0x004d48c501007387 */ /* 0x0007e20000100800 */
[----:B-1----:R-:W-:Y:S03]  /*4fa50*/  HMMA.1688.F32.TF32 R48, R40, R206, R116 ;  /* 0x000000ce2830723c */ /* 0x002fe60000081074 */
[----:B------:R1:W-:Y:S01]  /*4fa60*/  STL [R1+0x4d44], R198 ;  /* 0x004d44c601007387 */ /* 0x0003e20000100800 */
[----:B--2---:R-:W-:-:S03]  /*4fa70*/  IMAD.MOV.U32 R196, RZ, RZ, R36 ;  /* 0x000000ffffc47224 */ /* 0x004fc600078e0024 */
[----:B------:R2:W-:Y:S01]  /*4fa80*/  STL [R1+0x4d40], R199 ;  /* 0x004d40c701007387 */ /* 0x0005e20000100800 */
[----:B---3--:R-:W-:Y:S01]  /*4fa90*/  IMAD.MOV.U32 R197, RZ, RZ, R37 ;  /* 0x000000ffffc57224 */ /* 0x008fe200078e0025 */
[----:B-1----:R-:W-:Y:S01]  /*4faa0*/  MOV R198, R38 ;  /* 0x0000002600c67202 */ /* 0x002fe20000000f00 */
[----:B--2---:R-:W-:Y:S02]  /*4fab0*/  IMAD.MOV.U32 R199, RZ, RZ, R39 ;  /* 0x000000ffffc77224 */ /* 0x004fe400078e0027 */
[C---:B------:R-:W-:Y:S11]  /*4fac0*/  HMMA.1688.F32.TF32 R36, R40.reuse, R6, R128 ;  /* 0x000000062824723c */ /* 0x040ff60000081080 */
        /* <DEDUP_REMOVED lines=8> */
[----:B---3--:R-:W-:Y:S01]  /*4fb50*/  MOV R198, R37 ;  /* 0x0000002500c67202 */ /* 0x008fe20000000f00 */
[----:B-1----:R-:W-:Y:S02]  /*4fb60*/  IMAD.MOV.U32 R196, RZ, RZ, R38 ;  /* 0x000000ffffc47224 */ /* 0x002fe400078e0026 */
[----:B--2---:R-:W-:Y:S02]  /*4fb70*/  IMAD.MOV.U32 R197, RZ, RZ, R39 ;  /* 0x000000ffffc57224 */ /* 0x004fe400078e0027 */
[----:B------:R-:W-:Y:S01]  /*4fb80*/  HMMA.1688.F32.TF32 R36, R44, R22, R136 ;  /* 0x000000162c24723c */ /* 0x000fe20000081088 */
[----:B------:R-:W-:Y:S04]  /*4fb90*/  LDS R136, [R3+0x18200] ;  /* 0x0182000003887984 */ /* 0x000fe80000000800 */
[----:B------:R-:W-:Y:S03]  /*4fba0*/  LDS R138, [R3+0x1a200] ;  /* 0x01a20000038a7984 */ /* 0x000fe60000000800 */
[----:B------:R-:W-:Y:S02]  /*4fbb0*/  HMMA.1688.F32.TF32 R40, R40, R222, R132 ;  /* 0x000000de2828723c */ /* 0x000fe40000081084 */
[----:B------:R-:W-:Y:S04]  /*4fbc0*/  STL.64 [R1+0x6b0], R48 ;  /* 0x0006b03001007387 */ /* 0x000fe80000100a00 */
[----:B------:R-:W-:Y:S04]  /*4fbd0*/  STL.64 [R1+0x6b8], R50 ;  /* 0x0006b83201007387 */ /* 0x000fe80000100a00 */
[----:B------:R1:W-:Y:S04]  /*4fbe0*/  STL [R1+0x4d6c], R197 ;  /* 0x004d6cc501007387 */ /* 0x0003e80000100800 */
[----:B------:R2:W-:Y:S04]  /*4fbf0*/  STL [R1+0x4d68], R196 ;  /* 0x004d68c401007387 */ /* 0x0005e80000100800 */
[----:B------:R3:W-:Y:S01]  /*4fc00*/  STL [R1+0x4d64], R199 ;  /* 0x004d64c701007387 */ /* 0x0007e20000100800 */
[----:B-1----:R-:W-:-:S03]  /*4fc10*/  MOV R197, R36 ;  /* 0x0000002400c57202 */ /* 0x002fc60000000f00 */
[----:B------:R1:W-:Y:S01]  /*4fc20*/  STL [R1+0x4d60], R198 ;  /* 0x004d60c601007387 */ /* 0x0003e20000100800 */
[----:B--2---:R-:W-:-:S03]  /*4fc30*/  IMAD.MOV.U32 R196, RZ, RZ, R37 ;  /* 0x000000ffffc47224 */ /* 0x004fc600078e0025 */
[----:B------:R-:W-:Y:S01]  /*4fc40*/  LDS R132, [R3+0x18180] ;  /* 0x0181800003847984 */ /* 0x000fe20000000800 */
[----:B---3--:R-:W-:-:S03]  /*4fc50*/  IMAD.MOV.U32 R199, RZ, RZ, R38 ;  /* 0x000000ffffc77224 */ /* 0x008fc600078e0026 */
[----:B------:R-:W-:Y:S01]  /*4fc60*/  LDS R134, [R3+0x1a180] ;  /* 0x01a1800003867984 */ /* 0x000fe20000000800 */
[----:B-1----:R-:W-:Y:S02]  /*4fc70*/  MOV R198, R39 ;  /* 0x0000002700c67202 */ /* 0x002fe40000000f00 */
[C---:B------:R-:W-:Y:S01]  /*4fc80*/  HMMA.1688.F32.TF32 R36, R44.reuse, R26, R140 ;  /* 0x0000001a2c24723c */ /* 0x040fe2000008108c */
[----:B------:R-:W-:Y:S04]  /*4fc90*/  STL.64 [R1+0x5c0], R40 ;  /* 0x0005c02801007387 */ /* 0x000fe80000100a00 */
[----:B------:R-:W-:Y:S04]  /*4fca0*/  STL.64 [R1+0x5c8], R42 ;  /* 0x0005c82a01007387 */ /* 0x000fe80000100a00 */
[----:B------:R-:W-:Y:S04]  /*4fcb0*/  STL [R1+0x4d7c], R198 ;  /* 0x004d7cc601007387 */ /* 0x000fe80000100800 */
[----:B------:R-:W-:Y:S04]  /*4fcc0*/  STL [R1+0x4d78], R199 ;  /* 0x004d78c701007387 */ /* 0x000fe80000100800 */
[----:B------:R-:W-:Y:S04]  /*4fcd0*/  STL [R1+0x4d74], R197 ;  /* 0x004d74c501007387 */ /* 0x000fe80000100800 */
[----:B------:R-:W-:Y:S04]  /*4fce0*/  STL [R1+0x4d70], R196 ;  /* 0x004d70c401007387 */ /* 0x000fe80000100800 */
[----:B------:R-:W-:Y:S04]  /*4fcf0*/  STL.64 [R1+0x5a0], R36 ;  /* 0x0005a02401007387 */ /* 0x000fe80000100a00 */
[----:B------:R1:W-:Y:S01]  /*4fd00*/  STL.64 [R1+0x5a8], R38 ;  /* 0x0005a82601007387 */ /* 0x0003e20000100a00 */
[C---:B------:R-:W-:Y:S03]  /*4fd10*/  HMMA.1688.F32.TF32 R48, R44.reuse, R30, R144 ;  /* 0x0000001e2c30723c */ /* 0x040fe60000081090 */
[----:B------:R-:W-:Y:S04]  /*4fd20*/  LDS R133, [R0+0x18180] ;  /* 0x0181800000857984 */ /* 0x000fe80000000800 */
[----:B------:R-:W-:Y:S01]  /*4fd30*/  LDS R135, [R0+0x1a180] ;  /* 0x01a1800000877984 */ /* 0x000fe20000000800 */
[C---:B-1----:R-:W-:Y:S03]  /*4fd40*/  HMMA.1688.F32.TF32 R36, R44.reuse, R14, R152 ;  /* 0x0000000e2c24723c */ /* 0x042fe60000081098 */
[----:B------:R-:W-:Y:S04]  /*4fd50*/  LDS R137, [R0+0x18200] ;  /* 0x0182000000897984 */ /* 0x000fe80000000800 */
[----:B------:R-:W-:Y:S01]  /*4fd60*/  LDS R139, [R0+0x1a200] ;  /* 0x01a20000008b7984 */ /* 0x000fe20000000800 */
[----:B------:R-:W-:Y:S03]  /*4fd70*/  HMMA.1688.F32.TF32 R40, R44, R206, R148 ;  /* 0x000000ce2c28723c */ /* 0x000fe60000081094 */
[----:B------:R-:W-:Y:S04]  /*4fd80*/  LDS R144, [R3+0x18280] ;  /* 0x0182800003907984 */ /* 0x000fe80000000800 */
[----:B------:R-:W-:Y:S04]  /*4fd90*/  STL.64 [R1+0x590], R48 ;  /* 0x0005903001007387 */ /* 0x000fe80000100a00 */
[----:B------:R-:W-:Y:S04]  /*4fda0*/  LDS R146, [R3+0x1a280] ;  /* 0x01a2800003927984 */ /* 0x000fe80000000800 */
[----:B------:R-:W-:Y:S01]  /*4fdb0*/  LDS R145, [R0+0x18280] ;  /* 0x0182800000917984 */ /* 0x000fe20000000800 */
[----:B------:R-:W-:Y:S01]  /*4fdc0*/  IMAD.MOV.U32 R198, RZ, RZ, R36 ;  /* 0x000000ffffc67224 */ /* 0x000fe200078e0024 */
[----:B------:R-:W-:Y:S01]  /*4fdd0*/  MOV R197, R38 ;  /* 0x0000002600c57202 */ /* 0x000fe20000000f00 */
[----:B------:R-:W-:Y:S01]  /*4fde0*/  IMAD.MOV.U32 R199, RZ, RZ, R37 ;  /* 0x000000ffffc77224 */ /* 0x000fe200078e0025 */
[----:B------:R-:W-:Y:S01]  /*4fdf0*/  LDS R147, [R0+0x1a280] ;  /* 0x01a2800000937984 */ /* 0x000fe20000000800 */
[----:B------:R-:W-:-:S02]  /*4fe00*/  IMAD.MOV.U32 R196, RZ, RZ, R39 ;  /* 0x000000ffffc47224 */ /* 0x000fc400078e0027 */
[C---:B------:R-:W-:Y:S01]  /*4fe10*/  HMMA.1688.F32.TF32 R36, R44.reuse, R6, R160 ;  /* 0x000000062c24723c */ /* 0x040fe200000810a0 */
[----:B------:R-:W-:Y:S04]  /*4fe20*/  STL.64 [R1+0x598], R50 ;  /* 0x0005983201007387 */ /* 0x000fe80000100a00 */
[----:B------:R-:W-:Y:S04]  /*4fe30*/  STL.64 [R1+0x580], R40 ;  /* 0x0005802801007387 */ /* 0x000fe80000100a00 */
[----:B------:R1:W-:Y:S04]  /*4fe40*/  STL.64 [R1+0x588], R42 ;  /* 0x0005882a01007387 */ /* 0x0003e80000100a00 */
[----:B------:R2:W-:Y:S04]  /*4fe50*/  STL [R1+0x4d8c], R196 ;  /* 0x004d8cc401007387 */ /* 0x0005e80000100800 */
[----:B------:R3:W-:Y:S01]  /*4fe60*/  STL [R1+0x4d88], R197 ;  /* 0x004d88c501007387 */ /* 0x0007e20000100800 */
[----:B-1----:R-:W-:Y:S03]  /*4fe70*/  HMMA.1688.F32.TF32 R40, R44, R10, R156 ;  /* 0x0000000a2c28723c */ /* 0x002fe6000008109c */
[----:B------:R1:W-:Y:S03]  /*4fe80*/  STL [R1+0x4d84], R198 ;  /* 0x004d84c601007387 */ /* 0x0003e60000100800 */
[----:B--2---:R-:W-:Y:S01]  /*4fe90*/  IMAD.MOV.U32 R196, RZ, RZ, R36 ;  /* 0x000000ffffc47224 */ /* 0x004fe200078e0024 */
[----:B------:R2:W-:Y:S01]  /*4fea0*/  STL [R1+0x4d80], R199 ;  /* 0x004d80c701007387 */ /* 0x0005e20000100800 */
[----:B---3--:R-:W-:Y:S01]  /*4feb0*/  MOV R197, R37 ;  /* 0x0000002500c57202 */ /* 0x008fe20000000f00 */
[----:B------:R-:W-:Y:S02]  /*4fec0*/  HMMA.1688.F32.TF32 R204, R32, R206, R208 ;  /* 0x000000ce20cc723c */ /* 0x000fe400000810d0 */
[----:B------:R-:W-:Y:S01]  /*4fed0*/  LDS R148, [R3+0x18300] ;  /* 0x0183000003947984 */ /* 0x000fe20000000800 */
[----:B-1----:R-:W-:-:S03]  /*4fee0*/  IMAD.MOV.U32 R198, RZ, RZ, R38 ;  /* 0x000000ffffc67224 */ /* 0x002fc600078e0026 */
[----:B------:R-:W-:Y:S01]  /*4fef0*/  LDS R150, [R3+0x1a300] ;  /* 0x01a3000003967984 */ /* 0x000fe20000000800 */
[----:B--2---:R-:W-:Y:S02]  /*4ff00*/  IMAD.MOV.U32 R199, RZ, RZ, R39 ;  /* 0x000000ffffc77224 */ /* 0x004fe400078e0027 */
[----:B------:R-:W-:Y:S01]  /*4ff10*/  HMMA.1688.F32.TF32 R36, R32, R22, R168 ;  /* 0x000000162024723c */ /* 0x000fe200000810a8 */
[----:B------:R-:W-:Y:S04]  /*4ff20*/  LDS R149, [R0+0x18300] ;  /* 0x0183000000957984 */ /* 0x000fe80000000800 */
[----:B------:R-:W-:Y:S04]  /*4ff30*/  LDS R151, [R0+0x1a300] ;  /* 0x01a3000000977984 */ /* 0x000fe80000000800 */
[----:B------:R-:W-:Y:S04]  /*4ff40*/  STL.64 [R1+0x560], R40 ;  /* 0x0005602801007387 */ /* 0x000fe80000100a00 */
[----:B------:R1:W-:Y:S04]  /*4ff50*/  STL.64 [R1+0x568], R42 ;  /* 0x0005682a01007387 */ /* 0x0003e80000100a00 */
[----:B------:R2:W-:Y:S04]  /*4ff60*/  STL [R1+0x4d9c], R199 ;  /* 0x004d9cc701007387 */ /* 0x0005e80000100800 */
[----:B------:R3:W-:Y:S04]  /*4ff70*/  STL [R1+0x4d98], R198 ;  /* 0x004d98c601007387 */ /* 0x0007e80000100800 */
[----:B------:R4:W-:Y:S01]  /*4ff80*/  STL [R1+0x4d94], R196 ;  /* 0x004d94c401007387 */ /* 0x0009e20000100800 */
[----:B-1----:R-:W-:Y:S01]  /*4ff90*/  HMMA.1688.F32.TF32 R40, R44, R222, R164 ;  /* 0x000000de2c28723c */ /* 0x002fe200000810a4 */
[----:B--2---:R-:W-:-:S02]  /*4ffa0*/  MOV R199, R36 ;  /* 0x0000002400c77202 */ /* 0x004fc40000000f00 */
[----:B------:R1:W-:Y:S01]  /*4ffb0*/  STL [R1+0x4d90], R197 ;  /* 0x004d90c501007387 */ /* 0x0003e20000100800 */
[----:B---3--:R-:W-:-:S03]  /*4ffc0*/  IMAD.MOV.U32 R198, RZ, RZ, R37 ;  /* 0x000000ffffc67224 */ /* 0x008fc600078e0025 */
[----:B------:R-:W-:Y:S01]  /*4ffd0*/  LDS R140, [R3+0x18380] ;  /* 0x01838000038c7984 */ /* 0x000fe20000000800 */
[----:B----4-:R-:W-:-:S03]  /*4ffe0*/  IMAD.MOV.U32 R196, RZ, RZ, R38 ;  /* 0x000000ffffc47224 */ /* 0x010fc600078e0026 */
[----:B------:R-:W-:Y:S01]  /*4fff0*/  LDS R142, [R3+0x1a380] ;  /* 0x01a38000038e7984 */ /* 0x000fe20000000800 */
[----:B-1----:R-:W-:Y:S02]  /*50000*/  MOV R197, R39 ;  /* 0x0000002700c57202 */ /* 0x002fe40000000f00 */
[C---:B------:R-:W-:Y:S01]  /*50010*/  HMMA.1688.F32.TF32 R36, R32.reuse, R26, R172 ;  /* 0x0000001a2024723c */ /* 0x040fe200000810ac */
[----:B------:R-:W-:Y:S04]  /*50020*/  LDS R141, [R0+0x18380] ;  /* 0x01838000008d7984 */ /* 0x000fe80000000800 */
[----:B------:R-:W-:Y:S04]  /*50030*/  LDS R143, [R0+0x1a380] ;  /* 0x01a38000008f7984 */ /* 0x000fe80000000800 */
[----:B------:R-:W-:Y:S04]  /*50040*/  STL.64 [R1+0x500], R40 ;  /* 0x0005002801007387 */ /* 0x000fe80000100a00 */
[----:B------:R-:W-:Y:S10]  /*50050*/  STL.64 [R1+0x508], R42 ;  /* 0x0005082a01007387 */ /* 0x000ff40000100a00 */
[----:B------:R-:W-:Y:S04]  /*50060*/  STL.64 [R1+0x400], R36 ;  /* 0x0004002401007387 */ /* 0x000fe80000100a00 */
[----:B------:R-:W-:Y:S04]  /*50070*/  STL.64 [R1+0x408], R38 ;  /* 0x0004082601007387 */ /* 0x000fe80000100a00 */
[----:B------:R-:W2:Y:S01]  /*50080*/  LDL R13, [R1+0x970] ;  /* 0x00097000010d7983 */ /* 0x000ea20000100800 */
[C---:B------:R-:W-:Y:S03]  /*50090*/  HMMA.1688.F32.TF32 R208, R32.reuse, R14, R212 ;  /* 0x0000000e20d0723c */ /* 0x040fe600000810d4 */
[----:B------:R-:W-:Y:S04]  /*500a0*/  LDS R36, [R3+0x18000] ;  /* 0x0180000003247984 */ /* 0x000fe80000000800 */
[----:B------:R-:W-:Y:S01]  /*500b0*/  LDS R38, [R3+0x1a000] ;  /* 0x01a0000003267984 */ /* 0x000fe20000000800 */
[C---:B------:R-:W-:Y:S03]  /*500c0*/  HMMA.1688.F32.TF32 R212, R32.reuse, R10, R216 ;  /* 0x0000000a20d4723c */ /* 0x040fe600000810d8 */
[----:B------:R-:W-:Y:S04]  /*500d0*/  LDS R37, [R0+0x18000] ;  /* 0x0180000000257984 */ /* 0x000fe80000000800 */
[----:B------:R-:W-:Y:S01]  /*500e0*/  LDS R39, [R0+0x1a000] ;  /* 0x01a0000000277984 */ /* 0x000fe20000000800 */
[C---:B------:R-:W-:Y:S08]  /*500f0*/  HMMA.1688.F32.TF32 R216, R32.reuse, R6, R16 ;  /* 0x0000000620d8723c */ /* 0x040ff00000081010 */
[----:B------:R-:W-:Y:S01]  /*50100*/  HMMA.1688.F32.TF32 R220, R32, R222, R224 ;  /* 0x000000de20dc723c */ /* 0x000fe200000810e0 */
        /* <DEDUP_REMOVED lines=10> */
[----:B------:R-:W-:Y:S04]  /*501b0*/  STL [R1+0x4bfc], R219 ;  /* 0x004bfcdb01007387 */ /* 0x000fe80000100800 */
[----:B------:R-:W-:Y:S04]  /*501c0*/  STL.64 [R1+0x4c38], R222 ;  /* 0x004c38de01007387 */ /* 0x000fe80000100a00 */
[----:B------:R-:W-:Y:S04]  /*501d0*/  STL.64 [R1+0x4c30], R220 ;  /* 0x004c30dc01007387 */ /* 0x000fe80000100a00 */
[----:B--2---:R-:W1:Y:S04]  /*501e0*/  LDSM.16.M88.4 R4, [R13+0x81080] ;  /* 0x081080000d04783b */ /* 0x004e680000000200 */
[----:B------:R-:W2:Y:S04]  /*501f0*/  LDSM.16.M88.4 R8, [R13+0x80080] ;  /* 0x080080000d08783b */ /* 0x000ea80000000200 */
[----:B------:R-:W3:Y:S04]  /*50200*/  LDSM.16.M88.4 R32, [R13+0x82080] ;  /* 0x082080000d20783b */ /* 0x000ee80000000200 */
[----:B------:R-:W4:Y:S04]  /*50210*/  LDSM.16.M88.4 R28, [R13+0x83080] ;  /* 0x083080000d1c783b */ /* 0x000f280000000200 */
[----:B------:R-:W-:Y:S04]  /*50220*/  LDSM.16.M88.4 R24, [R13+0x84080] ;  /* 0x084080000d18783b */ /* 0x000fe80000000200 */
[----:B------:R-:W-:Y:S04]  /*50230*/  LDSM.16.M88.4 R20, [R13+0x85080] ;  /* 0x085080000d14783b */ /* 0x000fe80000000200 */
[----:B------:R-:W5:Y:S04]  /*50240*/  LDSM.16.M88.4 R16, [R13+0x86080] ;  /* 0x086080000d10783b */ /* 0x000f680000000200 */
[----:B------:R-:W3:Y:S01]  /*50250*/  LDSM.16.M88.4 R12, [R13+0x87080] ;  /* 0x087080000d0c783b */ /* 0x000ee20000000200 */
[C---:B-1----:R-:W-:Y:S08]  /*50260*/  HMMA.1688.F32.TF32 R40, R36.reuse, R4, R244 ;  /* 0x000000042428723c */ /* 0x042ff000000810f4 */
[----:B--2---:R-:W-:Y:S01]  /*50270*/  HMMA.1688.F32.TF32 R44, R36, R8, R240 ;  /* 0x00000008242c723c */ /* 0x004fe200000810f0 */
[----:B------:R-:W-:Y:S04]  /*50280*/  STL [R1+0x4bf4], R10 ;  /* 0x004bf40a01007387 */ /* 0x000fe80000100800 */
[----:B------:R-:W-:Y:S04]  /*50290*/  STL [R1+0x4bf0], R11 ;  /* 0x004bf00b01007387 */ /* 0x000fe80000100800 */
[----:B------:R1:W-:Y:S07]  /*502a0*/  STL [R1+0x4bf8], R7 ;  /* 0x004bf80701007387 */ /* 0x0003ee0000100800 */
[----:B------:R-:W-:-:S07]  /*502b0*/  IMAD.MOV.U32 R211, RZ, RZ, R43 ;  /* 0x000000ffffd37224 */ /* 0x000fce00078e002b */
[----:B------:R-:W-:Y:S04]  /*502c0*/  STL.64 [R1+0x30], R44 ;  /* 0x0000302c01007387 */ /* 0x000fe80000100a00 */
[----:B------:R2:W-:Y:S04]  /*502d0*/  STL.64 [R1+0x38], R46 ;  /* 0x0000382e01007387 */ /* 0x0005e80000100a00 */
[----:B------:R-:W-:Y:S04]  /*502e0*/  STL.64 [R1+0x4c48], R210 ;  /* 0x004c48d201007387 */ /* 0x000fe80000100a00 */
[----:B------:R-:W-:Y:S04]  /*502f0*/  STL.64 [R1+0x4c40], R208 ;  /* 0x004c40d001007387 */ /* 0x000fe80000100a00 */
[----:B------:R-:W2:Y:S04]  /*50300*/  LDL.LU R48, [R1+0x730] ;  /* 0x0007300001307983 */ /* 0x000ea80000300800 */
[----:B------:R-:W2:Y:S04]  /*50310*/  LDL.LU R49, [R1+0x734] ;  /* 0x0007340001317983 */ /* 0x000ea80000300800 */
[----:B------:R-:W2:Y:S04]  /*50320*/  LDL.LU R50, [R1+0x738] ;  /* 0x0007380001327983 */ /* 0x000ea80000300800 */
[----:B------:R-:W2:Y:S04]  /*50330*/  LDL.LU R51, [R1+0x73c] ;  /* 0x00073c0001337983 */ /* 0x000ea80000300800 */
[----:B------:R-:W4:Y:S04]  /*50340*/  LDL.LU R72, [R1+0x820] ;  /* 0x0008200001487983 */ /* 0x000f280000300800 */
[----:B------:R-:W4:Y:S04]  /*50350*/  LDL.LU R73, [R1+0x824] ;  /* 0x0008240001497983 */ /* 0x000f280000300800 */
[----:B------:R-:W4:Y:S04]  /*50360*/  LDL.LU R74, [R1+0x828] ;  /* 0x00082800014a7983 */ /* 0x000f280000300800 */
[----:B------:R-:W4:Y:S01]  /*50370*/  LDL.LU R75, [R1+0x82c] ;  /* 0x00082c00014b7983 */ /* 0x000f220000300800 */
[----:B------:R-:W-:Y:S01]  /*50380*/  IMAD.MOV.U32 R229, RZ, RZ, R40 ;  /* 0x000000ffffe57224 */ /* 0x000fe200078e0028 */
[----:B------:R-:W-:-:S02]  /*50390*/  MOV R231, R42 ;  /* 0x0000002a00e77202 */ /* 0x000fc40000000f00 */
[----:B------:R-:W5:Y:S01]  /*503a0*/  LDL.LU R240, [R1+0x7f0] ;  /* 0x0007f00001f07983 */ /* 0x000f620000300800 */
[----:B------:R-:W-:-:S03]  /*503b0*/  IMAD.MOV.U32 R230, RZ, RZ, R41 ;  /* 0x000000ffffe67224 */ /* 0x000fc600078e0029 */
[----:B------:R-:W5:Y:S01]  /*503c0*/  LDL.LU R241, [R1+0x7f4] ;  /* 0x0007f40001f17983 */ /* 0x000f620000300800 */
[----:B---3--:R-:W-:Y:S03]  /*503d0*/  HMMA.1688.F32.TF32 R40, R36, R32, R248 ;  /* 0x000000202428723c */ /* 0x008fe600000810f8 */
        /* <DEDUP_REMOVED lines=22> */
[----:B------:R-:W-:Y:S01]  /*50540*/  IMAD.MOV.U32 R219, RZ, RZ, R40 ;  /* 0x000000ffffdb7224 */ /* 0x000fe200078e0028 */
[----:B-1----:R-:W-:Y:S01]  /*50550*/  MOV R7, R41 ;  /* 0x0000002900077202 */ /* 0x002fe20000000f00 */
[----:B------:R-:W-:Y:S01]  /*50560*/  IMAD.MOV.U32 R10, RZ, RZ, R42 ;  /* 0x000000ffff0a7224 */ /* 0x000fe200078e002a */
[----:B------:R-:W3:Y:S01]  /*50570*/  LDL.LU R52, [R1+0x720] ;  /* 0x0007200001347983 */ /* 0x000ee20000300800 */
[----:B------:R-:W-:-:S03]  /*50580*/  IMAD.MOV.U32 R11, RZ, RZ, R43 ;  /* 0x000000ffff0b7224 */ /* 0x000fc600078e002b */
[----:B------:R-:W3:Y:S04]  /*50590*/  LDL.LU R53, [R1+0x724] ;  /* 0x0007240001357983 */ /* 0x000ee80000300800 */
[----:B------:R-:W3:Y:S04]  /*505a0*/  LDL.LU R54, [R1+0x728] ;  /* 0x0007280001367983 */ /* 0x000ee80000300800 */
[----:B------:R-:W3:Y:S04]  /*505b0*/  LDL.LU R55, [R1+0x72c] ;  /* 0x00072c0001377983 */ /* 0x000ee80000300800 */
[----:B------:R-:W-:Y:S04]  /*505c0*/  STL.64 [R1+0x4c58], R218 ;  /* 0x004c58da01007387 */ /* 0x000fe80000100a00 */
[----:B------:R-:W-:Y:S04]  /*505d0*/  STL.64 [R1+0x4c50], R216 ;  /* 0x004c50d801007387 */ /* 0x000fe80000100a00 */
[----:B------:R-:W-:Y:S01]  /*505e0*/  STL.64 [R1+0x4c78], R230 ;  /* 0x004c78e601007387 */ /* 0x000fe20000100a00 */
[----:B----4-:R-:W-:Y:S08]  /*505f0*/  HMMA.1688.F32.TF32 R40, R36, R28, R72 ;  /* 0x0000001c2428723c */ /* 0x010ff00000081048 */
[----:B--2---:R-:W-:Y:S08]  /*50600*/  HMMA.1688.F32.TF32 R48, R68, R32, R48 ;  /* 0x000000204430723c */ /* 0x004ff00000081030 */
[C---:B-----5:R-:W-:Y:S08]  /*50610*/  HMMA.1688.F32.TF32 R240, R36.reuse, R16, R240 ;  /* 0x0000001024f0723c */ /* 0x060ff000000810f0 */
[----:B------:R-:W-:Y:S01]  /*50620*/  MOV R205, R40 ;  /* 0x0000002800cd7202 */ /* 0x000fe20000000f00 */
[----:B------:R-:W-:Y:S01]  /*50630*/  IMAD.MOV.U32 R206, RZ, RZ, R41 ;  /* 0x000000ffffce7224 */ /* 0x000fe200078e0029 */
[----:B---3--:R-:W-:Y:S01]  /*50640*/  HMMA.1688.F32.TF32 R248, R36, R24, R248 ;  /* 0x0000001824f8723c */ /* 0x008fe200000810f8 */
[----:B------:R-:W-:Y:S01]  /*50650*/  IMAD.MOV.U32 R207, RZ, RZ, R42 ;  /* 0x000000ffffcf7224 */ /* 0x000fe200078e002a */
[----:B------:R-:W-:-:S06]  /*50660*/  MOV R228, R43 ;  /* 0x0000002b00e47202 */ /* 0x000fcc0000000f00 */
        /* <DEDUP_REMOVED lines=48> */
[----:B------:R-:W4:Y:S01]  /*50970*/  LDL.LU R183, [R1+0x69c] ;  /* 0x00069c0001b77983 */ /* 0x000f220000300800 */
[C---:B------:R-:W-:Y:S03]  /*50980*/  HMMA.1688.F32.TF32 R52, R68.reuse, R28, R52 ;  /* 0x0000001c4434723c */ /* 0x040fe60000081034 */
        /* <DEDUP_REMOVED lines=17> */
[----:B------:R-:W-:Y:S04]  /*50aa0*/  STL.64 [R1+0x4cd0], R52 ;  /* 0x004cd03401007387 */ /* 0x000fe80000100a00 */
[----:B------:R-:W4:Y:S04]  /*50ab0*/  LDL.LU R184, [R1+0x540] ;  /* 0x0005400001b87983 */ /* 0x000f280000300800 */
[----:B------:R-:W4:Y:S04]  /*50ac0*/  LDL.LU R185, [R1+0x544] ;  /* 0x0005440001b97983 */ /* 0x000f280000300800 */
[----:B------:R-:W4:Y:S04]  /*50ad0*/  LDL.LU R186, [R1+0x548] ;  /* 0x0005480001ba7983 */ /* 0x000f280000300800 */
[----:B------:R-:W4:Y:S01]  /*50ae0*/  LDL.LU R187, [R1+0x54c] ;  /* 0x00054c0001bb7983 */ /* 0x000f220000300800 */
[C---:B-----5:R-:W-:Y:S08]  /*50af0*/  HMMA.1688.F32.TF32 R56, R68.reuse, R24, R56 ;  /* 0x000000184438723c */ /* 0x060ff00000081038 */
[C---:B--2---:R-:W-:Y:S08]  /*50b00*/  HMMA.1688.F32.TF32 R60, R68.reuse, R20, R60 ;  /* 0x00000014443c723c */ /* 0x044ff0000008103c */
[C---:B---3--:R-:W-:Y:S07]  /*50b10*/  HMMA.1688.F32.TF32 R64, R68.reuse, R16, R64 ;  /* 0x000000104440723c */ /* 0x048fee0000081040 */
[----:B------:R-:W-:Y:S04]  /*50b20*/  STL.64 [R1+0x4ce8], R58 ;  /* 0x004ce83a01007387 */ /* 0x000fe80000100a00 */
[----:B------:R-:W-:Y:S04]  /*50b30*/  STL.64 [R1+0x4ce0], R56 ;  /* 0x004ce03801007387 */ /* 0x000fe80000100a00 */
[----:B------:R-:W-:Y:S04]  /*50b40*/  STL.64 [R1+0x4cf8], R62 ;  /* 0x004cf83e01007387 */ /* 0x000fe80000100a00 */
[----:B------:R-:W-:Y:S01]  /*50b50*/  STL.64 [R1+0x4cf0], R60 ;  /* 0x004cf03c01007387 */ /* 0x000fe20000100a00 */
[----:B----4-:R-:W-:Y:S03]  /*50b60*/  HMMA.1688.F32.TF32 R68, R68, R12, R180 ;  /* 0x0000000c4444723c */ /* 0x010fe600000810b4 */
[----:B------:R-:W-:Y:S04]  /*50b70*/  STL.64 [R1+0x4d08], R66 ;  /* 0x004d084201007387 */ /* 0x000fe80000100a00 */
[----:B------:R-:W-:Y:S04]  /*50b80*/  STL.64 [R1+0x4d00], R64 ;  /* 0x004d004001007387 */ /* 0x000fe80000100a00 */
[----:B------:R-:W2:Y:S04]  /*50b90*/  LDL.LU R180, [R1+0x530] ;  /* 0x0005300001b47983 */ /* 0x000ea80000300800 */
[----:B------:R-:W2:Y:S04]  /*50ba0*/  LDL.LU R181, [R1+0x534] ;  /* 0x0005340001b57983 */ /* 0x000ea80000300800 */
[----:B------:R-:W2:Y:S04]  /*50bb0*/  LDL.LU R182, [R1+0x538] ;  /* 0x0005380001b67983 */ /* 0x000ea80000300800 */
[----:B------:R-:W2:Y:S01]  /*50bc0*/  LDL.LU R183, [R1+0x53c] ;  /* 0x00053c0001b77983 */ /* 0x000ea20000300800 */
[C---:B------:R-:W-:Y:S08]  /*50bd0*/  HMMA.1688.F32.TF32 R76, R100.reuse, R4, R76 ;  /* 0x00000004644c723c */ /* 0x040ff0000008104c */
[C---:B------:R-:W-:Y:S08]  /*50be0*/  HMMA.1688.F32.TF32 R72, R100.reuse, R8, R72 ;  /* 0x000000086448723c */ /* 0x040ff00000081048 */
[C---:B------:R-:W-:Y:S01]  /*50bf0*/  HMMA.1688.F32.TF32 R96, R100.reuse, R16, R96 ;  /* 0x000000106460723c */ /* 0x040fe20000081060 */
[----:B------:R-:W-:Y:S07]  /*50c00*/  STL.64 [R1+0x4d18], R70 ;  /* 0x004d184601007387 */ /* 0x000fee0000100a00 */
[C---:B------:R-:W-:Y:S01]  /*50c10*/  HMMA.1688.F32.TF32 R80, R100.reuse, R32, R80 ;  /* 0x000000206450723c */ /* 0x040fe20000081050 */
[----:B------:R-:W-:Y:S07]  /*50c20*/  STL.64 [R1+0x4d10], R68 ;  /* 0x004d104401007387 */ /* 0x000fee0000100a00 */
        /* <DEDUP_REMOVED lines=8> */
[----:B------:R-:W-:Y:S04]  /*50cb0*/  STL [R1+0x4b60], R96 ;  /* 0x004b606001007387 */ /* 0x000fe80000100800 */
[----:B------:R-:W-:Y:S04]  /*50cc0*/  STL [R1+0x4b5c], R97 ;  /* 0x004b5c6101007387 */ /* 0x000fe80000100800 */
[----:B------:R-:W-:Y:S04]  /*50cd0*/  STL [R1+0x4b58], R98 ;  /* 0x004b586201007387 */ /* 0x000fe80000100800 */
[----:B------:R-:W-:Y:S04]  /*50ce0*/  STL [R1+0x4b54], R99 ;  /* 0x004b546301007387 */ /* 0x000fe80000100800 */
        /* <DEDUP_REMOVED lines=8> */
[----:B------:R-:W-:Y:S04]  /*50d70*/  STL [R1+0x4b70], R100 ;  /* 0x004b706401007387 */ /* 0x000fe80000100800 */
[----:B------:R-:W-:Y:S04]  /*50d80*/  STL [R1+0x4b6c], R101 ;  /* 0x004b6c6501007387 */ /* 0x000fe80000100800 */
[----:B------:R-:W-:Y:S04]  /*50d90*/  STL [R1+0x4b68], R102 ;  /* 0x004b686601007387 */ /* 0x000fe80000100800 */
[----:B------:R-:W-:Y:S04]  /*50da0*/  STL [R1+0x4b64], R103 ;  /* 0x004b646701007387 */ /* 0x000fe80000100800 */
        /* <DEDUP_REMOVED lines=16> */
[C---:B--2---:R-:W-:Y:S03]  /*50eb0*/  HMMA.1688.F32.TF32 R104, R132.reuse, R8, R180 ;  /* 0x000000088468723c */ /* 0x044fe600000810b4 */
[----:B------:R-:W2:Y:S04]  /*50ec0*/  LDL.LU R180, [R1+0x40] ;  /* 0x0000400001b47983 */ /* 0x000ea80000300800 */
[----:B------:R-:W2:Y:S04]  /*50ed0*/  LDL.LU R181, [R1+0x44] ;  /* 0x0000440001b57983 */ /* 0x000ea80000300800 */
[----:B------:R-:W2:Y:S04]  /*50ee0*/  LDL.LU R182, [R1+0x48] ;  /* 0x0000480001b67983 */ /* 0x000ea80000300800 */
[----:B------:R-:W2:Y:S08]  /*50ef0*/  LDL.LU R183, [R1+0x4c] ;  /* 0x00004c0001b77983 */ /* 0x000eb00000300800 */
[----:B------:R-:W-:Y:S04]  /*50f00*/  STL [R1+0x4b7c], R104 ;  /* 0x004b7c6801007387 */ /* 0x000fe80000100800 */
[----:B------:R-:W-:Y:S04]  /*50f10*/  STL [R1+0x4b78], R105 ;  /* 0x004b786901007387 */ /* 0x000fe80000100800 */
[----:B------:R-:W-:Y:S04]  /*50f20*/  STL [R1+0x4b74], R106 ;  /* 0x004b746a01007387 */ /* 0x000fe80000100800 */
[----:B------:R-:W-:Y:S01]  /*50f30*/  STL [R1+0x4b50], R107 ;  /* 0x004b506b01007387 */ /* 0x000fe20000100800 */
[C---:B---3--:R-:W-:Y:S08]  /*50f40*/  HMMA.1688.F32.TF32 R108, R132.reuse, R4, R108 ;  /* 0x00000004846c723c */ /* 0x048ff0000008106c */
[C---:B----4-:R-:W-:Y:S11]  /*50f50*/  HMMA.1688.F32.TF32 R112, R132.reuse, R32, R112 ;  /* 0x000000208470723c */ /* 0x050ff60000081070 */
[----:B------:R-:W-:Y:S04]  /*50f60*/  @!UPT UIADD3 URZ, URZ, URZ, URZ ;  /* 0x0000003f3f3ff290 */ /* 0x000fe8000fffe03f */
[----:B------:R-:W-:Y:S04]  /*50f70*/  STL [R1+0x4b8c], R108 ;  /* 0x004b8c6c01007387 */ /* 0x000fe80000100800 */
[----:B------:R-:W-:Y:S04]  /*50f80*/  STL [R1+0x4b88], R109 ;  /* 0x004b886d01007387 */ /* 0x000fe80000100800 */
[----:B------:R-:W-:Y:S01]  /*50f90*/  STL [R1+0x4b84], R110 ;  /* 0x004b846e01007387 */ /* 0x000fe20000100800 */
[C---:B-----5:R-:W-:Y:S03]  /*50fa0*/  HMMA.1688.F32.TF32 R116, R132.reuse, R28, R116 ;  /* 0x0000001c8474723c */ /* 0x060fe60000081074 */
[----:B------:R-:W-:Y:S05]  /*50fb0*/  STL [R1+0x4b80], R111 ;  /* 0x004b806f01007387 */ /* 0x000fea0000100800 */
        /* <DEDUP_REMOVED lines=14> */
[C---:B------:R-:W-:Y:S03]  /*510a0*/  HMMA.1688.F32.TF32 R128, R132.reuse, R16, R184 ;  /* 0x000000108480723c */ /* 0x040fe600000810b8 */
        /* <DEDUP_REMOVED lines=8> */
[----:B------:R-:W2:Y:S04]  /*51130*/  LDL.LU R188, [R1+0x490] ;  /* 0x0004900001bc7983 */ /* 0x000ea80000300800 */
[----:B------:R-:W2:Y:S04]  /*51140*/  LDL.LU R189, [R1+0x494] ;  /* 0x0004940001bd7983 */ /* 0x000ea80000300800 */
[----:B------:R-:W2:Y:S04]  /*51150*/  LDL.LU R190, [R1+0x498] ;  /* 0x0004980001be7983 */ /* 0x000ea80000300800 */
[----:B------:R-:W2:Y:S02]  /*51160*/  LDL.LU R191, [R1+0x49c] ;  /* 0x00049c0001bf7983 */ /* 0x000ea40000300800 */
[----:B--2---:R-:W-:Y:S02]  /*51170*/  HMMA.1688.F32.TF32 R132, R132, R12, R180 ;  /* 0x0000000c8484723c */ /* 0x004fe400000810b4 */
        /* <DEDUP_REMOVED lines=14> */
[----:B------:R-:W3:Y:S04]  /*51260*/  LDL.LU R158, [R1+0x4c8] ;  /* 0x0004c800019e7983 */ /* 0x000ee80000300800 */
[----:B------:R-:W3:Y:S04]  /*51270*/  LDL.LU R159, [R1+0x4cc] ;  /* 0x0004cc00019f7983 */ /* 0x000ee80000300800 */
[----:B------:R-:W3:Y:S04]  /*51280*/  LDL.LU R152, [R1+0x4b0] ;  /* 0x0004b00001987983 */ /* 0x000ee80000300800 */
[----:B------:R-:W3:Y:S04]  /*51290*/  LDL.LU R153, [R1+0x4b4] ;  /* 0x0004b40001997983 */ /* 0x000ee80000300800 */
[----:B------:R-:W3:Y:S04]  /*512a0*/  LDL.LU R154, [R1+0x4b8] ;  /* 0x0004b800019a7983 */ /* 0x000ee80000300800 */
[----:B------:R-:W3:Y:S01]  /*512b0*/  LDL.LU R155, [R1+0x4bc] ;  /* 0x0004bc00019b7983 */ /* 0x000ee20000300800 */
[C---:B-1----:R-:W-:Y:S03]  /*512c0*/  HMMA.1688.F32.TF32 R36, R136.reuse, R8, R180 ;  /* 0x000000088824723c */ /* 0x042fe600000810b4 */
[----:B------:R-:W4:Y:S11]  /*512d0*/  LDL.LU R180, [R1+0x3f0] ;  /* 0x0003f00001b47983 */ /* 0x000f360000300800 */
[----:B------:R-:W-:Y:S09]  /*512e0*/  @!UPT UIADD3 URZ, URZ, URZ, URZ ;  /* 0x0000003f3f3ff290 */ /* 0x000ff2000fffe03f */
[----:B------:R-:W-:Y:S04]  /*512f0*/  STL.64 [R1+0x4e0], R36 ;  /* 0x0004e02401007387 */ /* 0x000fe80000100a00 */
[----:B------:R2:W-:Y:S04]  /*51300*/  STL.64 [R1+0x4e8], R38 ;  /* 0x0004e82601007387 */ /* 0x0005e80000100a00 */
[----:B------:R-:W4:Y:S04]  /*51310*/  LDL.LU R181, [R1+0x3f4] ;  /* 0x0003f40001b57983 */ /* 0x000f280000300800 */
[----:B------:R-:W4:Y:S04]  /*51320*/  LDL.LU R182, [R1+0x3f8] ;  /* 0x0003f80001b67983 */ /* 0x000f280000300800 */
[----:B------:R-:W4:Y:S01]  /*51330*/  LDL.LU R183, [R1+0x3fc] ;  /* 0x0003fc0001b77983 */ /* 0x000f220000300800 */
[C---:B--2---:R-:W-:Y:S11]  /*51340*/  HMMA.1688.F32.TF32 R36, R136.reuse, R4, R160 ;  /* 0x000000048824723c */ /* 0x044ff600000810a0 */
[----:B------:R-:W-:Y:S11]  /*51350*/  @!UPT UIADD3 URZ, URZ, URZ, URZ ;  /* 0x0000003f3f3ff290 */ /* 0x000ff6000fffe03f */
[----:B------:R-:W-:Y:S02]  /*51360*/  @!UPT UIADD3 URZ, URZ, URZ, URZ ;  /* 0x0000003f3f3ff290 */ /* 0x000fe4000fffe03f */
[----:B------:R-:W-:Y:S01]  /*51370*/  IMAD.MOV.U32 R97, RZ, RZ, R36 ;  /* 0x000000ffff617224 */ /* 0x000fe200078e0024 */
[----:B------:R-:W-:Y:S01]  /*51380*/  MOV R99, R38 ;  /* 0x0000002600637202 */ /* 0x000fe20000000f00 */
[----:B------:R-:W-:Y:S02]  /*51390*/  IMAD.MOV.U32 R98, RZ, RZ, R37 ;  /* 0x000000ffff627224 */ /* 0x000fe400078e0025 */
[----:B------:R-:W-:Y:S02]  /*513a0*/  IMAD.MOV.U32 R107, RZ, RZ, R39 ;  /* 0x000000ffff6b7224 */ /* 0x000fe400078e0027 */
[C---:B---3--:R-:W-:Y:S11]  /*513b0*/  HMMA.1688.F32.TF32 R36, R136.reuse, R32, R156 ;  /* 0x000000208824723c */ /* 0x048ff6000008109c */
        /* <DEDUP_REMOVED lines=12> */
[----:B------:R-:W-:Y:S02]  /*51480*/  IMAD.MOV.U32 R106, RZ, RZ, R38 ;  /* 0x000000ffff6a7224 */ /* 0x000fe400078e0026 */
[C---:B-----5:R-:W-:Y:S01]  /*51490*/  HMMA.1688.F32.TF32 R36, R136.reuse, R24, R192 ;  /* 0x000000188824723c */ /* 0x060fe200000810c0 */
[----:B------:R-:W2:Y:S04]  /*514a0*/  LDL.LU R192, [R1+0x110] ;  /* 0x0001100001c07983 */ /* 0x000ea80000300800 */
[----:B------:R-:W2:Y:S04]  /*514b0*/  LDL.LU R193, [R1+0x114] ;  /* 0x0001140001c17983 */ /* 0x000ea80000300800 */
[----:B------:R-:W2:Y:S04]  /*514c0*/  LDL.LU R194, [R1+0x118] ;  /* 0x0001180001c27983 */ /* 0x000ea80000300800 */
[----:B------:R-:W2:Y:S04]  /*514d0*/  LDL.LU R195, [R1+0x11c] ;  /* 0x00011c0001c37983 */ /* 0x000ea80000300800 */
[----:B------:R-:W3:Y:S04]  /*514e0*/  LDL.LU R152, [R1+0x120] ;  /* 0x0001200001987983 */ /* 0x000ee80000300800 */
[----:B------:R-:W3:Y:S03]  /*514f0*/  LDL.LU R153, [R1+0x124] ;  /* 0x0001240001997983 */ /* 0x000ee60000300800 */
[----:B------:R-:W-:Y:S01]  /*51500*/  IMAD.MOV.U32 R108, RZ, RZ, R36 ;  /* 0x000000ffff6c7224 */ /* 0x000fe200078e0024 */
[----:B------:R-:W-:Y:S01]  /*51510*/  MOV R109, R37 ;  /* 0x00000025006d7202 */ /* 0x000fe20000000f00 */
[----:B------:R-:W-:Y:S01]  /*51520*/  IMAD.MOV.U32 R110, RZ, RZ, R38 ;  /* 0x000000ffff6e7224 */ /* 0x000fe200078e0026 */
[----:B------:R-:W-:Y:S01]  /*51530*/  MOV R111, R39 ;  /* 0x00000027006f7202 */ /* 0x000fe20000000f00 */
[----:B------:R-:W3:Y:S01]  /*51540*/  LDL.LU R154, [R1+0x128] ;  /* 0x00012800019a7983 */ /* 0x000ee20000300800 */
[----:B------:R-:W-:Y:S03]  /*51550*/  HMMA.1688.F32.TF32 R36, R136, R20, R188 ;  /* 0x000000148824723c */ /* 0x000fe600000810bc */
[----:B------:R-:W3:Y:S04]  /*51560*/  LDL.LU R155, [R1+0x12c] ;  /* 0x00012c00019b7983 */ /* 0x000ee80000300800 */
[----:B------:R-:W5:Y:S04]  /*51570*/  LDL.LU R156, [R1+0x130] ;  /* 0x00013000019c7983 */ /* 0x000f680000300800 */
[----:B------:R-:W5:Y:S04]  /*51580*/  LDL.LU R157, [R1+0x134] ;  /* 0x00013400019d7983 */ /* 0x000f680000300800 */
[----:B------:R-:W5:Y:S04]  /*51590*/  LDL.LU R158, [R1+0x138] ;  /* 0x00013800019e7983 */ /* 0x000f680000300800 */
[----:B------:R-:W5:Y:S04]  /*515a0*/  LDL.LU R159, [R1+0x13c] ;  /* 0x00013c00019f7983 */ /* 0x000f680000300800 */
[----:B------:R-:W2:Y:S04]  /*515b0*/  LDL.LU R164, [R1+0x240] ;  /* 0x0002400001a47983 */ /* 0x000ea80000300800 */
[----:B------:R-:W2:Y:S01]  /*515c0*/  LDL.LU R165, [R1+0x244] ;  /* 0x0002440001a57983 */ /* 0x000ea20000300800 */
[----:B------:R-:W-:-:S03]  /*515d0*/  IMAD.MOV.U32 R112, RZ, RZ, R36 ;  /* 0x000000ffff707224 */ /* 0x000fc600078e0024 */
[----:B------:R-:W2:Y:S01]  /*515e0*/  LDL.LU R166, [R1+0x248] ;  /* 0x0002480001a67983 */ /* 0x000ea20000300800 */
[----:B------:R-:W-:Y:S01]  /*515f0*/  MOV R113, R37 ;  /* 0x0000002500717202 */ /* 0x000fe20000000f00 */
[----:B------:R-:W-:Y:S02]  /*51600*/  IMAD.MOV.U32 R114, RZ, RZ, R38 ;  /* 0x000000ffff727224 */ /* 0x000fe400078e0026 */
[----:B------:R-:W2:Y:S01]  /*51610*/  LDL.LU R167, [R1+0x24c] ;  /* 0x00024c0001a77983 */ /* 0x000ea20000300800 */
[----:B------:R-:W-:-:S03]  /*51620*/  MOV R115, R39 ;  /* 0x0000002700737202 */ /* 0x000fc60000000f00 */
[----:B------:R-:W2:Y:S01]  /*51630*/  LDL.LU R168, [R1+0x470] ;  /* 0x0004700001a87983 */ /* 0x000ea20000300800 */
[----:B------:R-:W-:Y:S03]  /*51640*/  HMMA.1688.F32.TF32 R36, R136, R16, R184 ;  /* 0x000000108824723c */ /* 0x000fe600000810b8 */
        /* <DEDUP_REMOVED lines=28> */
[----:B------:R-:W2:Y:S04]  /*51810*/  LDL.LU R229, [R1+0x3a4] ;  /* 0x0003a40001e57983 */ /* 0x000ea80000300800 */
[----:B------:R-:W2:Y:S04]  /*51820*/  LDL.LU R230, [R1+0x3a8] ;  /* 0x0003a80001e67983 */ /* 0x000ea80000300800 */
[----:B------:R-:W2:Y:S01]  /*51830*/  LDL.LU R231, [R1+0x3ac] ;  /* 0x0003ac0001e77983 */ /* 0x000ea20000300800 */
[----:B----4-:R-:W-:Y:S03]  /*51840*/  HMMA.1688.F32.TF32 R36, R136, R12, R180 ;  /* 0x0000000c8824723c */ /* 0x010fe600000810b4 */
        /* <DEDUP_REMOVED lines=32> */
[----:B------:R-:W-:Y:S01]  /*51a50*/  IMAD.MOV.U32 R120, RZ, RZ, R36 ;  /* 0x000000ffff787224 */ /* 0x000fe200078e0024 */
[----:B------:R-:W-:Y:S01]  /*51a60*/  MOV R121, R37 ;  /* 0x0000002500797202 */ /* 0x000fe20000000f00 */
[----:B------:R-:W-:Y:S01]  /*51a70*/  IMAD.MOV.U32 R122, RZ, RZ, R38 ;  /* 0x000000ffff7a7224 */ /* 0x000fe200078e0026 */
[----:B------:R-:W5:Y:S01]  /*51a80*/  LDL.LU R184, [R1+0x60] ;  /* 0x0000600001b87983 */ /* 0x000f620000300800 */
[----:B------:R-:W-:-:S03]  /*51a90*/  MOV R123, R39 ;  /* 0x00000027007b7202 */ /* 0x000fc60000000f00 */
[----:B------:R-:W5:Y:S04]  /*51aa0*/  LDL.LU R185, [R1+0x64] ;  /* 0x0000640001b97983 */ /* 0x000f680000300800 */
[----:B------:R-:W5:Y:S04]  /*51ab0*/  LDL.LU R186, [R1+0x68] ;  /* 0x0000680001ba7983 */ /* 0x000f680000300800 */
[----:B------:R-:W5:Y:S01]  /*51ac0*/  LDL.LU R187, [R1+0x6c] ;  /* 0x00006c0001bb7983 */ /* 0x000f620000300800 */
[----:B----4-:R-:W-:Y:S07]  /*51ad0*/  HMMA.1688.F32.TF32 R36, R144, R8, R180 ;  /* 0x000000089024723c */ /* 0x010fee00000810b4 */
[----:B------:R-:W-:Y:S01]  /*51ae0*/  IMAD.MOV.U32 R180, RZ, RZ, R232 ;  /* 0x000000ffffb47224 */ /* 0x000fe200078e00e8 */
[----:B------:R-:W-:Y:S01]  /*51af0*/  MOV R181, R233 ;  /* 0x000000e900b57202 */ /* 0x000fe20000000f00 */
[----:B------:R-:W4:Y:S01]  /*51b00*/  LDL.LU R232, [R1+0x4dac] ;  /* 0x004dac0001e87983 */ /* 0x000f220000300800 */
[----:B------:R-:W-:Y:S01]  /*51b10*/  IMAD.MOV.U32 R182, RZ, RZ, R234 ;  /* 0x000000ffffb67224 */ /* 0x000fe200078e00ea */
[----:B------:R-:W-:-:S02]  /*51b20*/  MOV R183, R235 ;  /* 0x000000eb00b77202 */ /* 0x000fc40000000f00 */
[----:B------:R-:W4:Y:S04]  /*51b30*/  LDL.LU R233, [R1+0x4da8] ;  /* 0x004da80001e97983 */ /* 0x000f280000300800 */
[----:B------:R-:W4:Y:S04]  /*51b40*/  LDL.LU R234, [R1+0x4da4] ;  /* 0x004da40001ea7983 */ /* 0x000f280000300800 */
[----:B------:R-:W4:Y:S03]  /*51b50*/  LDL.LU R235, [R1+0x4da0] ;  /* 0x004da00001eb7983 */ /* 0x000f260000300800 */
[----:B------:R-:W-:Y:S01]  /*51b60*/  IMAD.MOV.U32 R124, RZ, RZ, R36 ;  /* 0x000000ffff7c7224 */ /* 0x000fe200078e0024 */
[----:B------:R-:W-:Y:S01]  /*51b70*/  MOV R125, R37 ;  /* 0x00000025007d7202 */ /* 0x000fe20000000f00 */
[----:B------:R-:W-:Y:S01]  /*51b80*/  IMAD.MOV.U32 R126, RZ, RZ, R38 ;  /* 0x000000ffff7e7224 */ /* 0x000fe200078e0026 */
[----:B------:R-:W-:Y:S01]  /*51b90*/  MOV R127, R39 ;  /* 0x00000027007f7202 */ /* 0x000fe20000000f00 */
[C---:B--2---:R-:W-:Y:S08]  /*51ba0*/  HMMA.1688.F32.TF32 R44, R144.reuse, R4, R244 ;  /* 0x00000004902c723c */ /* 0x044ff000000810f4 */
[C---:B------:R-:W-:Y:S08]  /*51bb0*/  HMMA.1688.F32.TF32 R36, R144.reuse, R28, R204 ;  /* 0x0000001c9024723c */ /* 0x040ff000000810cc */
[C---:B---3--:R-:W-:Y:S07]  /*51bc0*/  HMMA.1688.F32.TF32 R40, R144.reuse, R32, R248 ;  /* 0x000000209028723c */ /* 0x048fee00000810f8 */
[----:B------:R-:W-:Y:S04]  /*51bd0*/  STL.64 [R1+0x3d0], R44 ;  /* 0x0003d02c01007387 */ /* 0x000fe80000100a00 */
[----:B------:R1:W-:Y:S02]  /*51be0*/  STL.64 [R1+0x3d8], R46 ;  /* 0x0003d82e01007387 */ /* 0x0003e40000100a00 */
[C---:B-1----:R-:W-:Y:S10]  /*51bf0*/  HMMA.1688.F32.TF32 R44, R144.reuse, R24, R228 ;  /* 0x00000018902c723c */ /* 0x042ff400000810e4 */
[----:B------:R-:W-:Y:S04]  /*51c00*/  STL.64 [R1+0x3c0], R40 ;  /* 0x0003c02801007387 */ /* 0x000fe80000100a00 */
[----:B------:R1:W-:Y:S04]  /*51c10*/  STL.64 [R1+0x3c8], R42 ;  /* 0x0003c82a01007387 */ /* 0x0003e80000100a00 */
[----:B------:R-:W-:Y:S04]  /*51c20*/  STL.64 [R1+0x3b0], R36 ;  /* 0x0003b02401007387 */ /* 0x000fe80000100a00 */
[----:B------:R5:W-:Y:S01]  /*51c30*/  STL.64 [R1+0x3b8], R38 ;  /* 0x0003b82601007387 */ /* 0x000be20000100a00 */
[C---:B-1----:R-:W-:Y:S08]  /*51c40*/  HMMA.1688.F32.TF32 R40, R144.reuse, R20, R216 ;  /* 0x000000149028723c */ /* 0x042ff000000810d8 */
[C---:B-----5:R-:W-:Y:S01]  /*51c50*/  HMMA.1688.F32.TF32 R36, R144.reuse, R16, R208 ;  /* 0x000000109024723c */ /* 0x060fe200000810d0 */
[----:B------:R-:W-:Y:S04]  /*51c60*/  STL.64 [R1+0x3a0], R44 ;  /* 0x0003a02c01007387 */ /* 0x000fe80000100a00 */
[----:B------:R1:W-:Y:S10]  /*51c70*/  STL.64 [R1+0x3a8], R46 ;  /* 0x0003a82e01007387 */ /* 0x0003f40000100a00 */
[----:B------:R-:W-:Y:S01]  /*51c80*/  STL.64 [R1+0x390], R40 ;  /* 0x0003902801007387 */ /* 0x000fe20000100a00 */
[----:B-1----:R-:W-:Y:S03]  /*51c90*/  HMMA.1688.F32.TF32 R44, R144, R12, R220 ;  /* 0x0000000c902c723c */ /* 0x002fe600000810dc */
[----:B------:R1:W-:Y:S04]  /*51ca0*/  STL.64 [R1+0x398], R42 ;  /* 0x0003982a01007387 */ /* 0x0003e80000100a00 */
[----:B------:R-:W-:Y:S04]  /*51cb0*/  STL.64 [R1+0x380], R36 ;  /* 0x0003802401007387 */ /* 0x000fe80000100a00 */
[----:B------:R2:W-:Y:S01]  /*51cc0*/  STL.64 [R1+0x388], R38 ;  /* 0x0003882601007387 */ /* 0x0005e20000100a00 */
[C---:B-1----:R-:W-:Y:S03]  /*51cd0*/  HMMA.1688.F32.TF32 R40, R148.reuse, R8, R224 ;  /* 0x000000089428723c */ /* 0x042fe600000810e0 */
[----:B------:R-:W-:Y:S04]  /*51ce0*/  LDS R144, [R3+0x18400] ;  /* 0x0184000003907984 */ /* 0x000fe80000000800 */
[----:B------:R-:W-:Y:S01]  /*51cf0*/  LDS R146, [R3+0x1a400] ;  /* 0x01a4000003927984 */ /* 0x000fe20000000800 */
[----:B--2---:R-:W-:Y:S03]  /*51d00*/  HMMA.1688.F32.TF32 R36, R148, R4, R212 ;  /* 0x000000049424723c */ /* 0x004fe600000810d4 */
[----:B------:R-:W-:Y:S04]  /*51d10*/  STL.64 [R1+0x2f0], R44 ;  /* 0x0002f02c01007387 */ /* 0x000fe80000100a00 */
[----:B------:R1:W-:Y:S01]  /*51d20*/  STL.64 [R1+0x2f8], R46 ;  /* 0x0002f82e01007387 */ /* 0x0003e20000100a00 */
[----:B------:R-:W-:Y:S03]  /*51d30*/  HMMA.1688.F32.TF32 R136, R140, R16, R184 ;  /* 0x000000108c88723c */ /* 0x000fe600000810b8 */
[----:B------:R-:W-:Y:S04]  /*51d40*/  LDS R145, [R0+0x18400] ;  /* 0x0184000000917984 */ /* 0x000fe80000000800 */
[----:B------:R-:W2:Y:S01]  /*51d50*/  LDS R147, [R0+0x1a400] ;  /* 0x01a4000000937984 */ /* 0x000ea20000000800 */
[C---:B-1----:R-:W-:Y:S03]  /*51d60*/  HMMA.1688.F32.TF32 R44, R148.reuse, R32, R176 ;  /* 0x00000020942c723c */ /* 0x042fe600000810b0 */
[----:B------:R-:W-:Y:S04]  /*51d70*/  STL.64 [R1+0x2e0], R40 ;  /* 0x0002e02801007387 */ /* 0x000fe80000100a00 */
[----:B------:R1:W-:Y:S04]  /*51d80*/  STL.64 [R1+0x2e8], R42 ;  /* 0x0002e82a01007387 */ /* 0x0003e80000100a00 */
[----:B------:R-:W-:Y:S04]  /*51d90*/  STL.64 [R1+0x2d0], R36 ;  /* 0x0002d02401007387 */ /* 0x000fe80000100a00 */
[----:B------:R3:W-:Y:S01]  /*51da0*/  STL.64 [R1+0x2d8], R38 ;  /* 0x0002d82601007387 */ /* 0x0007e20000100a00 */
[C---:B-1----:R-:W-:Y:S03]  /*51db0*/  HMMA.1688.F32.TF32 R40, R148.reuse, R28, R172 ;  /* 0x0000001c9428723c */ /* 0x042fe600000810ac */
[----:B------:R-:W-:Y:S04]  /*51dc0*/  LDS R176, [R3+0x18500] ;  /* 0x0185000003b07984 */ /* 0x000fe80000000800 */
[----:B------:R-:W-:Y:S01]  /*51dd0*/  LDS R178, [R3+0x1a500] ;  /* 0x01a5000003b27984 */ /* 0x000fe20000000800 */
[C---:B---3--:R-:W-:Y:S03]  /*51de0*/  HMMA.1688.F32.TF32 R36, R148.reuse, R24, R168 ;  /* 0x000000189424723c */ /* 0x048fe600000810a8 */
[----:B------:R-:W-:Y:S04]  /*51df0*/  STL.64 [R1+0x2c0], R44 ;  /* 0x0002c02c01007387 */ /* 0x000fe80000100a00 */
[----:B------:R1:W-:Y:S04]  /*51e00*/  STL.64 [R1+0x2c8], R46 ;  /* 0x0002c82e01007387 */ /* 0x0003e80000100a00 */
[----:B------:R-:W-:Y:S04]  /*51e10*/  LDS R177, [R0+0x18500] ;  /* 0x0185000000b17984 */ /* 0x000fe80000000800 */
[----:B------:R-:W-:Y:S01]  /*51e20*/  LDS R179, [R0+0x1a500] ;  /* 0x01a5000000b37984 */ /* 0x000fe20000000800 */
[C---:B-1----:R-:W-:Y:S03]  /*51e30*/  HMMA.1688.F32.TF32 R44, R148.reuse, R20, R164 ;  /* 0x00000014942c723c */ /* 0x042fe600000810a4 */
[----:B------:R-:W-:Y:S04]  /*51e40*/  STL.64 [R1+0x2b0], R40 ;  /* 0x0002b02801007387 */ /* 0x000fe80000100a00 */
[----:B------:R1:W-:Y:S04]  /*51e50*/  STL.64 [R1+0x2b8], R42 ;  /* 0x0002b82a01007387 */ /* 0x0003e80000100a00 */
[----:B------:R-:W-:Y:S04]  /*51e60*/  STL.64 [R1+0x2a0], R36 ;  /* 0x0002a02401007387 */ /* 0x000fe80000100a00 */
[----:B------:R3:W-:Y:S01]  /*51e70*/  STL.64 [R1+0x2a8], R38 ;  /* 0x0002a82601007387 */ /* 0x0007e20000100a00 */
[C---:B-1----:R-:W-:Y:S08]  /*51e80*/  HMMA.1688.F32.TF32 R40, R148.reuse, R16, R160 ;  /* 0x000000109428723c */ /* 0x042ff000000810a0 */
[----:B---3--:R-:W-:Y:S01]  /*51e90*/  HMMA.1688.F32.TF32 R36, R148, R12, R156 ;  /* 0x0000000c9424723c */ /* 0x008fe2000008109c */
        /* <DEDUP_REMOVED lines=9> */
[C---:B-1----:R-:W-:Y:S03]  /*51f30*/  HMMA.1688.F32.TF32 R40, R140.reuse, R4, R192 ;  /* 0x000000048c28723c */ /* 0x042fe600000810c0 */
[----:B------:R-:W-:Y:S04]  /*51f40*/  LDS R149, [R0+0x18480] ;  /* 0x0184800000957984 */ /* 0x000fe80000000800 */
[----:B------:R-:W1:Y:S01]  /*51f50*/  LDS R151, [R0+0x1a480] ;  /* 0x01a4800000977984 */ /* 0x000e620000000800 */
[C---:B---3--:R-:W-:Y:S03]  /*51f60*/  HMMA.1688.F32.TF32 R36, R140.reuse, R32, R188 ;  /* 0x000000208c24723c */ /* 0x048fe600000810bc */
[----:B------:R-:W-:Y:S04]  /*51f70*/  STL.64 [R1+0x260], R44 ;  /* 0x0002602c01007387 */ /* 0x000fe80000100a00 */
[----:B------:R-:W-:Y:S04]  /*51f80*/  STL.64 [R1+0x268], R46 ;  /* 0x0002682e01007387 */ /* 0x000fe80000100a00 */
[----:B------:R-:W-:Y:S04]  /*51f90*/  LDS R192, [R3+0x18580] ;  /* 0x0185800003c07984 */ /* 0x000fe80000000800 */
[----:B------:R-:W-:Y:S04]  /*51fa0*/  LDS R194, [R3+0x1a580] ;  /* 0x01a5800003c27984 */ /* 0x000fe80000000800 */
[----:B------:R-:W-:Y:S04]  /*51fb0*/  STL.64 [R1+0x250], R40 ;  /* 0x0002502801007387 */ /* 0x000fe80000100a00 */
[----:B------:R3:W-:Y:S04]  /*51fc0*/  STL.64 [R1+0x258], R42 ;  /* 0x0002582a01007387 */ /* 0x0007e80000100a00 */
[----:B------:R-:W-:Y:S04]  /*51fd0*/  STL.64 [R1+0x240], R36 ;  /* 0x0002402401007387 */ /* 0x000fe80000100a00 */
[----:B------:R5:W-:Y:S01]  /*51fe0*/  STL.64 [R1+0x248], R38 ;  /* 0x0002482601007387 */ /* 0x000be20000100a00 */
[C---:B---3--:R-:W-:Y:S03]  /*51ff0*/  HMMA.1688.F32.TF32 R40, R140.reuse, R24, R200 ;  /* 0x000000188c28723c */ /* 0x048fe600000810c8 */
[----:B------:R-:W-:Y:S04]  /*52000*/  LDS R193, [R0+0x18580] ;  /* 0x0185800000c17984 */ /* 0x000fe80000000800 */
[----:B------:R-:W3:Y:S01]  /*52010*/  LDS R195, [R0+0x1a580] ;  /* 0x01a5800000c37984 */ /* 0x000ee20000000800 */
[C---:B-----5:R-:W-:Y:S01]  /*52020*/  HMMA.1688.F32.TF32 R36, R140.reuse, R20, R236 ;  /* 0x000000148c24723c */ /* 0x060fe200000810ec */
[----:B------:R-:W-:Y:S01]  /*52030*/  IMAD.MOV.U32 R244, RZ, RZ, R199 ;  /* 0x000000fffff47224 */ /* 0x000fe200078e00c7 */
[----:B------:R-:W-:Y:S01]  /*52040*/  MOV R245, R198 ;  /* 0x000000c600f57202 */ /* 0x000fe20000000f00 */
[----:B------:R-:W-:Y:S01]  /*52050*/  IMAD.MOV.U32 R246, RZ, RZ, R196 ;  /* 0x000000fffff67224 */ /* 0x000fe200078e00c4 */
[----:B------:R-:W-:Y:S01]  /*52060*/  MOV R247, R197 ;  /* 0x000000c500f77202 */ /* 0x000fe20000000f00 */
[----:B------:R-:W-:Y:S01]  /*52070*/  IMAD.MOV.U32 R214, RZ, RZ, R252 ;  /* 0x000000ffffd67224 */ /* 0x000fe200078e00fc */
[----:B------:R-:W-:Y:S01]  /*52080*/  MOV R215, R2 ;  /* 0x0000000200d77202 */ /* 0x000fe20000000f00 */
[----:B------:R-:W-:Y:S04]  /*52090*/  LDS R200, [R3+0x18700] ;  /* 0x0187000003c87984 */ /* 0x000fe80000000800 */
[----:B------:R-:W-:Y:S04]  /*520a0*/  LDS R202, [R3+0x1a700] ;  /* 0x01a7000003ca7984 */ /* 0x000fe80000000800 */
[----:B------:R-:W-:Y:S01]  /*520b0*/  LDS R201, [R0+0x18700] ;  /* 0x0187000000c97984 */ /* 0x000fe20000000800 */
[C---:B----4-:R-:W-:Y:S03]  /*520c0*/  HMMA.1688.F32.TF32 R44, R140.reuse, R28, R232 ;  /* 0x0000001c8c2c723c */ /* 0x050fe600000810e8 */
[----:B------:R-:W-:Y:S11]  /*520d0*/  LDS R203, [R0+0x1a700] ;  /* 0x01a7000000cb7984 */ /* 0x000ff60000000800 */
[----:B------:R-:W-:Y:S09]  /*520e0*/  @!UPT UIADD3 URZ, URZ, URZ, URZ ;  /* 0x0000003f3f3ff290 */ /* 0x000ff2000fffe03f */
[----:B------:R-:W-:Y:S04]  /*520f0*/  STL.64 [R1+0x200], R44 ;  /* 0x0002002c01007387 */ /* 0x000fe80000100a00 */
[----:B------:R-:W-:Y:S04]  /*52100*/  STL.64 [R1+0x208], R46 ;  /* 0x0002082e01007387 */ /* 0x000fe80000100a00 */
[----:B------:R-:W-:Y:S04]  /*52110*/  STL.64 [R1+0x50], R40 ;  /* 0x0000502801007387 */ /* 0x000fe80000100a00 */
[----:B------:R-:W-:Y:S04]  /*52120*/  STL.64 [R1+0x58], R42 ;  /* 0x0000582a01007387 */ /* 0x000fe80000100a00 */
[----:B------:R-:W2:Y:S04]  /*52130*/  LDL.LU R188, [R1+0x7d0] ;  /* 0x0007d00001bc7983 */ /* 0x000ea80000300800 */
[----:B------:R-:W-:Y:S04]  /*52140*/  STL.64 [R1+0x40], R36 ;  /* 0x0000402401007387 */ /* 0x000fe80000100a00 */
[----:B------:R2:W-:Y:S04]  /*52150*/  STL.64 [R1+0x48], R38 ;  /* 0x0000482601007387 */ /* 0x0005e80000100a00 */
[----:B------:R-:W2:Y:S04]  /*52160*/  LDL.LU R189, [R1+0x7d4] ;  /* 0x0007d40001bd7983 */ /* 0x000ea80000300800 */
[----:B------:R-:W2:Y:S04]  /*52170*/  LDL.LU R190, [R1+0x7d8] ;  /* 0x0007d80001be7983 */ /* 0x000ea80000300800 */
[----:B------:R-:W2:Y:S01]  /*52180*/  LDL.LU R191, [R1+0x7dc] ;  /* 0x0007dc0001bf7983 */ /* 0x000ea20000300800 */
[----:B------:R-:W-:Y:S03]  /*52190*/  HMMA.1688.F32.TF32 R140, R140, R12, R180 ;  /* 0x0000000c8c8c723c */ /* 0x000fe600000810b4 */
[----:B------:R-:W-:Y:S04]  /*521a0*/  STL [R1+0x4ab8], R136 ;  /* 0x004ab88801007387 */ /* 0x000fe80000100800 */
[----:B------:R-:W-:Y:S04]  /*521b0*/  STL [R1+0x4ab4], R137 ;  /* 0x004ab48901007387 */ /* 0x000fe80000100800 */
[----:B------:R-:W-:Y:S04]  /*521c0*/  STL [R1+0x4ab0], R138 ;  /* 0x004ab08a01007387 */ /* 0x000fe80000100800 */
[----:B------:R-:W-:Y:S04]  /*521d0*/  STL [R1+0x4aac], R139 ;  /* 0x004aac8b01007387 */ /* 0x000fe80000100800 */
        /* <DEDUP_REMOVED lines=8> */
[----:B------:R-:W-:Y:S04]  /*52260*/  STL [R1+0x4ac4], R140 ;  /* 0x004ac48c01007387 */ /* 0x000fe80000100800 */
[----:B------:R-:W-:Y:S04]  /*52270*/  STL [R1+0x4ac0], R141 ;  /* 0x004ac08d01007387 */ /* 0x000fe80000100800 */
[----:B------:R-:W-:Y:S04]  /*52280*/  STL [R1+0x4abc], R142 ;  /* 0x004abc8e01007387 */ /* 0x000fe80000100800 */
[----:B------:R-:W-:Y:S04]  /*52290*/  STL [R1+0x4aa8], R143 ;  /* 0x004aa88f01007387 */ /* 0x000fe80000100800 */
[----:B------:R-:W3:Y:S01]  /*522a0*/  LDL.LU R156, [R1+0x440] ;  /* 0x00044000019c7983 */ /* 0x000ee20000300800 */
[C---:B--2---:R-:W-:Y:S11]  /*522b0*/  HMMA.1688.F32.TF32 R36, R144.reuse, R8, R188 ;  /* 0x000000089024723c */ /* 0x044ff600000810bc */
[----:B------:R-:W-:Y:S11]  /*522c0*/  @!UPT UIADD3 URZ, URZ, URZ, URZ ;  /* 0x0000003f3f3ff290 */ /* 0x000ff6000fffe03f */
[----:B------:R-:W-:Y:S01]  /*522d0*/  @!UPT UIADD3 URZ, URZ, URZ, URZ ;  /* 0x0000003f3f3ff290 */ /* 0x000fe2000fffe03f */
[----:B------:R-:W-:Y:S04]  /*522e0*/  STL.64 [R1+0x470], R36 ;  /* 0x0004702401007387 */ /* 0x000fe80000100a00 */
[----:B------:R5:W-:Y:S04]  /*522f0*/  STL.64 [R1+0x478], R38 ;  /* 0x0004782601007387 */ /* 0x000be80000100a00 */
[----:B------:R-:W3:Y:S04]  /*52300*/  LDL.LU R157, [R1+0x444] ;  /* 0x00044400019d7983 */ /* 0x000ee80000300800 */
[----:B------:R-:W3:Y:S04]  /*52310*/  LDL.LU R158, [R1+0x448] ;  /* 0x00044800019e7983 */ /* 0x000ee80000300800 */
[----:B------:R-:W3:Y:S04]  /*52320*/  LDL.LU R159, [R1+0x44c] ;  /* 0x00044c00019f7983 */ /* 0x000ee80000300800 */
[----:B------:R-:W2:Y:S04]  /*52330*/  LDL.LU R152, [R1+0x430] ;  /* 0x0004300001987983 */ /* 0x000ea80000300800 */
[----:B------:R-:W2:Y:S04]  /*52340*/  LDL.LU R153, [R1+0x434] ;  /* 0x0004340001997983 */ /* 0x000ea80000300800 */
[----:B------:R-:W2:Y:S04]  /*52350*/  LDL.LU R154, [R1+0x438] ;  /* 0x00043800019a7983 */ /* 0x000ea80000300800 */
[----:B------:R-:W2:Y:S01]  /*52360*/  LDL.LU R155, [R1+0x43c] ;  /* 0x00043c00019b7983 */ /* 0x000ea20000300800 */
[----:B-----5:R-:W-:Y:S03]  /*52370*/  HMMA.1688.F32.TF32 R36, R144, R4, R184 ;  /* 0x000000049024723c */ /* 0x020fe600000810b8 */
[----:B------:R-:W5:Y:S04]  /*52380*/  LDL.LU R188, [R1+0x420] ;  /* 0x0004200001bc7983 */ /* 0x000f680000300800 */
[----:B------:R-:W5:Y:S04]  /*52390*/  LDL.LU R189, [R1+0x424] ;  /* 0x0004240001bd7983 */ /* 0x000f680000300800 */
[----:B------:R-:W5:Y:S04]  /*523a0*/  LDL.LU R190, [R1+0x428] ;  /* 0x0004280001be7983 */ /* 0x000f680000300800 */
[----:B------:R-:W5:Y:S08]  /*523b0*/  LDL.LU R191, [R1+0x42c] ;  /* 0x00042c0001bf7983 */ /* 0x000f700000300800 */
[----:B------:R4:W-:Y:S04]  /*523c0*/  STL [R1+0x460], R36 ;  /* 0x0004602401007387 */ /* 0x0009e80000100800 */
[----:B------:R-:W5:Y:S04]  /*523d0*/  LDL.LU R184, [R1+0x410] ;  /* 0x0004100001b87983 */ /* 0x000f680000300800 */
[----:B------:R-:W5:Y:S04]  /*523e0*/  LDL.LU R185, [R1+0x414] ;  /* 0x0004140001b97983 */ /* 0x000f680000300800 */
[----:B------:R-:W5:Y:S04]  /*523f0*/  LDL.LU R186, [R1+0x418] ;  /* 0x0004180001ba7983 */ /* 0x000f680000300800 */
[----:B------:R-:W5:Y:S01]  /*52400*/  LDL.LU R187, [R1+0x41c] ;  /* 0x00041c0001bb7983 */ /* 0x000f620000300800 */
[----:B------:R-:W-:Y:S01]  /*52410*/  IMAD.MOV.U32 R140, RZ, RZ, R37 ;  /* 0x000000ffff8c7224 */ /* 0x000fe200078e0025 */
[----:B------:R-:W-:Y:S01]  /*52420*/  MOV R141, R38 ;  /* 0x00000026008d7202 */ /* 0x000fe20000000f00 */
[----:B------:R-:W-:-:S03]  /*52430*/  IMAD.MOV.U32 R142, RZ, RZ, R39 ;  /* 0x000000ffff8e7224 */ /* 0x000fc600078e0027 */
[----:B------:R-:W-:Y:S01]  /*52440*/  STL [R1+0x4ad0], R140 ;  /* 0x004ad08c01007387 */ /* 0x000fe20000100800 */
[----:B----4-:R-:W-:Y:S03]  /*52450*/  HMMA.1688.F32.TF32 R36, R144, R32, R180 ;  /* 0x000000209024723c */ /* 0x010fe600000810b4 */
[----:B------:R4:W-:Y:S04]  /*52460*/  STL [R1+0x4acc], R141 ;  /* 0x004acc8d01007387 */ /* 0x0009e80000100800 */
[----:B------:R1:W-:Y:S04]  /*52470*/  STL [R1+0x4ac8], R142 ;  /* 0x004ac88e01007387 */ /* 0x0003e80000100800 */
[----:B------:R-:W5:Y:S04]  /*52480*/  LDL.LU R180, [R1+0x370] ;  /* 0x0003700001b47983 */ /* 0x000f680000300800 */
[----:B------:R-:W5:Y:S04]  /*52490*/  LDL.LU R181, [R1+0x374] ;  /* 0x0003740001b57983 */ /* 0x000f680000300800 */
[----:B------:R-:W5:Y:S04]  /*524a0*/  LDL.LU R182, [R1+0x378] ;  /* 0x0003780001b67983 */ /* 0x000f680000300800 */
[----:B------:R-:W5:Y:S01]  /*524b0*/  LDL.LU R183, [R1+0x37c] ;  /* 0x00037c0001b77983 */ /* 0x000f620000300800 */
[----:B------:R-:W-:Y:S01]  /*524c0*/  MOV R136, R36 ;  /* 0x0000002400887202 */ /* 0x000fe20000000f00 */
[----:B------:R-:W-:Y:S01]  /*524d0*/  IMAD.MOV.U32 R137, RZ, RZ, R37 ;  /* 0x000000ffff897224 */ /* 0x000fe200078e0025 */
[----:B------:R-:W-:Y:S01]  /*524e0*/  MOV R138, R38 ;  /* 0x00000026008a7202 */ /* 0x000fe20000000f00 */
[----:B------:R-:W-:-:S05]  /*524f0*/  IMAD.MOV.U32 R139, RZ, RZ, R39 ;  /* 0x000000ffff8b7224 */ /* 0x000fca00078e0027 */
[----:B------:R-:W-:Y:S04]  /*52500*/  STL [R1+0x4ae0], R139 ;  /* 0x004ae08b01007387 */ /* 0x000fe80000100800 */
[----:B------:R-:W-:Y:S04]  /*52510*/  STL [R1+0x4adc], R138 ;  /* 0x004adc8a01007387 */ /* 0x000fe80000100800 */
[----:B------:R-:W-:Y:S04]  /*52520*/  STL [R1+0x4ad8], R137 ;  /* 0x004ad88901007387 */ /* 0x000fe80000100800 */
[----:B------:R-:W-:Y:S01]  /*52530*/  STL [R1+0x4ad4], R136 ;  /* 0x004ad48801007387 */ /* 0x000fe20000100800 */
[C---:B---3--:R-:W-:Y:S11]  /*52540*/  HMMA.1688.F32.TF32 R36, R144.reuse, R28, R156 ;  /* 0x0000001c9024723c */ /* 0x048ff6000008109c */
[----:B------:R-:W-:Y:S11]  /*52550*/  @!UPT UIADD3 URZ, URZ, URZ, URZ ;  /* 0x0000003f3f3ff290 */ /* 0x000ff6000fffe03f */
[----:B------:R-:W-:Y:S01]  /*52560*/  @!UPT UIADD3 URZ, URZ, URZ, URZ ;  /* 0x0000003f3f3ff290 */ /* 0x000fe2000fffe03f */
[----:B------:R2:W-:Y:S01]  /*52570*/  STL.64 [R1+0x448], R38 ;  /* 0x0004482601007387 */ /* 0x0005e20000100a00 */
[----:B----4-:R-:W-:Y:S01]  /*52580*/  MOV R141, R36 ;  /* 0x00000024008d7202 */ /* 0x010fe20000000f00 */
[----:B-1----:R-:W-:Y:S02]  /*52590*/  IMAD.MOV.U32 R142, RZ, RZ, R37 ;  /* 0x000000ffff8e7224 */ /* 0x002fe400078e0025 */
[----:B--2---:R-:W-:Y:S03]  /*525a0*/  HMMA.1688.F32.TF32 R36, R144, R24, R152 ;  /* 0x000000189024723c */ /* 0x004fe60000081098 */
[----:B------:R-:W-:Y:S04]  /*525b0*/  STL [R1+0x4ae8], R142 ;  /* 0x004ae88e01007387 */ /* 0x000fe80000100800 */
[----:B------:R-:W-:Y:S11]  /*525c0*/  STL [R1+0x4ae4], R141 ;  /* 0x004ae48d01007387 */ /* 0x000ff60000100800 */
[----:B------:R-:W-:Y:S05]  /*525d0*/  @!UPT UIADD3 URZ, URZ, URZ, URZ ;  /* 0x0000003f3f3ff290 */ /* 0x000fea000fffe03f */
[----:B------:R-:W-:Y:S01]  /*525e0*/  STL [R1+0x434], R37 ;  /* 0x0004342501007387 */ /* 0x000fe20000100800 */
[----:B------:R-:W-:-:S03]  /*525f0*/  MOV R143, R36 ;  /* 0x00000024008f7202 */ /* 0x000fc60000000f00 */
[----:B------:R5:W-:Y:S02]  /*52600*/  STL.64 [R1+0x438], R38 ;  /* 0x0004382601007387 */ /* 0x000be40000100a00 */
[C---:B-----5:R-:W-:Y:S11]  /*52610*/  HMMA.1688.F32.TF32 R36, R144.reuse, R20, R188 ;  /* 0x000000149024723c */ /* 0x060ff600000810bc */
[----:B------:R-:W-:Y:S11]  /*52620*/  @!UPT UIADD3 URZ, URZ, URZ, URZ ;  /* 0x0000003f3f3ff290 */ /* 0x000ff6000fffe03f */
[----:B------:R-:W-:Y:S02]  /*52630*/  @!UPT UIADD3 URZ, URZ, URZ, URZ ;  /* 0x0000003f3f3ff290 */ /* 0x000fe4000fffe03f */
[----:B------:R-:W-:Y:S01]  /*52640*/  IMAD.MOV.U32 R138, RZ, RZ, R36 ;  /* 0x000000ffff8a7224 */ /* 0x000fe200078e0024 */
[----:B------:R-:W-:Y:S01]  /*52650*/  MOV R137, R37 ;  /* 0x0000002500897202 */ /* 0x000fe20000000f00 */
[----:B------:R-:W-:Y:S01]  /*52660*/  IMAD.MOV.U32 R136, RZ, RZ, R38 ;  /* 0x000000ffff887224 */ /* 0x000fe200078e0026 */
[----:B------:R-:W-:Y:S02]  /*52670*/  MOV R140, R39 ;  /* 0x00000027008c7202 */ /* 0x000fe40000000f00 */
[----:B------:R-:W-:Y:S01]  /*52680*/  HMMA.1688.F32.TF32 R36, R144, R16, R184 ;  /* 0x000000109024723c */ /* 0x000fe200000810b8 */
[----:B------:R1:W-:Y:S04]  /*52690*/  STL [R1+0x4aec], R143 ;  /* 0x004aec8f01007387 */ /* 0x0003e80000100800 */
[----:B------:R2:W-:Y:S04]  /*526a0*/  STL [R1+0x4afc], R140 ;  /* 0x004afc8c01007387 */ /* 0x0005e80000100800 */
[----:B------:R3:W-:Y:S04]  /*526b0*/  STL [R1+0x4af8], R136 ;  /* 0x004af88801007387 */ /* 0x0007e80000100800 */
[----:B------:R4:W-:Y:S04]  /*526c0*/  STL [R1+0x4af4], R138 ;  /* 0x004af48a01007387 */ /* 0x0009e80000100800 */
[----:B------:R2:W-:Y:S07]  /*526d0*/  STL [R1+0x4af0], R137 ;  /* 0x004af08901007387 */ /* 0x0005ee0000100800 */
[----:B------:R-:W-:Y:S01]  /*526e0*/  MOV R139, R39 ;  /* 0x00000027008b7202 */ /* 0x000fe20000000f00 */
[----:B------:R-:W-:Y:S01]  /*526f0*/  IMAD.MOV.U32 R141, RZ, RZ, R38 ;  /* 0x000000ffff8d7224 */ /* 0x000fe200078e0026 */
[----:B------:R-:W-:Y:S01]  /*52700*/  MOV R142, R37 ;  /* 0x00000025008e7202 */ /* 0x000fe20000000f00 */
[----:B-1----:R-:W-:-:S02]  /*52710*/  IMAD.MOV.U32 R143, RZ, RZ, R36 ;  /* 0x000000ffff8f7224 */ /* 0x002fc400078e0024 */
[----:B------:R1:W-:Y:S01]  /*52720*/  STL [R1+0x4b0c], R139 ;  /* 0x004b0c8b01007387 */ /* 0x0003e20000100800 */
[----:B------:R-:W-:Y:S03]  /*52730*/  HMMA.1688.F32.TF32 R36, R144, R12, R180 ;  /* 0x0000000c9024723c */ /* 0x000fe600000810b4 */
[----:B------:R1:W-:Y:S04]  /*52740*/  STL [R1+0x4b08], R141 ;  /* 0x004b088d01007387 */ /* 0x0003e80000100800 */
        /* <DEDUP_REMOVED lines=38> */
[----:B--2---:R-:W-:Y:S01]  /*529b0*/  IMAD.MOV.U32 R140, RZ, RZ, R36 ;  /* 0x000000ffff8c7224 */ /* 0x004fe200078e0024 */
[----:B---3--:R-:W-:Y:S01]  /*529c0*/  MOV R136, R37 ;  /* 0x0000002500887202 */ /* 0x008fe20000000f00 */
[----:B----4-:R-:W-:Y:S01]  /*529d0*/  IMAD.MOV.U32 R138, RZ, RZ, R38 ;  /* 0x000000ffff8a7224 */ /* 0x010fe200078e0026 */
[----:B------:R-:W-:-:S05]  /*529e0*/  MOV R137, R39 ;  /* 0x0000002700897202 */ /* 0x000fca0000000f00 */
[----:B------:R2:W-:Y:S04]  /*529f0*/  STL [R1+0x4b1c], R137 ;  /* 0x004b1c8901007387 */ /* 0x0005e80000100800 */
[----:B------:R3:W-:Y:S04]  /*52a00*/  STL [R1+0x4b18], R138 ;  /* 0x004b188a01007387 */ /* 0x0007e80000100800 */
[----:B------:R4:W-:Y:S04]  /*52a10*/  STL [R1+0x4b14], R140 ;  /* 0x004b148c01007387 */ /* 0x0009e80000100800 */
[----:B------:R1:W-:Y:S01]  /*52a20*/  STL [R1+0x4b10], R136 ;  /* 0x004b108801007387 */ /* 0x0003e20000100800 */
[C---:B-----5:R-:W-:Y:S11]  /*52a30*/  HMMA.1688.F32.TF32 R36, R148.reuse, R8, R172 ;  /* 0x000000089424723c */ /* 0x060ff600000810ac */
[----:B------:R-:W-:Y:S11]  /*52a40*/  @!UPT UIADD3 URZ, URZ, URZ, URZ ;  /* 0x0000003f3f3ff290 */ /* 0x000ff6000fffe03f */
[----:B------:R-:W-:Y:S02]  /*52a50*/  @!UPT UIADD3 URZ, URZ, URZ, URZ ;  /* 0x0000003f3f3ff290 */ /* 0x000fe4000fffe03f */
[----:B-1----:R-:W-:Y:S01]  /*52a60*/  IMAD.MOV.U32 R139, RZ, RZ, R36 ;  /* 0x000000ffff8b7224 */ /* 0x002fe200078e0024 */
[----:B------:R-:W-:Y:S01]  /*52a70*/  MOV R141, R37 ;  /* 0x00000025008d7202 */ /* 0x000fe20000000f00 */
[----:B------:R-:W-:Y:S01]  /*52a80*/  IMAD.MOV.U32 R143, RZ, RZ, R38 ;  /* 0x000000ffff8f7224 */ /* 0x000fe200078e0026 */
[----:B------:R-:W-:Y:S02]  /*52a90*/  MOV R142, R39 ;  /* 0x00000027008e7202 */ /* 0x000fe40000000f00 */
[C---:B------:R-:W-:Y:S03]  /*52aa0*/  HMMA.1688.F32.TF32 R36, R148.reuse, R4, R168 ;  /* 0x000000049424723c */ /* 0x040fe600000810a8 */
[----:B------:R1:W-:Y:S11]  /*52ab0*/  STL [R1+0x4b2c], R142 ;  /* 0x004b2c8e01007387 */ /* 0x0003f60000100800 */
[----:B------:R-:W-:Y:S10]  /*52ac0*/  @!UPT UIADD3 URZ, URZ, URZ, URZ ;  /* 0x0000003f3f3ff290 */ /* 0x000ff4000fffe03f */
[----:B--2---:R-:W-:Y:S01]  /*52ad0*/  IMAD.MOV.U32 R137, RZ, RZ, R36 ;  /* 0x000000ffff897224 */ /* 0x004fe200078e0024 */
[----:B---3--:R-:W-:Y:S01]  /*52ae0*/  MOV R138, R37 ;  /* 0x00000025008a7202 */ /* 0x008fe20000000f00 */
[----:B----4-:R-:W-:Y:S01]  /*52af0*/  IMAD.MOV.U32 R140, RZ, RZ, R38 ;  /* 0x000000ffff8c7224 */ /* 0x010fe200078e0026 */
[----:B------:R-:W-:Y:S02]  /*52b00*/  MOV R136, R39 ;  /* 0x0000002700887202 */ /* 0x000fe40000000f00 */
[C---:B------:R-:W-:Y:S01]  /*52b10*/  HMMA.1688.F32.TF32 R36, R148.reuse, R32, R164 ;  /* 0x000000209424723c */ /* 0x040fe200000810a4 */
[----:B------:R2:W-:Y:S04]  /*52b20*/  STL [R1+0x4b28], R143 ;  /* 0x004b288f01007387 */ /* 0x0005e80000100800 */
[----:B------:R3:W-:Y:S04]  /*52b30*/  STL [R1+0x4b24], R139 ;  /* 0x004b248b01007387 */ /* 0x0007e80000100800 */
[----:B------:R4:W-:Y:S11]  /*52b40*/  STL [R1+0x4b20], R141 ;  /* 0x004b208d01007387 */ /* 0x0009f60000100800 */
[----:B------:R-:W-:Y:S04]  /*52b50*/  @!UPT UIADD3 URZ, URZ, URZ, URZ ;  /* 0x0000003f3f3ff290 */ /* 0x000fe8000fffe03f */
[----:B-1----:R-:W-:Y:S01]  /*52b60*/  IMAD.MOV.U32 R142, RZ, RZ, R36 ;  /* 0x000000ffff8e7224 */ /* 0x002fe200078e0024 */
[----:B--2---:R-:W-:Y:S01]  /*52b70*/  MOV R143, R37 ;  /* 0x00000025008f7202 */ /* 0x004fe20000000f00 */
[----:B---3--:R-:W-:Y:S01]  /*52b80*/  IMAD.MOV.U32 R139, RZ, RZ, R38 ;  /* 0x000000ffff8b7224 */ /* 0x008fe200078e0026 */
[----:B----4-:R-:W-:Y:S02]  /*52b90*/  MOV R141, R39 ;  /* 0x00000027008d7202 */ /* 0x010fe40000000f00 */
[C---:B------:R-:W-:Y:S01]  /*52ba0*/  HMMA.1688.F32.TF32 R36, R148.reuse, R28, R160 ;  /* 0x0000001c9424723c */ /* 0x040fe200000810a0 */
[----:B------:R-:W-:Y:S04]  /*52bb0*/  STL.64 [R1+0x4b48], R142 ;  /* 0x004b488e01007387 */ /* 0x000fe80000100a00 */
[----:B------:R-:W-:Y:S03]  /*52bc0*/  STL.64 [R1+0x4b40], R140 ;  /* 0x004b408c01007387 */ /* 0x000fe60000100a00 */
[C---:B------:R-:W-:Y:S01]  /*52bd0*/  HMMA.1688.F32.TF32 R44, R148.reuse, R24, R156 ;  /* 0x00000018942c723c */ /* 0x040fe2000008109c */
[----:B------:R-:W-:Y:S04]  /*52be0*/  STL.64 [R1+0x4b38], R138 ;  /* 0x004b388a01007387 */ /* 0x000fe80000100a00 */
[----:B------:R-:W-:Y:S03]  /*52bf0*/  STL.64 [R1+0x4b30], R136 ;  /* 0x004b308801007387 */ /* 0x000fe60000100a00 */
[C---:B------:R-:W-:Y:S07]  /*52c00*/  HMMA.1688.F32.TF32 R40, R148.reuse, R20, R152 ;  /* 0x000000149428723c */ /* 0x040fee0000081098 */
[----:B------:R-:W-:Y:S01]  /*52c10*/  STL.64 [R1+0x330], R36 ;  /* 0x0003302401007387 */ /* 0x000fe20000100a00 */
[C---:B------:R-:W-:Y:S03]  /*52c20*/  HMMA.1688.F32.TF32 R144, R148.reuse, R12, R184 ;  /* 0x0000000c9490723c */ /* 0x040fe600000810b8 */
[----:B------:R1:W-:Y:S05]  /*52c30*/  STL.64 [R1+0x338], R38 ;  /* 0x0003382601007387 */ /* 0x0003ea0000100a00 */
[----:B-1----:R-:W-:Y:S01]  /*52c40*/  HMMA.1688.F32.TF32 R36, R148, R16, R188 ;  /* 0x000000109424723c */ /* 0x002fe200000810bc */
[----:B------:R-:W-:Y:S04]  /*52c50*/  STL.64 [R1+0x320], R44 ;  /* 0x0003202c01007387 */ /* 0x000fe80000100a00 */
[----:B------:R-:W-:Y:S04]  /*52c60*/  STL.64 [R1+0x328], R46 ;  /* 0x0003282e01007387 */ /* 0x000fe80000100a00 */
[----:B------:R-:W-:Y:S04]  /*52c70*/  STL.64 [R1+0x310], R40 ;  /* 0x0003102801007387 */ /* 0x000fe80000100a00 */
[----:B------:R1:W-:Y:S04]  /*52c80*/  STL.64 [R1+0x318], R42 ;  /* 0x0003182a01007387 */ /* 0x0003e80000100a00 */
[----:B------:R-:W-:Y:S06]  /*52c90*/  STL [R1+0x4a7c], R144 ;  /* 0x004a7c9001007387 */ /* 0x000fec0000100800 */
[----:B------:R-:W-:Y:S04]  /*52ca0*/  STL.64 [R1+0x300], R36 ;  /* 0x0003002401007387 */ /* 0x000fe80000100a00 */
[----:B------:R2:W-:Y:S04]  /*52cb0*/  STL.64 [R1+0x308], R38 ;  /* 0x0003082601007387 */ /* 0x0005e80000100a00 */
[----:B------:R-:W-:Y:S04]  /*52cc0*/  STL [R1+0x4a78], R145 ;  /* 0x004a789101007387 */ /* 0x000fe80000100800 */
[----:B------:R-:W-:Y:S04]  /*52cd0*/  STL [R1+0x4a74], R146 ;  /* 0x004a749201007387 */ /* 0x000fe80000100800 */
[----:B------:R-:W-:Y:S04]  /*52ce0*/  STL [R1+0x4a70], R147 ;  /* 0x004a709301007387 */ /* 0x000fe80000100800 */
[----:B------:R-:W2:Y:S04]  /*52cf0*/  LDL.LU R208, [R1+0xb0] ;  /* 0x0000b00001d07983 */ /* 0x000ea80000300800 */
[----:B------:R-:W2:Y:S04]  /*52d00*/  LDL.LU R209, [R1+0xb4] ;  /* 0x0000b40001d17983 */ /* 0x000ea80000300800 */
[----:B------:R-:W2:Y:S04]  /*52d10*/  LDL.LU R210, [R1+0xb8] ;  /* 0x0000b80001d27983 */ /* 0x000ea80000300800 */
[----:B------:R-:W2:Y:S04]  /*52d20*/  LDL.LU R211, [R1+0xbc] ;  /* 0x0000bc0001d37983 */ /* 0x000ea80000300800 */
[----:B------:R-:W1:Y:S04]  /*52d30*/  LDL.LU R216, [R1+0xc0] ;  /* 0x0000c00001d87983 */ /* 0x000e680000300800 */
[----:B------:R-:W1:Y:S04]  /*52d40*/  LDL.LU R217, [R1+0xc4] ;  /* 0x0000c40001d97983 */ /* 0x000e680000300800 */
[----:B------:R-:W1:Y:S04]  /*52d50*/  LDL.LU R218, [R1+0xc8] ;  /* 0x0000c80001da7983 */ /* 0x000e680000300800 */
[----:B------:R-:W1:Y:S01]  /*52d60*/  LDL.LU R219, [R1+0xcc] ;  /* 0x0000cc0001db7983 */ /* 0x000e620000300800 */
[----:B------:R-:W-:Y:S03]  /*52d70*/  HMMA.1688.F32.TF32 R148, R176, R8, R180 ;  /* 0x00000008b094723c */ /* 0x000fe600000810b4 */
        /* <DEDUP_REMOVED lines=51> */
[----:B------:R-:W4:Y:S04]  /*530b0*/  LDL.LU R227, [R1+0x9c] ;  /* 0x00009c0001e37983 */ /* 0x000f280000300800 */
[----:B------:R-:W4:Y:S04]  /*530c0*/  LDL.LU R212, [R1+0x80] ;  /* 0x0000800001d47983 */ /* 0x000f280000300800 */
[----:B------:R-:W4:Y:S01]  /*530d0*/  LDL.LU R213, [R1+0x84] ;  /* 0x0000840001d57983 */ /* 0x000f220000300800 */
[----:B-1----:R-:W-:Y:S08]  /*530e0*/  HMMA.1688.F32.TF32 R40, R192, R28, R216 ;  /* 0x0000001cc028723c */ /* 0x002ff000000810d8 */
[C---:B--2---:R-:W-:Y:S11]  /*530f0*/  HMMA.1688.F32.TF32 R152, R176.reuse, R4, R152 ;  /* 0x00000004b098723c */ /* 0x044ff60000081098 */
[----:B------:R-:W-:Y:S11]  /*53100*/  @!UPT UIADD3 URZ, URZ, URZ, URZ ;  /* 0x0000003f3f3ff290 */ /* 0x000ff6000fffe03f */
[----:B------:R-:W-:Y:S01]  /*53110*/  @!UPT UIADD3 URZ, URZ, URZ, URZ ;  /* 0x0000003f3f3ff290 */ /* 0x000fe2000fffe03f */
[----:B------:R-:W-:Y:S04]  /*53120*/  STL [R1+0x4a9c], R152 ;  /* 0x004a9c9801007387 */ /* 0x000fe80000100800 */
[----:B------:R-:W-:Y:S01]  /*53130*/  STL [R1+0x4a98], R153 ;  /* 0x004a989901007387 */ /* 0x000fe20000100800 */
[----:B---3--:R-:W-:Y:S03]  /*53140*/  HMMA.1688.F32.TF32 R156, R176, R32, R156 ;  /* 0x00000020b09c723c */ /* 0x008fe6000008109c */
[----:B------:R1:W-:Y:S04]  /*53150*/  STL [R1+0x4a94], R154 ;  /* 0x004a949a01007387 */ /* 0x0003e80000100800 */
[----:B------:R2:W-:Y:S11]  /*53160*/  STL [R1+0x4a90], R155 ;  /* 0x004a909b01007387 */ /* 0x0005f60000100800 */
[----:B------:R-:W-:Y:S05]  /*53170*/  @!UPT UIADD3 URZ, URZ, URZ, URZ ;  /* 0x0000003f3f3ff290 */ /* 0x000fea000fffe03f */
[----:B------:R3:W-:Y:S04]  /*53180*/  STL [R1+0x4aa4], R158 ;  /* 0x004aa49e01007387 */ /* 0x0007e80000100800 */
[----:B------:R1:W-:Y:S04]  /*53190*/  STL [R1+0x4aa0], R159 ;  /* 0x004aa09f01007387 */ /* 0x0003e80000100800 */
[----:B------:R1:W-:Y:S04]  /*531a0*/  STL.64 [R1+0x230], R40 ;  /* 0x0002302801007387 */ /* 0x0003e80000100a00 */
[----:B------:R1:W-:Y:S04]  /*531b0*/  STL.64 [R1+0x238], R42 ;  /* 0x0002382a01007387 */ /* 0x0003e80000100a00 */
[----:B------:R-:W2:Y:S04]  /*531c0*/  LDL.LU R248, [R1+0x400] ;  /* 0x0004000001f87983 */ /* 0x000ea80000300800 */
[----:B------:R-:W2:Y:S04]  /*531d0*/  LDL.LU R249, [R1+0x404] ;  /* 0x0004040001f97983 */ /* 0x000ea80000300800 */
[----:B------:R-:W2:Y:S04]  /*531e0*/  LDL.LU R250, [R1+0x408] ;  /* 0x0004080001fa7983 */ /* 0x000ea80000300800 */
[----:B------:R-:W2:Y:S04]  /*531f0*/  LDL.LU R251, [R1+0x40c] ;  /* 0x00040c0001fb7983 */ /* 0x000ea80000300800 */
        /* <DEDUP_REMOVED lines=8> */
[----:B--2---:R-:W-:Y:S01]  /*53280*/  MOV R239, R199 ;  /* 0x000000c700ef7202 */ /* 0x004fe20000000f00 */
[----:B---3--:R-:W-:-:S02]  /*53290*/  IMAD.MOV.U32 R238, RZ, RZ, R198 ;  /* 0x000000ffffee7224 */ /* 0x008fc400078e00c6 */
[----:B----4-:R-:W-:Y:S02]  /*532a0*/  IMAD.MOV.U32 R236, RZ, RZ, R196 ;  /* 0x000000ffffec7224 */ /* 0x010fe400078e00c4 */
[----:B------:R-:W2:Y:S01]  /*532b0*/  LDL.LU R196, [R1+0x4d8c] ;  /* 0x004d8c0001c47983 */ /* 0x000ea20000300800 */
[----:B-----5:R-:W-:-:S03]  /*532c0*/  MOV R237, R197 ;  /* 0x000000c500ed7202 */ /* 0x020fc60000000f00 */
[----:B------:R-:W3:Y:S04]  /*532d0*/  LDL.LU R197, [R1+0x4d88] ;  /* 0x004d880001c57983 */ /* 0x000ee80000300800 */
[----:B------:R-:W4:Y:S04]  /*532e0*/  LDL.LU R198, [R1+0x4d84] ;  /* 0x004d840001c67983 */ /* 0x000f280000300800 */
[----:B------:R-:W5:Y:S04]  /*532f0*/  LDL.LU R199, [R1+0x4d80] ;  /* 0x004d800001c77983 */ /* 0x000f680000300800 */
[----:B------:R-:W5:Y:S04]  /*53300*/  LDL.LU R140, [R1+0x560] ;  /* 0x00056000018c7983 */ /* 0x000f680000300800 */
[----:B------:R-:W5:Y:S04]  /*53310*/  LDL.LU R141, [R1+0x564] ;  /* 0x00056400018d7983 */ /* 0x000f680000300800 */
[----:B------:R-:W5:Y:S04]  /*53320*/  LDL.LU R142, [R1+0x568] ;  /* 0x00056800018e7983 */ /* 0x000f680000300800 */
[----:B------:R-:W5:Y:S01]  /*53330*/  LDL.LU R143, [R1+0x56c] ;  /* 0x00056c00018f7983 */ /* 0x000f620000300800 */
[----:B------:R-:W-:Y:S11]  /*53340*/  HMMA.1688.F32.TF32 R36, R192, R24, R208 ;  /* 0x00000018c024723c */ /* 0x000ff600000810d0 */
[----:B------:R-:W-:Y:S11]  /*53350*/  @!UPT UIADD3 URZ, URZ, URZ, URZ ;  /* 0x0000003f3f3ff290 */ /* 0x000ff6000fffe03f */
[----:B------:R-:W-:Y:S02]  /*53360*/  @!UPT UIADD3 URZ, URZ, URZ, URZ ;  /* 0x0000003f3f3ff290 */ /* 0x000fe4000fffe03f */
[----:B------:R-:W-:Y:S01]  /*53370*/  IMAD.MOV.U32 R150, RZ, RZ, R36 ;  /* 0x000000ffff967224 */ /* 0x000fe200078e0024 */
[----:B------:R-:W-:Y:S01]  /*53380*/  MOV R151, R37 ;  /* 0x0000002500977202 */ /* 0x000fe20000000f00 */
[----:B------:R-:W-:Y:S01]  /*53390*/  IMAD.MOV.U32 R144, RZ, RZ, R38 ;  /* 0x000000ffff907224 */ /* 0x000fe200078e0026 */
[----:B--2---:R-:W-:Y:S01]  /*533a0*/  MOV R139, R196 ;  /* 0x000000c4008b7202 */ /* 0x004fe20000000f00 */
[----:B---3--:R-:W-:Y:S02]  /*533b0*/  IMAD.MOV.U32 R138, RZ, RZ, R197 ;  /* 0x000000ffff8a7224 */ /* 0x008fe400078e00c5 */
[----:B----4-:R-:W-:Y:S02]  /*533c0*/  IMAD.MOV.U32 R136, RZ, RZ, R198 ;  /* 0x000000ffff887224 */ /* 0x010fe400078e00c6 */
[----:B------:R-:W2:Y:S01]  /*533d0*/  LDL.LU R198, [R1+0x4d7c] ;  /* 0x004d7c0001c67983 */ /* 0x000ea20000300800 */
[----:B-----5:R-:W-:-:S03]  /*533e0*/  MOV R137, R199 ;  /* 0x000000c700897202 */ /* 0x020fc60000000f00 */
[----:B------:R-:W3:Y:S04]  /*533f0*/  LDL.LU R199, [R1+0x4d78] ;  /* 0x004d780001c77983 */ /* 0x000ee80000300800 */
[----:B------:R-:W4:Y:S04]  /*53400*/  LDL.LU R197, [R1+0x4d74] ;  /* 0x004d740001c57983 */ /* 0x000f280000300800 */
[----:B------:R-:W5:Y:S01]  /*53410*/  LDL.LU R196, [R1+0x4d70] ;  /* 0x004d700001c47983 */ /* 0x000f620000300800 */
[----:B------:R-:W-:Y:S02]  /*53420*/  MOV R145, R39 ;  /* 0x0000002700917202 */ /* 0x000fe40000000f00 */
[C---:B------:R-:W-:Y:S11]  /*53430*/  HMMA.1688.F32.TF32 R36, R192.reuse, R20, R220 ;  /* 0x00000014c024723c */ /* 0x040ff600000810dc */
[----:B------:R-:W-:Y:S11]  /*53440*/  @!UPT UIADD3 URZ, URZ, URZ, URZ ;  /* 0x0000003f3f3ff290 */ /* 0x000ff6000fffe03f */
[----:B------:R-:W-:Y:S02]  /*53450*/  @!UPT UIADD3 URZ, URZ, URZ, URZ ;  /* 0x0000003f3f3ff290 */ /* 0x000fe4000fffe03f */
[----:B-1----:R-:W-:Y:S01]  /*53460*/  IMAD.MOV.U32 R154, RZ, RZ, R36 ;  /* 0x000000ffff9a7224 */ /* 0x002fe200078e0024 */
[----:B------:R-:W-:Y:S01]  /*53470*/  MOV R155, R37 ;  /* 0x00000025009b7202 */ /* 0x000fe20000000f00 */
[----:B------:R-:W-:Y:S01]  /*53480*/  IMAD.MOV.U32 R148, RZ, RZ, R38 ;  /* 0x000000ffff947224 */ /* 0x000fe200078e0026 */
[----:B------:R-:W-:Y:S02]  /*53490*/  MOV R149, R39 ;  /* 0x0000002700957202 */ /* 0x000fe40000000f00 */
[----:B------:R-:W-:Y:S01]  /*534a0*/  HMMA.1688.F32.TF32 R36, R192, R16, R224 ;  /* 0x00000010c024723c */ /* 0x000fe200000810e0 */
[----:B------:R-:W-:Y:S04]  /*534b0*/  LDS R224, [R3+0x18780] ;  /* 0x0187800003e07984 */ /* 0x000fe80000000800 */
[----:B------:R-:W-:Y:S03]  /*534c0*/  LDS R226, [R3+0x1a780] ;  /* 0x01a7800003e27984 */ /* 0x000fe60000000800 */
[----:B------:R-:W-:Y:S01]  /*534d0*/  HMMA.1688.F32.TF32 R160, R176, R28, R160 ;  /* 0x0000001cb0a0723c */ /* 0x000fe200000810a0 */
[----:B------:R-:W-:Y:S04]  /*534e0*/  LDS R225, [R0+0x18780] ;  /* 0x0187800000e17984 */ /* 0x000fe80000000800 */
[----:B------:R-:W-:Y:S11]  /*534f0*/  LDS R227, [R0+0x1a780] ;  /* 0x01a7800000e37984 */ /* 0x000ff60000000800 */
[----:B------:R-:W-:Y:S01]  /*53500*/  IMAD.MOV.U32 R158, RZ, RZ, R36 ;  /* 0x000000ffff9e7224 */ /* 0x000fe200078e0024 */
[----:B------:R-:W-:Y:S01]  /*53510*/  MOV R159, R37 ;  /* 0x00000025009f7202 */ /* 0x000fe20000000f00 */
[----:B------:R-:W-:Y:S01]  /*53520*/  IMAD.MOV.U32 R152, RZ, RZ, R38 ;  /* 0x000000ffff987224 */ /* 0x000fe200078e0026 */
[----:B------:R-:W-:-:S02]  /*53530*/  MOV R153, R39 ;  /* 0x0000002700997202 */ /* 0x000fc40000000f00 */
[----:B------:R-:W-:Y:S01]  /*53540*/  HMMA.1688.F32.TF32 R36, R192, R12, R212 ;  /* 0x0000000cc024723c */ /* 0x000fe200000810d4 */
        /* <DEDUP_REMOVED lines=23> */
[----:B------:R-:W5:Y:S01]  /*536c0*/  LDL.LU R197, [R1+0x4d50] ;  /* 0x004d500001c57983 */ /* 0x000f620000300800 */
[C---:B------:R-:W-:Y:S03]  /*536d0*/  HMMA.1688.F32.TF32 R164, R176.reuse, R24, R164 ;  /* 0x00000018b0a4723c */ /* 0x040fe600000810a4 */
[----:B------:R-:W5:Y:S04]  /*536e0*/  LDL.LU R204, [R1+0x6b0] ;  /* 0x0006b00001cc7983 */ /* 0x000f680000300800 */
[----:B------:R-:W5:Y:S01]  /*536f0*/  LDL.LU R205, [R1+0x6b4] ;  /* 0x0006b40001cd7983 */ /* 0x000f620000300800 */
[C---:B------:R-:W-:Y:S03]  /*53700*/  HMMA.1688.F32.TF32 R168, R176.reuse, R20, R168 ;  /* 0x00000014b0a8723c */ /* 0x040fe600000810a8 */
[----:B------:R-:W5:Y:S04]  /*53710*/  LDL.LU R206, [R1+0x6b8] ;  /* 0x0006b80001ce7983 */ /* 0x000f680000300800 */
[----:B------:R-:W5:Y:S01]  /*53720*/  LDL.LU R207, [R1+0x6bc] ;  /* 0x0006bc0001cf7983 */ /* 0x000f620000300800 */
[C---:B------:R-:W-:Y:S08]  /*53730*/  HMMA.1688.F32.TF32 R172, R176.reuse, R16, R172 ;  /* 0x00000010b0ac723c */ /* 0x040ff000000810ac */
[----:B------:R-:W-:Y:S07]  /*53740*/  HMMA.1688.F32.TF32 R176, R176, R12, R228 ;  /* 0x0000000cb0b0723c */ /* 0x000fee00000810e4 */
        /* <DEDUP_REMOVED lines=52> */
[C---:B------:R-:W-:Y:S08]  /*53a90*/  HMMA.1688.F32.TF32 R180, R192.reuse, R8, R180 ;  /* 0x00000008c0b4723c */ /* 0x040ff000000810b4 */
[C---:B------:R-:W-:Y:S08]  /*53aa0*/  HMMA.1688.F32.TF32 R184, R192.reuse, R4, R184 ;  /* 0x00000004c0b8723c */ /* 0x040ff000000810b8 */
[----:B------:R-:W-:Y:S01]  /*53ab0*/  HMMA.1688.F32.TF32 R188, R192, R32, R188 ;  /* 0x00000020c0bc723c */ /* 0x000fe200000810bc */
[----:B------:R-:W-:Y:S04]  /*53ac0*/  LDS R192, [R3+0x18600] ;  /* 0x0186000003c07984 */ /* 0x000fe80000000800 */
[----:B------:R-:W-:Y:S04]  /*53ad0*/  LDS R194, [R3+0x1a600] ;  /* 0x01a6000003c27984 */ /* 0x000fe80000000800 */
[----:B------:R-:W-:Y:S04]  /*53ae0*/  LDS R193, [R0+0x18600] ;  /* 0x0186000000c17984 */ /* 0x000fe80000000800 */
[----:B------:R-:W-:Y:S01]  /*53af0*/  LDS R195, [R0+0x1a600] ;  /* 0x01a6000000c37984 */ /* 0x000fe20000000800 */
[----:B------:R-:W-:Y:S01]  /*53b00*/  IMAD.MOV.U32 R146, RZ, RZ, R36 ;  /* 0x000000ffff927224 */ /* 0x000fe200078e0024 */
[----:B------:R-:W-:Y:S01]  /*53b10*/  MOV R147, R37 ;  /* 0x0000002500937202 */ /* 0x000fe20000000f00 */
[----:B------:R-:W-:Y:S01]  /*53b20*/  IMAD.MOV.U32 R252, RZ, RZ, R38 ;  /* 0x000000fffffc7224 */ /* 0x000fe200078e0026 */
[----:B------:R-:W-:-:S02]  /*53b30*/  MOV R2, R39 ;  /* 0x0000002700027202 */ /* 0x000fc40000000f00 */
[----:B--2---:R-:W-:Y:S02]  /*53b40*/  MOV R39, R196 ;  /* 0x000000c400277202 */ /* 0x004fe40000000f00 */
[----:B------:R-:W-:Y:S01]  /*53b50*/  LDS R196, [R3+0x18680] ;  /* 0x0186800003c47984 */ /* 0x000fe20000000800 */
[----:B---3--:R-:W-:-:S03]  /*53b60*/  IMAD.MOV.U32 R38, RZ, RZ, R197 ;  /* 0x000000ffff267224 */ /* 0x008fc600078e00c5 */
[----:B------:R-:W-:Y:S01]  /*53b70*/  LDS R197, [R0+0x18680] ;  /* 0x0186800000c57984 */ /* 0x000fe20000000800 */
[----:B----4-:R-:W-:-:S03]  /*53b80*/  MOV R37, R198 ;  /* 0x000000c600257202 */ /* 0x010fc60000000f00 */
[----:B------:R-:W-:Y:S01]  /*53b90*/  LDS R198, [R3+0x1a680] ;  /* 0x01a6800003c67984 */ /* 0x000fe20000000800 */
[----:B-----5:R-:W-:-:S03]  /*53ba0*/  IMAD.MOV.U32 R36, RZ, RZ, R199 ;  /* 0x000000ffff247224 */ /* 0x020fc600078e00c7 */
[----:B------:R-:W1:Y:S02]  /*53bb0*/  LDS R199, [R0+0x1a680] ;  /* 0x01a6800000c77984 */ /* 0x000e640000000800 */
[----:B-1----:R-:W-:Y:S08]  /*53bc0*/  HMMA.1688.F32.TF32 R40, R196, R4, R40 ;  /* 0x00000004c428723c */ /* 0x002ff00000081028 */
        /* <DEDUP_REMOVED lines=24> */
[----:B------:R1:W-:Y:S01]  /*53d50*/  STL.64 [R1+0x1b8], R66 ;  /* 0x0001b84201007387 */ /* 0x0003e20000100a00 */
[C---:B------:R-:W-:Y:S03]  /*53d60*/  HMMA.1688.F32.TF32 R240, R196.reuse, R28, R240 ;  /* 0x0000001cc4f0723c */ /* 0x040fe600000810f0 */
[----:B-1----:R-:W5:Y:S04]  /*53d70*/  LDL.LU.64 R66, [R1+0x4d08] ;  /* 0x004d080001427983 */ /* 0x002f680000300a00 */
[----:B------:R-:W5:Y:S04]  /*53d80*/  LDL.LU.64 R64, [R1+0x4d00] ;  /* 0x004d000001407983 */ /* 0x000f680000300a00 */
[----:B------:R-:W-:Y:S04]  /*53d90*/  STL.64 [R1+0x1a0], R60 ;  /* 0x0001a03c01007387 */ /* 0x000fe80000100a00 */
[----:B------:R1:W-:Y:S01]  /*53da0*/  STL.64 [R1+0x1a8], R62 ;  /* 0x0001a83e01007387 */ /* 0x0003e20000100a00 */
[C---:B------:R-:W-:Y:S03]  /*53db0*/  HMMA.1688.F32.TF32 R228, R196.reuse, R24, R228 ;  /* 0x00000018c4e4723c */ /* 0x040fe600000810e4 */
[----:B-1----:R-:W2:Y:S04]  /*53dc0*/  LDL.LU.64 R62, [R1+0x4cf8] ;  /* 0x004cf800013e7983 */ /* 0x002ea80000300a00 */
[----:B------:R-:W2:Y:S04]  /*53dd0*/  LDL.LU.64 R60, [R1+0x4cf0] ;  /* 0x004cf000013c7983 */ /* 0x000ea80000300a00 */
        /* <DEDUP_REMOVED lines=53> */
[----:B---3--:R-:W2:Y:S04]  /*54130*/  LDL.LU R198, [R1+0x598] ;  /* 0x0005980001c67983 */ /* 0x008ea80000300800 */
[----:B------:R-:W2:Y:S01]  /*54140*/  LDL.LU R199, [R1+0x59c] ;  /* 0x00059c0001c77983 */ /* 0x000ea20000300800 */
[C---:B------:R-:W-:Y:S08]  /*54150*/  HMMA.1688.F32.TF32 R220, R200.reuse, R8, R220 ;  /* 0x00000008c8dc723c */ /* 0x040ff000000810dc */
[C---:B------:R-:W-:Y:S11]  /*54160*/  HMMA.1688.F32.TF32 R212, R200.reuse, R4, R212 ;  /* 0x00000004c8d4723c */ /* 0x040ff600000810d4 */
[----:B------:R-:W-:Y:S04]  /*54170*/  @!UPT UIADD3 URZ, URZ, URZ, URZ ;  /* 0x0000003f3f3ff290 */ /* 0x000fe8000fffe03f */
[----:B------:R-:W-:Y:S04]  /*54180*/  STL.64 [R1+0xd0], R220 ;  /* 0x0000d0dc01007387 */ /* 0x000fe80000100a00 */
[----:B------:R1:W-:Y:S01]  /*54190*/  STL.64 [R1+0xd8], R222 ;  /* 0x0000d8de01007387 */ /* 0x0003e20000100a00 */
[C---:B------:R-:W-:Y:S03]  /*541a0*/  HMMA.1688.F32.TF32 R136, R200.reuse, R24, R136 ;  /* 0x00000018c888723c */ /* 0x040fe60000081088 */
[----:B-1----:R-:W3:Y:S04]  /*541b0*/  LDL.LU.64 R222, [R1+0x4c38] ;  /* 0x004c380001de7983 */ /* 0x002ee80000300a00 */
[----:B------:R-:W3:Y:S04]  /*541c0*/  LDL.LU.64 R220, [R1+0x4c30] ;  /* 0x004c300001dc7983 */ /* 0x000ee80000300a00 */
[----:B------:R-:W-:Y:S04]  /*541d0*/  STL.64 [R1+0xc0], R212 ;  /* 0x0000c0d401007387 */ /* 0x000fe80000100a00 */
[----:B------:R1:W-:Y:S04]  /*541e0*/  STL.64 [R1+0xc8], R214 ;  /* 0x0000c8d601007387 */ /* 0x0003e80000100a00 */
[----:B-1----:R-:W3:Y:S04]  /*541f0*/  LDL.LU.64 R214, [R1+0x4c28] ;  /* 0x004c280001d67983 */ /* 0x002ee80000300a00 */
[----:B------:R-:W3:Y:S01]  /*54200*/  LDL.LU.64 R212, [R1+0x4c20] ;  /* 0x004c200001d47983 */ /* 0x000ee20000300a00 */
[C---:B--2---:R-:W-:Y:S11]  /*54210*/  HMMA.1688.F32.TF32 R196, R200.reuse, R32, R196 ;  /* 0x00000020c8c4723c */ /* 0x044ff600000810c4 */
[----:B------:R-:W-:Y:S11]  /*54220*/  @!UPT UIADD3 URZ, URZ, URZ, URZ ;  /* 0x0000003f3f3ff290 */ /* 0x000ff6000fffe03f */
[----:B------:R-:W-:Y:S01]  /*54230*/  @!UPT UIADD3 URZ, URZ, URZ, URZ ;  /* 0x0000003f3f3ff290 */ /* 0x000fe2000fffe03f */
[----:B------:R-:W-:Y:S04]  /*54240*/  STL.64 [R1+0xb0], R196 ;  /* 0x0000b0c401007387 */ /* 0x000fe80000100a00 */
[----:B------:R1:W-:Y:S02]  /*54250*/  STL.64 [R1+0xb8], R198 ;  /* 0x0000b8c601007387 */ /* 0x0003e40000100a00 */
[C---:B-1----:R-:W-:Y:S08]  /*54260*/  HMMA.1688.F32.TF32 R196, R200.reuse, R28, R192 ;  /* 0x0000001cc8c4723c */ /* 0x042ff000000810c0 */
[C---:B------:R-:W-:Y:S08]  /*54270*/  HMMA.1688.F32.TF32 R192, R200.reuse, R20, R140 ;  /* 0x00000014c8c0723c */ /* 0x040ff0000008108c */
[----:B------:R-:W-:Y:S01]  /*54280*/  HMMA.1688.F32.TF32 R140, R200, R16, R236 ;  /* 0x00000010c88c723c */ /* 0x000fe200000810ec */
[----:B------:R-:W-:Y:S04]  /*54290*/  LDS R236, [R3+0x1c180] ;  /* 0x01c1800003ec7984 */ /* 0x000fe80000000800 */
[----:B------:R-:W-:Y:S04]  /*542a0*/  LDS R238, [R3+0x1e180] ;  /* 0x01e1800003ee7984 */ /* 0x000fe80000000800 */
[----:B------:R-:W-:Y:S04]  /*542b0*/  STL.64 [R1+0xa0], R196 ;  /* 0x0000a0c401007387 */ /* 0x000fe80000100a00 */
[----:B------:R-:W-:Y:S04]  /*542c0*/  STL.64 [R1+0xa8], R198 ;  /* 0x0000a8c601007387 */ /* 0x000fe80000100a00 */
[----:B------:R-:W-:Y:S04]  /*542d0*/  STL.64 [R1+0x90], R136 ;  /* 0x0000908801007387 */ /* 0x000fe80000100a00 */
[----:B------:R1:W-:Y:S01]  /*542e0*/  STL.64 [R1+0x98], R138 ;  /* 0x0000988a01007387 */ /* 0x0003e20000100a00 */
[----:B---3--:R-:W-:Y:S03]  /*542f0*/  HMMA.1688.F32.TF32 R212, R224, R20, R212 ;  /* 0x00000014e0d4723c */ /* 0x008fe600000810d4 */
[----:B------:R-:W-:Y:S04]  /*54300*/  LDS R237, [R0+0x1c180] ;  /* 0x01c1800000ed7984 */ /* 0x000fe80000000800 */
[----:B------:R-:W2:Y:S01]  /*54310*/  LDS R239, [R0+0x1e180] ;  /* 0x01e1800000ef7984 */ /* 0x000ea20000000800 */
[----:B-1----:R-:W-:Y:S03]  /*54320*/  HMMA.1688.F32.TF32 R136, R200, R12, R232 ;  /* 0x0000000cc888723c */ /* 0x002fe600000810e8 */
[----:B------:R-:W-:Y:S04]  /*54330*/  STL.64 [R1+0x80], R192 ;  /* 0x000080c001007387 */ /* 0x000fe80000100a00 */
[----:B------:R-:W-:Y:S04]  /*54340*/  STL.64 [R1+0x88], R194 ;  /* 0x000088c201007387 */ /* 0x000fe80000100a00 */
[----:B------:R1:W-:Y:S04]  /*54350*/  STL.64 [R1+0x70], R140 ;  /* 0x0000708c01007387 */ /* 0x0003e80000100a00 */
[----:B------:R3:W-:Y:S01]  /*54360*/  STL.64 [R1+0x78], R142 ;  /* 0x0000788e01007387 */ /* 0x0007e20000100a00 */
[----:B------:R-:W-:Y:S03]  /*54370*/  HMMA.1688.F32.TF32 R196, R224, R4, R248 ;  /* 0x00000004e0c4723c */ /* 0x000fe600000810f8 */
[----:B------:R-:W-:Y:S01]  /*54380*/  LDS R232, [R3+0x1c100] ;  /* 0x01c1000003e87984 */ /* 0x000fe20000000800 */
[----:B-1----:R-:W-:-:S04]  /*54390*/  IMAD.MOV.U32 R140, RZ, RZ, R205 ;  /* 0x000000ffff8c7224 */ /* 0x002fc800078e00cd */
[----:B------:R-:W-:Y:S01]  /*543a0*/  HMMA.1688.F32.TF32 R220, R224, R12, R220 ;  /* 0x0000000ce0dc723c */ /* 0x000fe200000810dc */
[----:B------:R1:W-:Y:S01]  /*543b0*/  STL.64 [R1+0x60], R136 ;  /* 0x0000608801007387 */ /* 0x0003e20000100a00 */
[----:B------:R-:W-:Y:S01]  /*543c0*/  MOV R141, R206 ;  /* 0x000000ce008d7202 */ /* 0x000fe20000000f00 */
[----:B---3--:R-:W-:Y:S02]  /*543d0*/  IMAD.MOV.U32 R142, RZ, RZ, R207 ;  /* 0x000000ffff8e7224 */ /* 0x008fe400078e00cf */
[----:B------:R3:W-:Y:S01]  /*543e0*/  STL.64 [R1+0x68], R138 ;  /* 0x0000688a01007387 */ /* 0x0007e20000100a00 */
[----:B------:R-:W-:-:S03]  /*543f0*/  MOV R143, R228 ;  /* 0x000000e4008f7202 */ /* 0x000fc60000000f00 */
[----:B------:R-:W2:Y:S01]  /*54400*/  LDL.LU R205, [R1+0x4c1c] ;  /* 0x004c1c0001cd7983 */ /* 0x000ea20000300800 */
[----:B------:R-:W-:Y:S03]  /*54410*/  HMMA.1688.F32.TF32 R192, R224, R8, R244 ;  /* 0x00000008e0c0723c */ /* 0x000fe600000810f4 */
[----:B------:R-:W2:Y:S04]  /*54420*/  LDL.LU R206, [R1+0x4c18] ;  /* 0x004c180001ce7983 */ /* 0x000ea80000300800 */
[----:B------:R-:W2:Y:S04]  /*54430*/  LDL.LU R207, [R1+0x4c14] ;  /* 0x004c140001cf7983 */ /* 0x000ea80000300800 */
[----:B------:R-:W4:Y:S01]  /*54440*/  LDL.LU R228, [R1+0x4c10] ;  /* 0x004c100001e47983 */ /* 0x000f220000300800 */
[----:B------:R-:W-:-:S03]  /*54450*/  IMAD.MOV.U32 R248, RZ, RZ, R229 ;  /* 0x000000fffff87224 */ /* 0x000fc600078e00e5 */
[----:B------:R-:W4:Y:S01]  /*54460*/  LDL.LU R244, [R1+0x30] ;  /* 0x0000300001f47983 */ /* 0x000f220000300800 */
[----:B------:R-:W-:-:S03]  /*54470*/  MOV R249, R230 ;  /* 0x000000e600f97202 */ /* 0x000fc60000000f00 */
[----:B------:R-:W4:Y:S01]  /*54480*/  LDL.LU R245, [R1+0x34] ;  /* 0x0000340001f57983 */ /* 0x000f220000300800 */
[----:B------:R-:W-:-:S03]  /*54490*/  IMAD.MOV.U32 R250, RZ, RZ, R231 ;  /* 0x000000fffffa7224 */ /* 0x000fc600078e00e7 */
[----:B------:R-:W4:Y:S01]  /*544a0*/  LDL.LU R246, [R1+0x38] ;  /* 0x0000380001f67983 */ /* 0x000f220000300800 */
[----:B------:R-:W-:-:S03]  /*544b0*/  MOV R251, R211 ;  /* 0x000000d300fb7202 */ /* 0x000fc60000000f00 */
[----:B------:R-:W4:Y:S01]  /*544c0*/  LDL.LU R247, [R1+0x3c] ;  /* 0x00003c0001f77983 */ /* 0x000f220000300800 */
[----:B-1----:R-:W-:-:S03]  /*544d0*/  IMAD.MOV.U32 R136, RZ, RZ, R219 ;  /* 0x000000ffff887224 */ /* 0x002fc600078e00db */
[----:B------:R-:W4:Y:S04]  /*544e0*/  LDL.LU R229, [R1+0x4c0c] ;  /* 0x004c0c0001e57983 */ /* 0x000f280000300800 */
[----:B------:R-:W4:Y:S04]  /*544f0*/  LDL.LU R230, [R1+0x4c08] ;  /* 0x004c080001e67983 */ /* 0x000f280000300800 */
[----:B------:R-:W4:Y:S04]  /*54500*/  LDL.LU R231, [R1+0x4c04] ;  /* 0x004c040001e77983 */ /* 0x000f280000300800 */
[----:B------:R-:W5:Y:S04]  /*54510*/  LDL.LU R211, [R1+0x4c00] ;  /* 0x004c000001d37983 */ /* 0x000f680000300800 */
[----:B------:R-:W5:Y:S01]  /*54520*/  LDL.LU R219, [R1+0x4bfc] ;  /* 0x004bfc0001db7983 */ /* 0x000f620000300800 */
[----:B------:R-:W-:Y:S01]  /*54530*/  MOV R137, R7 ;  /* 0x0000000700897202 */ /* 0x000fe20000000f00 */
[----:B---3--:R-:W-:Y:S01]  /*54540*/  IMAD.MOV.U32 R138, RZ, RZ, R10 ;  /* 0x000000ffff8a7224 */ /* 0x008fe200078e000a */
[----:B------:R-:W-:Y:S01]  /*54550*/  MOV R139, R11 ;  /* 0x0000000b008b7202 */ /* 0x000fe20000000f00 */
[----:B------:R-:W3:Y:S04]  /*54560*/  LDL.LU R7, [R1+0x4bf8] ;  /* 0x004bf80001077983 */ /* 0x000ee80000300800 */
[----:B------:R-:W3:Y:S04]  /*54570*/  LDL.LU R10, [R1+0x4bf4] ;  /* 0x004bf400010a7983 */ /* 0x000ee80000300800 */
[----:B------:R-:W3:Y:S04]  /*54580*/  LDL.LU R11, [R1+0x4bf0] ;  /* 0x004bf000010b7983 */ /* 0x000ee80000300800 */
[----:B------:R-:W-:Y:S04]  /*54590*/  LDS R234, [R3+0x1e100] ;  /* 0x01e1000003ea7984 */ /* 0x000fe80000000800 */
[----:B------:R-:W-:Y:S04]  /*545a0*/  LDS R233, [R0+0x1c100] ;  /* 0x01c1000000e97984 */ /* 0x000fe80000000800 */
[----:B------:R-:W-:Y:S01]  /*545b0*/  LDS R235, [R0+0x1e100] ;  /* 0x01e1000000eb7984 */ /* 0x000fe20000000800 */
[C---:B--2---:R-:W-:Y:S03]  /*545c0*/  HMMA.1688.F32.TF32 R204, R224.reuse, R28, R204 ;  /* 0x0000001ce0cc723c */ /* 0x044fe600000810cc */
[----:B------:R-:W-:Y:S04]  /*545d0*/  LDS R28, [R3+0x20080] ;  /* 0x02008000031c7984 */ /* 0x000fe80000000800 */
[----:B------:R-:W-:Y:S01]  /*545e0*/  LDS R29, [R0+0x20080] ;  /* 0x02008000001d7984 */ /* 0x000fe20000000800 */
[C---:B----4-:R-:W-:Y:S03]  /*545f0*/  HMMA.1688.F32.TF32 R200, R224.reuse, R32, R228 ;  /* 0x00000020e0c8723c */ /* 0x050fe600000810e4 */
[----:B------:R-:W-:Y:S04]  /*54600*/  LDS R228, [R3+0x1c080] ;  /* 0x01c0800003e47984 */ /* 0x000fe80000000800 */
[----:B------:R-:W-:Y:S01]  /*54610*/  LDS R230, [R3+0x1e080] ;  /* 0x01e0800003e67984 */ /* 0x000fe20000000800 */
[C---:B-----5:R-:W-:Y:S03]  /*54620*/  HMMA.1688.F32.TF32 R208, R224.reuse, R24, R208 ;  /* 0x00000018e0d0723c */ /* 0x060fe600000810d0 */
[----:B------:R-:W-:Y:S04]  /*54630*/  LDS R229, [R0+0x1c080] ;  /* 0x01c0800000e57984 */ /* 0x000fe80000000800 */
[----:B------:R-:W-:Y:S01]  /*54640*/  LDS R231, [R0+0x1e080] ;  /* 0x01e0800000e77984 */ /* 0x000fe20000000800 */
[----:B------:R-:W-:Y:S03]  /*54650*/  HMMA.1688.F32.TF32 R216, R224, R16, R216 ;  /* 0x00000010e0d8723c */ /* 0x000fe600000810d8 */
[----:B------:R-:W-:Y:S04]  /*54660*/  LDS R224, [R3+0x1c000] ;  /* 0x01c0000003e07984 */ /* 0x000fe80000000800 */
[----:B------:R-:W-:Y:S04]  /*54670*/  LDS R226, [R3+0x1e000] ;  /* 0x01e0000003e27984 */ /* 0x000fe80000000800 */
[----:B------:R-:W-:Y:S04]  /*54680*/  LDS R225, [R0+0x1c000] ;  /* 0x01c0000000e17984 */ /* 0x000fe80000000800 */
[----:B------:R-:W3:Y:S01]  /*54690*/  LDS R227, [R0+0x1e000] ;  /* 0x01e0000000e37984 */ /* 0x000ee20000000800 */
[----:B------:R-:W-:Y:S03]  /*546a0*/  HMMA.1688.F32.TF32 R128, R236, R18, R128 ;  /* 0x00000012ec80723c */ /* 0x000fe60000081080 */
[----:B------:R-:W-:Y:S04]  /*546b0*/  LDS R32, [R3+0x20000] ;  /* 0x0200000003207984 */ /* 0x000fe80000000800 */
[----:B------:R-:W-:Y:S01]  /*546c0*/  LDS R33, [R0+0x20000] ;  /* 0x0200000000217984 */ /* 0x000fe20000000800 */
[C---:B---3--:R-:W-:Y:S08]  /*546d0*/  HMMA.1688.F32.TF32 R244, R224.reuse, R10, R244 ;  /* 0x0000000ae0f4723c */ /* 0x048ff000000810f4 */
[C---:B------:R-:W-:Y:S11]  /*546e0*/  HMMA.1688.F32.TF32 R248, R224.reuse, R6, R248 ;  /* 0x00000006e0f8723c */ /* 0x040ff600000810f8 */
[----:B------:R-:W-:Y:S05]  /*546f0*/  @!UPT UIADD3 URZ, URZ, URZ, URZ ;  /* 0x0000003f3f3ff290 */ /* 0x000fea000fffe03f */
[----:B------:R-:W-:Y:S01]  /*54700*/  IMAD.MOV.U32 R5, RZ, RZ, R246 ;  /* 0x000000ffff057224 */ /* 0x000fe200078e00f6 */
[----:B------:R-:W-:Y:S01]  /*54710*/  MOV R4, R247 ;  /* 0x000000f700047202 */ /* 0x000fe20000000f00 */
[----:B------:R-:W-:Y:S01]  /*54720*/  IMAD.MOV.U32 R9, RZ, RZ, R244 ;  /* 0x000000ffff097224 */ /* 0x000fe200078e00f4 */
[----:B------:R-:W-:Y:S01]  /*54730*/  MOV R8, R245 ;  /* 0x000000f500087202 */ /* 0x000fe20000000f00 */
[----:B------:R-:W2:Y:S04]  /*54740*/  LDL.LU.64 R246, [R1+0x4be8] ;  /* 0x004be80001f67983 */ /* 0x000ea80000300a00 */
[----:B------:R-:W2:Y:S01]  /*54750*/  LDL.LU.64 R244, [R1+0x4be0] ;  /* 0x004be00001f47983 */ /* 0x000ea20000300a00 */
[----:B------:R-:W-:Y:S01]  /*54760*/  IMAD.MOV.U32 R13, RZ, RZ, R250 ;  /* 0x000000ffff0d7224 */ /* 0x000fe200078e00fa */
[----:B------:R-:W-:Y:S01]  /*54770*/  MOV R12, R251 ;  /* 0x000000fb000c7202 */ /* 0x000fe20000000f00 */
[----:B------:R-:W-:Y:S01]  /*54780*/  IMAD.MOV.U32 R17, RZ, RZ, R248 ;  /* 0x000000ffff117224 */ /* 0x000fe200078e00f8 */
[----:B------:R-:W-:Y:S01]  /*54790*/  MOV R16, R249 ;  /* 0x000000f900107202 */ /* 0x000fe20000000f00 */
[----:B------:R-:W3:Y:S04]  /*547a0*/  LDL.LU.64 R250, [R1+0x4bd8] ;  /* 0x004bd80001fa7983 */ /* 0x000ee80000300a00 */
[----:B------:R-:W3:Y:S01]  /*547b0*/  LDL.LU.64 R248, [R1+0x4bd0] ;  /* 0x004bd00001f87983 */ /* 0x000ee20000300a00 */
[C---:B------:R-:W-:Y:S08]  /*547c0*/  HMMA.1688.F32.TF32 R136, R224.reuse, R34, R136 ;  /* 0x00000022e088723c */ /* 0x040ff00000081088 */
[----:B------:R-:W-:Y:S11]  /*547d0*/  HMMA.1688.F32.TF32 R140, R224, R30, R140 ;  /* 0x0000001ee08c723c */ /* 0x000ff6000008108c */
[----:B------:R-:W-:Y:S04]  /*547e0*/  @!UPT UIADD3 URZ, URZ, URZ, URZ ;  /* 0x0000003f3f3ff290 */ /* 0x000fe8000fffe03f */
[----:B------:R-:W-:Y:S04]  /*547f0*/  STL.64 [R1+0x810], R136 ;  /* 0x0008108801007387 */ /* 0x000fe80000100a00 */
[----:B------:R-:W-:Y:S04]  /*54800*/  STL.64 [R1+0x818], R138 ;  /* 0x0008188a01007387 */ /* 0x000fe80000100a00 */
[----:B------:R-:W-:Y:S04]  /*54810*/  STL.64 [R1+0x800], R140 ;  /* 0x0008008c01007387 */ /* 0x000fe80000100a00 */
[----:B------:R1:W-:Y:S01]  /*54820*/  STL.64 [R1+0x808], R142 ;  /* 0x0008088e01007387 */ /* 0x0003e20000100a00 */
[----:B------:R-:W-:Y:S08]  /*54830*/  HMMA.1688.F32.TF32 R40, R228, R10, R40 ;  /* 0x0000000ae428723c */ /* 0x000ff00000081028 */
[C---:B-1----:R-:W-:Y:S08]  /*54840*/  HMMA.1688.F32.TF32 R140, R224.reuse, R18, R240 ;  /* 0x00000012e08c723c */ /* 0x042ff000000810f0 */
[C---:B---3--:R-:W-:Y:S08]  /*54850*/  HMMA.1688.F32.TF32 R136, R224.reuse, R26, R248 ;  /* 0x0000001ae088723c */ /* 0x048ff000000810f8 */
[C---:B--2---:R-:W-:Y:S11]  /*54860*/  HMMA.1688.F32.TF32 R244, R224.reuse, R22, R244 ;  /* 0x00000016e0f4723c */ /* 0x044ff600000810f4 */
[----:B------:R-:W-:Y:S04]  /*54870*/  @!UPT UIADD3 URZ, URZ, URZ, URZ ;  /* 0x0000003f3f3ff290 */ /* 0x000fe8000fffe03f */
[----:B------:R-:W-:Y:S04]  /*54880*/  STL.64 [R1+0x7f0], R136 ;  /* 0x0007f08801007387 */ /* 0x000fe80000100a00 */
[----:B------:R1:W-:Y:S02]  /*54890*/  STL.64 [R1+0x7f8], R138 ;  /* 0x0007f88a01007387 */ /* 0x0003e40000100a00 */
[----:B-1----:R-:W-:Y:S08]  /*548a0*/  HMMA.1688.F32.TF32 R136, R224, R14, R36 ;  /* 0x0000000ee088723c */ /* 0x002ff00000081024 */
[C---:B------:R-:W-:Y:S01]  /*548b0*/  HMMA.1688.F32.TF32 R36, R228.reuse, R6, R44 ;  /* 0x00000006e424723c */ /* 0x040fe2000008102c */
[----:B------:R-:W-:Y:S04]  /*548c0*/  STL.64 [R1+0x7e0], R244 ;  /* 0x0007e0f401007387 */ /* 0x000fe80000100a00 */
[----:B------:R-:W-:Y:S04]  /*548d0*/  STL.64 [R1+0x7e8], R246 ;  /* 0x0007e8f601007387 */ /* 0x000fe80000100a00 */
        /* <DEDUP_REMOVED lines=9> */
[C---:B-1----:R-:W-:Y:S08]  /*54970*/  HMMA.1688.F32.TF32 R40, R228.reuse, R30, R52 ;  /* 0x0000001ee428723c */ /* 0x042ff00000081034 */
[C---:B--2---:R-:W-:Y:S01]  /*54980*/  HMMA.1688.F32.TF32 R36, R228.reuse, R26, R56 ;  /* 0x0000001ae424723c */ /* 0x044fe20000081038 */
[----:B------:R-:W-:Y:S04]  /*54990*/  STL.64 [R1+0x640], R44 ;  /* 0x0006402c01007387 */ /* 0x000fe80000100a00 */
[----:B------:R1:W-:Y:S01]  /*549a0*/  STL.64 [R1+0x648], R46 ;  /* 0x0006482e01007387 */ /* 0x0003e20000100a00 */
[----:B------:R-:W-:Y:S01]  /*549b0*/  IMAD.MOV.U32 R140, RZ, RZ, R124 ;  /* 0x000000ffff8c7224 */ /* 0x000fe200078e007c */
[----:B------:R-:W-:Y:S01]  /*549c0*/  MOV R141, R125 ;  /* 0x0000007d008d7202 */ /* 0x000fe20000000f00 */
[----:B------:R-:W-:Y:S01]  /*549d0*/  IMAD.MOV.U32 R142, RZ, RZ, R126 ;  /* 0x000000ffff8e7224 */ /* 0x000fe200078e007e */
[----:B------:R-:W-:Y:S01]  /*549e0*/  MOV R143, R127 ;  /* 0x0000007f008f7202 */ /* 0x000fe20000000f00 */
[----:B------:R-:W-:Y:S01]  /*549f0*/  IMAD.MOV.U32 R136, RZ, RZ, R120 ;  /* 0x000000ffff887224 */ /* 0x000fe200078e0078 */
[----:B------:R-:W-:Y:S01]  /*54a00*/  MOV R137, R121 ;  /* 0x0000007900897202 */ /* 0x000fe20000000f00 */
[----:B------:R-:W-:Y:S01]  /*54a10*/  IMAD.MOV.U32 R138, RZ, RZ, R122 ;  /* 0x000000ffff8a7224 */ /* 0x000fe200078e007a */
[----:B------:R-:W-:Y:S01]  /*54a20*/  MOV R139, R123 ;  /* 0x0000007b008b7202 */ /* 0x000fe20000000f00 */
[----:B------:R-:W-:Y:S01]  /*54a30*/  IMAD.MOV.U32 R248, RZ, RZ, R116 ;  /* 0x000000fffff87224 */ /* 0x000fe200078e0074 */
[----:B------:R-:W-:Y:S01]  /*54a40*/  STL.64 [R1+0x630], R40 ;  /* 0x0006302801007387 */ /* 0x000fe20000100a00 */
[C---:B-1----:R-:W-:Y:S03]  /*54a50*/  HMMA.1688.F32.TF32 R44, R228.reuse, R22, R60 ;  /* 0x00000016e42c723c */ /* 0x042fe6000008103c */
[----:B------:R1:W-:Y:S04]  /*54a60*/  STL.64 [R1+0x638], R42 ;  /* 0x0006382a01007387 */ /* 0x0003e80000100a00 */
[----:B------:R-:W-:Y:S04]  /*54a70*/  STL.64 [R1+0x620], R36 ;  /* 0x0006202401007387 */ /* 0x000fe80000100a00 */
[----:B------:R2:W-:Y:S01]  /*54a80*/  STL.64 [R1+0x628], R38 ;  /* 0x0006282601007387 */ /* 0x0005e20000100a00 */
[C---:B-1----:R-:W-:Y:S01]  /*54a90*/  HMMA.1688.F32.TF32 R40, R228.reuse, R18, R64 ;  /* 0x00000012e428723c */ /* 0x042fe20000081040 */
[----:B------:R-:W-:Y:S01]  /*54aa0*/  MOV R249, R117 ;  /* 0x0000007500f97202 */ /* 0x000fe20000000f00 */
[----:B------:R-:W-:Y:S01]  /*54ab0*/  IMAD.MOV.U32 R250, RZ, RZ, R118 ;  /* 0x000000fffffa7224 */ /* 0x000fe200078e0076 */
[----:B------:R-:W-:Y:S01]  /*54ac0*/  MOV R251, R119 ;  /* 0x0000007700fb7202 */ /* 0x000fe20000000f00 */
[----:B------:R-:W-:Y:S01]  /*54ad0*/  IMAD.MOV.U32 R224, RZ, RZ, R112 ;  /* 0x000000ffffe07224 */ /* 0x000fe200078e0070 */
[----:B------:R-:W-:Y:S01]  /*54ae0*/  MOV R225, R113 ;  /* 0x0000007100e17202 */ /* 0x000fe20000000f00 */
[----:B------:R-:W-:Y:S01]  /*54af0*/  IMAD.MOV.U32 R226, RZ, RZ, R114 ;  /* 0x000000ffffe27224 */ /* 0x000fe200078e0072 */
[----:B------:R-:W-:Y:S01]  /*54b00*/  MOV R227, R115 ;  /* 0x0000007300e37202 */ /* 0x000fe20000000f00 */
[-C--:B--2---:R-:W-:Y:S03]  /*54b10*/  HMMA.1688.F32.TF32 R36, R228, R14.reuse, R68 ;  /* 0x0000000ee424723c */ /* 0x084fe60000081044 */
[----:B------:R-:W-:Y:S04]  /*54b20*/  STL.64 [R1+0x610], R44 ;  /* 0x0006102c01007387 */ /* 0x000fe80000100a00 */
[----:B------:R1:W-:Y:S01]  /*54b30*/  STL.64 [R1+0x618], R46 ;  /* 0x0006182e01007387 */ /* 0x0003e20000100a00 */
[----:B------:R-:W-:Y:S03]  /*54b40*/  HMMA.1688.F32.TF32 R48, R236, R14, R132 ;  /* 0x0000000eec30723c */ /* 0x000fe60000081084 */
        /* <DEDUP_REMOVED lines=21> */
[----:B------:R-:W-:Y:S01]  /*54ca0*/  STL.64 [R1+0x28], R46 ;  /* 0x0000282e01007387 */ /* 0x000fe20000100a00 */
        /* <DEDUP_REMOVED lines=33> */
[----:B------:R-:W2:Y:S01]  /*54ec0*/  LDL.LU R104, [R1+0x4b7c] ;  /* 0x004b7c0001687983 */ /* 0x000ea20000300800 */
[----:B------:R-:W-:-:S03]  /*54ed0*/  MOV R229, R102 ;  /* 0x0000006600e57202 */ /* 0x000fc60000000f00 */
[----:B------:R-:W2:Y:S01]  /*54ee0*/  LDL.LU R105, [R1+0x4b78] ;  /* 0x004b780001697983 */ /* 0x000ea20000300800 */
[----:B------:R-:W-:-:S03]  /*54ef0*/  IMAD.MOV.U32 R230, RZ, RZ, R103 ;  /* 0x000000ffffe67224 */ /* 0x000fc600078e0067 */
        /* <DEDUP_REMOVED lines=19> */
[----:B------:R-:W-:Y:S04]  /*55030*/  LDS R36, [R3+0x1c200] ;  /* 0x01c2000003247984 */ /* 0x000fe80000000800 */
[----:B------:R-:W-:Y:S04]  /*55040*/  LDS R38, [R3+0x1e200] ;  /* 0x01e2000003267984 */ /* 0x000fe80000000800 */
[----:B------:R-:W-:Y:S04]  /*55050*/  LDS R37, [R0+0x1c200] ;  /* 0x01c2000000257984 */ /* 0x000fe80000000800 */
[----:B------:R-:W1:Y:S04]  /*55060*/  LDS R39, [R0+0x1e200] ;  /* 0x01e2000000277984 */ /* 0x000e680000000800 */
[----:B------:R-:W-:Y:S04]  /*55070*/  LDS R40, [R3+0x1c280] ;  /* 0x01c2800003287984 */ /* 0x000fe80000000800 */
[----:B------:R-:W-:Y:S04]  /*55080*/  LDS R42, [R3+0x1e280] ;  /* 0x01e28000032a7984 */ /* 0x000fe80000000800 */
[----:B------:R-:W-:Y:S04]  /*55090*/  LDS R41, [R0+0x1c280] ;  /* 0x01c2800000297984 */ /* 0x000fe80000000800 */
[----:B------:R-:W2:Y:S04]  /*550a0*/  LDS R43, [R0+0x1e280] ;  /* 0x01e28000002b7984 */ /* 0x000ea80000000800 */
[----:B------:R-:W-:Y:S04]  /*550b0*/  LDS R44, [R3+0x1c300] ;  /* 0x01c30000032c7984 */ /* 0x000fe80000000800 */
[----:B------:R-:W-:Y:S04]  /*550c0*/  LDS R46, [R3+0x1e300] ;  /* 0x01e30000032e7984 */ /* 0x000fe80000000800 */
[----:B------:R-:W-:Y:S04]  /*550d0*/  LDS R45, [R0+0x1c300] ;  /* 0x01c30000002d7984 */ /* 0x000fe80000000800 */
[----:B------:R-:W2:Y:S01]  /*550e0*/  LDS R47, [R0+0x1e300] ;  /* 0x01e30000002f7984 */ /* 0x000ea20000000800 */
[C---:B-1----:R-:W-:Y:S08]  /*550f0*/  HMMA.1688.F32.TF32 R72, R36.reuse, R6, R72 ;  /* 0x000000062448723c */ /* 0x042ff00000081048 */
[C---:B------:R-:W-:Y:S08]  /*55100*/  HMMA.1688.F32.TF32 R68, R36.reuse, R30, R68 ;  /* 0x0000001e2444723c */ /* 0x040ff00000081044 */
[----:B------:R-:W-:Y:S08]  /*55110*/  HMMA.1688.F32.TF32 R64, R36, R26, R64 ;  /* 0x0000001a2440723c */ /* 0x000ff00000081040 */
[----:B--2---:R-:W-:Y:S08]  /*55120*/  HMMA.1688.F32.TF32 R60, R232, R14, R100 ;  /* 0x0000000ee83c723c */ /* 0x004ff00000081064 */
[-C--:B---3--:R-:W-:Y:S11]  /*55130*/  HMMA.1688.F32.TF32 R244, R236, R10.reuse, R104 ;  /* 0x0000000aecf4723c */ /* 0x088ff60000081068 */
[----:B------:R-:W-:Y:S04]  /*55140*/  @!UPT UIADD3 URZ, URZ, URZ, URZ ;  /* 0x0000003f3f3ff290 */ /* 0x000fe8000fffe03f */
[----:B------:R-:W-:Y:S04]  /*55150*/  STL [R1+0x4a60], R60 ;  /* 0x004a603c01007387 */ /* 0x000fe80000100800 */
[----:B------:R1:W-:Y:S04]  /*55160*/  STL [R1+0x4a5c], R61 ;  /* 0x004a5c3d01007387 */ /* 0x0003e80000100800 */
[----:B------:R2:W-:Y:S04]  /*55170*/  STL [R1+0x4a58], R62 ;  /* 0x004a583e01007387 */ /* 0x0005e80000100800 */
[----:B------:R3:W-:Y:S01]  /*55180*/  STL [R1+0x4a54], R63 ;  /* 0x004a543f01007387 */ /* 0x0007e20000100800 */
[----:B----4-:R-:W-:Y:S01]  /*55190*/  HMMA.1688.F32.TF32 R76, R36, R10, R76 ;  /* 0x0000000a244c723c */ /* 0x010fe2000008104c */
[----:B-1----:R-:W-:-:S02]  /*551a0*/  IMAD.MOV.U32 R61, RZ, RZ, R72 ;  /* 0x000000ffff3d7224 */ /* 0x002fc400078e0048 */
[----:B------:R-:W-:Y:S01]  /*551b0*/  STL [R1+0x4a6c], R244 ;  /* 0x004a6cf401007387 */ /* 0x000fe20000100800 */
[----:B--2---:R-:W-:-:S03]  /*551c0*/  MOV R62, R73 ;  /* 0x00000049003e7202 */ /* 0x004fc60000000f00 */
[----:B------:R-:W-:Y:S01]  /*551d0*/  STL [R1+0x4a68], R245 ;  /* 0x004a68f501007387 */ /* 0x000fe20000100800 */
[----:B---3--:R-:W-:-:S03]  /*551e0*/  IMAD.MOV.U32 R63, RZ, RZ, R74 ;  /* 0x000000ffff3f7224 */ /* 0x008fc600078e004a */
[----:B------:R-:W-:Y:S04]  /*551f0*/  STL [R1+0x4a64], R246 ;  /* 0x004a64f601007387 */ /* 0x000fe80000100800 */
[----:B------:R1:W-:Y:S02]  /*55200*/  STL [R1+0x4a50], R247 ;  /* 0x004a50f701007387 */ /* 0x0003e40000100800 */
[----:B-1----:R-:W-:Y:S02]  /*55210*/  MOV R247, R75 ;  /* 0x0000004b00f77202 */ /* 0x002fe40000000f00 */
[----:B------:R-:W-:Y:S04]  /*55220*/  HMMA.1688.F32.TF32 R72, R36, R34, R228 ;  /* 0x000000222448723c */ /* 0x000fe800000810e4 */
[----:B------:R-:W-:Y:S04]  /*55230*/  STL.64 [R1+0x7c0], R76 ;  /* 0x0007c04c01007387 */ /* 0x000fe80000100a00 */
[----:B------:R-:W-:Y:S04]  /*55240*/  STL.64 [R1+0x7c8], R78 ;  /* 0x0007c84e01007387 */ /* 0x000fe80000100a00 */
[----:B------:R-:W-:Y:S04]  /*55250*/  STL.64 [R1+0x790], R68 ;  /* 0x0007904401007387 */ /* 0x000fe80000100a00 */
[----:B------:R1:W-:Y:S04]  /*55260*/  STL.64 [R1+0x798], R70 ;  /* 0x0007984601007387 */ /* 0x0003e80000100a00 */
[----:B------:R-:W-:Y:S04]  /*55270*/  STL.64 [R1+0x780], R64 ;  /* 0x0007804001007387 */ /* 0x000fe80000100a00 */
[----:B------:R-:W-:Y:S01]  /*55280*/  IMAD.MOV.U32 R244, RZ, RZ, R72 ;  /* 0x000000fffff47224 */ /* 0x000fe200078e0048 */
[----:B------:R-:W-:Y:S01]  /*55290*/  MOV R245, R73 ;  /* 0x0000004900f57202 */ /* 0x000fe20000000f00 */
[----:B------:R-:W-:Y:S01]  /*552a0*/  IMAD.MOV.U32 R246, RZ, RZ, R74 ;  /* 0x000000fffff67224 */ /* 0x000fe200078e004a */
[----:B------:R-:W-:-:S02]  /*552b0*/  MOV R60, R75 ;  /* 0x0000004b003c7202 */ /* 0x000fc40000000f00 */
[C---:B------:R-:W-:Y:S01]  /*552c0*/  HMMA.1688.F32.TF32 R72, R36.reuse, R22, R224 ;  /* 0x000000162448723c */ /* 0x040fe200000810e0 */
[----:B------:R2:W-:Y:S07]  /*552d0*/  STL.64 [R1+0x788], R66 ;  /* 0x0007884201007387 */ /* 0x0005ee0000100a00 */
[C---:B-1----:R-:W-:Y:S08]  /*552e0*/  HMMA.1688.F32.TF32 R68, R36.reuse, R18, R248 ;  /* 0x000000122444723c */ /* 0x042ff000000810f8 */
[----:B--2---:R-:W-:Y:S08]  /*552f0*/  HMMA.1688.F32.TF32 R64, R36, R14, R136 ;  /* 0x0000000e2440723c */ /* 0x004ff00000081088 */
[----:B------:R-:W-:Y:S01]  /*55300*/  HMMA.1688.F32.TF32 R36, R40, R10, R140 ;  /* 0x0000000a2824723c */ /* 0x000fe2000008108c */
[----:B------:R1:W-:Y:S04]  /*55310*/  STL.64 [R1+0x770], R72 ;  /* 0x0007704801007387 */ /* 0x0003e80000100a00 */
[----:B------:R2:W-:Y:S04]  /*55320*/  STL.64 [R1+0x778], R74 ;  /* 0x0007784a01007387 */ /* 0x0005e80000100a00 */
[----:B------:R-:W-:Y:S04]  /*55330*/  STL.64 [R1+0x760], R68 ;  /* 0x0007604401007387 */ /* 0x000fe80000100a00 */
[----:B------:R-:W-:Y:S04]  /*55340*/  STL.64 [R1+0x768], R70 ;  /* 0x0007684601007387 */ /* 0x000fe80000100a00 */
        /* <DEDUP_REMOVED lines=33> */
[C---:B-----5:R-:W-:Y:S03]  /*55560*/  HMMA.1688.F32.TF32 R56, R236.reuse, R34, R112 ;  /* 0x00000022ec38723c */ /* 0x060fe60000081070 */
[----:B------:R-:W5:Y:S04]  /*55570*/  LDL.LU R104, [R1+0x2e0] ;  /* 0x0002e00001687983 */ /* 0x000f680000300800 */
[----:B------:R-:W5:Y:S04]  /*55580*/  LDL.LU R105, [R1+0x2e4] ;  /* 0x0002e40001697983 */ /* 0x000f680000300800 */
[----:B------:R-:W5:Y:S04]  /*55590*/  LDL.LU R106, [R1+0x2e8] ;  /* 0x0002e800016a7983 */ /* 0x000f680000300800 */
[----:B------:R-:W5:Y:S04]  /*555a0*/  LDL.LU R107, [R1+0x2ec] ;  /* 0x0002ec00016b7983 */ /* 0x000f680000300800 */
[----:B------:R-:W2:Y:S04]  /*555b0*/  LDL.LU R112, [R1+0x380] ;  /* 0x0003800001707983 */ /* 0x000ea80000300800 */
[----:B------:R-:W2:Y:S04]  /*555c0*/  LDL.LU R113, [R1+0x384] ;  /* 0x0003840001717983 */ /* 0x000ea80000300800 */
[----:B------:R-:W2:Y:S04]  /*555d0*/  LDL.LU R114, [R1+0x388] ;  /* 0x0003880001727983 */ /* 0x000ea80000300800 */
[----:B------:R-:W2:Y:S01]  /*555e0*/  LDL.LU R115, [R1+0x38c] ;  /* 0x00038c0001737983 */ /* 0x000ea20000300800 */
[C---:B------:R-:W-:Y:S03]  /*555f0*/  HMMA.1688.F32.TF32 R240, R236.reuse, R6, R108 ;  /* 0x00000006ecf0723c */ /* 0x040fe6000008106c */
[----:B------:R-:W2:Y:S04]  /*55600*/  LDL.LU R132, [R1+0x390] ;  /* 0x0003900001847983 */ /* 0x000ea80000300800 */
[----:B------:R-:W2:Y:S01]  /*55610*/  LDL.LU R133, [R1+0x394] ;  /* 0x0003940001857983 */ /* 0x000ea20000300800 */
[C---:B------:R-:W-:Y:S03]  /*55620*/  HMMA.1688.F32.TF32 R116, R236.reuse, R30, R116 ;  /* 0x0000001eec74723c */ /* 0x040fe60000081074 */
[----:B------:R-:W2:Y:S04]  /*55630*/  LDL.LU R134, [R1+0x398] ;  /* 0x0003980001867983 */ /* 0x000ea80000300800 */
[----:B------:R-:W2:Y:S01]  /*55640*/  LDL.LU R135, [R1+0x39c] ;  /* 0x00039c0001877983 */ /* 0x000ea20000300800 */
[C---:B------:R-:W-:Y:S08]  /*55650*/  HMMA.1688.F32.TF32 R120, R236.reuse, R26, R120 ;  /* 0x0000001aec78723c */ /* 0x040ff00000081078 */
[----:B------:R-:W-:Y:S01]  /*55660*/  HMMA.1688.F32.TF32 R124, R236, R22, R124 ;  /* 0x00000016ec7c723c */ /* 0x000fe2000008107c */
        /* <DEDUP_REMOVED lines=12> */
[----:B----4-:R-:W4:Y:S04]  /*55730*/  LDL.LU R36, [R1+0x3b0] ;  /* 0x0003b00001247983 */ /* 0x010f280000300800 */
        /* <DEDUP_REMOVED lines=32> */
[C---:B---3--:R-:W-:Y:S11]  /*55940*/  HMMA.1688.F32.TF32 R140, R40.reuse, R6, R140 ;  /* 0x00000006288c723c */ /* 0x048ff6000008108c */
[----:B------:R-:W-:Y:S11]  /*55950*/  @!UPT UIADD3 URZ, URZ, URZ, URZ ;  /* 0x0000003f3f3ff290 */ /* 0x000ff6000fffe03f */
[----:B------:R-:W-:Y:S01]  /*55960*/  @!UPT UIADD3 URZ, URZ, URZ, URZ ;  /* 0x0000003f3f3ff290 */ /* 0x000fe2000fffe03f */
[----:B------:R-:W-:Y:S04]  /*55970*/  STL.64 [R1+0x3d0], R140 ;  /* 0x0003d08c01007387 */ /* 0x000fe80000100a00 */
[----:B------:R1:W-:Y:S04]  /*55980*/  STL.64 [R1+0x3d8], R142 ;  /* 0x0003d88e01007387 */ /* 0x0003e80000100a00 */
[----:B-1----:R-:W2:Y:S04]  /*55990*/  LDL.LU.64 R142, [R1+0x4b48] ;  /* 0x004b4800018e7983 */ /* 0x002ea80000300a00 */
[----:B------:R-:W3:Y:S04]  /*559a0*/  LDL.LU.64 R140, [R1+0x4b40] ;  /* 0x004b4000018c7983 */ /* 0x000ee80000300a00 */
[----:B------:R-:W-:Y:S04]  /*559b0*/  STL.64 [R1+0x3c0], R136 ;  /* 0x0003c08801007387 */ /* 0x000fe80000100a00 */
[----:B------:R1:W-:Y:S04]  /*559c0*/  STL.64 [R1+0x3c8], R138 ;  /* 0x0003c88a01007387 */ /* 0x0003e80000100a00 */
[----:B-1----:R-:W3:Y:S01]  /*559d0*/  LDL.LU.64 R138, [R1+0x4b38] ;  /* 0x004b3800018a7983 */ /* 0x002ee20000300a00 */
[C---:B----4-:R-:W-:Y:S03]  /*559e0*/  HMMA.1688.F32.TF32 R36, R40.reuse, R30, R36 ;  /* 0x0000001e2824723c */ /* 0x050fe60000081024 */
[----:B------:R-:W4:Y:S05]  /*559f0*/  LDL.LU.64 R136, [R1+0x4b30] ;  /* 0x004b300001887983 */ /* 0x000f2a0000300a00 */
[C---:B------:R-:W-:Y:S11]  /*55a00*/  HMMA.1688.F32.TF32 R236, R40.reuse, R26, R236 ;  /* 0x0000001a28ec723c */ /* 0x040ff600000810ec */
[----:B------:R-:W-:Y:S04]  /*55a10*/  @!UPT UIADD3 URZ, URZ, URZ, URZ ;  /* 0x0000003f3f3ff290 */ /* 0x000fe8000fffe03f */
[----:B------:R-:W-:Y:S04]  /*55a20*/  STL.64 [R1+0x3b0], R36 ;  /* 0x0003b02401007387 */ /* 0x000fe80000100a00 */
[----:B------:R1:W-:Y:S02]  /*55a30*/  STL.64 [R1+0x3b8], R38 ;  /* 0x0003b82601007387 */ /* 0x0003e40000100a00 */
[C---:B-1----:R-:W-:Y:S02]  /*55a40*/  HMMA.1688.F32.TF32 R36, R40.reuse, R22, R132 ;  /* 0x000000162824723c */ /* 0x042fe40000081084 */
[----:B------:R-:W-:Y:S04]  /*55a50*/  STL.64 [R1+0x3a0], R236 ;  /* 0x0003a0ec01007387 */ /* 0x000fe80000100a00 */
[----:B------:R-:W-:Y:S02]  /*55a60*/  STL.64 [R1+0x3a8], R238 ;  /* 0x0003a8ee01007387 */ /* 0x000fe40000100a00 */
[C---:B------:R-:W-:Y:S08]  /*55a70*/  HMMA.1688.F32.TF32 R112, R40.reuse, R18, R112 ;  /* 0x000000122870723c */ /* 0x040ff00000081070 */
[----:B------:R-:W-:Y:S07]  /*55a80*/  HMMA.1688.F32.TF32 R40, R40, R14, R108 ;  /* 0x0000000e2828723c */ /* 0x000fee000008106c */
[----:B------:R-:W-:Y:S04]  /*55a90*/  STL.64 [R1+0x390], R36 ;  /* 0x0003902401007387 */ /* 0x000fe80000100a00 */
[----:B------:R5:W-:Y:S02]  /*55aa0*/  STL.64 [R1+0x398], R38 ;  /* 0x0003982601007387 */ /* 0x000be40000100a00 */
[C---:B-----5:R-:W-:Y:S02]  /*55ab0*/  HMMA.1688.F32.TF32 R36, R44.reuse, R10, R104 ;  /* 0x0000000a2c24723c */ /* 0x060fe40000081068 */
[----:B------:R-:W-:Y:S04]  /*55ac0*/  STL.64 [R1+0x380], R112 ;  /* 0x0003807001007387 */ /* 0x000fe80000100a00 */
[----:B------:R-:W-:Y:S02]  /*55ad0*/  STL.64 [R1+0x388], R114 ;  /* 0x0003887201007387 */ /* 0x000fe40000100a00 */
[C---:B------:R-:W-:Y:S02]  /*55ae0*/  HMMA.1688.F32.TF32 R104, R44.reuse, R6, R232 ;  /* 0x000000062c68723c */ /* 0x040fe400000810e8 */
[----:B------:R-:W-:Y:S04]  /*55af0*/  STL.64 [R1+0x540], R40 ;  /* 0x0005402801007387 */ /* 0x000fe80000100a00 */
[----:B------:R1:W-:Y:S09]  /*55b00*/  STL.64 [R1+0x548], R42 ;  /* 0x0005482a01007387 */ /* 0x0003f20000100a00 */
[----:B------:R-:W-:Y:S01]  /*55b10*/  STL.64 [R1+0x530], R36 ;  /* 0x0005302401007387 */ /* 0x000fe20000100a00 */
[C---:B-1----:R-:W-:Y:S03]  /*55b20*/  HMMA.1688.F32.TF32 R40, R44.reuse, R34, R100 ;  /* 0x000000222c28723c */ /* 0x042fe60000081064 */
[----:B------:R1:W-:Y:S05]  /*55b30*/  STL.64 [R1+0x538], R38 ;  /* 0x0005382601007387 */ /* 0x0003ea0000100a00 */
[C---:B-1----:R-:W-:Y:S01]  /*55b40*/  HMMA.1688.F32.TF32 R36, R44.reuse, R30, R96 ;  /* 0x0000001e2c24723c */ /* 0x042fe20000081060 */
[----:B------:R-:W-:Y:S04]  /*55b50*/  STL.64 [R1+0x520], R104 ;  /* 0x0005206801007387 */ /* 0x000fe80000100a00 */
[----:B------:R-:W-:Y:S03]  /*55b60*/  STL.64 [R1+0x528], R106 ;  /* 0x0005286a01007387 */ /* 0x000fe60000100a00 */
[C---:B------:R-:W-:Y:S07]  /*55b70*/  HMMA.1688.F32.TF32 R92, R44.reuse, R26, R92 ;  /* 0x0000001a2c5c723c */ /* 0x040fee000008105c */
[----:B------:R-:W-:Y:S04]  /*55b80*/  STL.64 [R1+0x510], R40 ;  /* 0x0005102801007387 */ /* 0x000fe80000100a00 */
[----:B------:R1:W-:Y:S01]  /*55b90*/  STL.64 [R1+0x518], R42 ;  /* 0x0005182a01007387 */ /* 0x0003e20000100a00 */
[C---:B------:R-:W-:Y:S03]  /*55ba0*/  HMMA.1688.F32.TF32 R112, R44.reuse, R14, R76 ;  /* 0x0000000e2c70723c */ /* 0x040fe6000008104c */
[----:B------:R-:W-:Y:S05]  /*55bb0*/  STL.64 [R1+0x500], R36 ;  /* 0x0005002401007387 */ /* 0x000fea0000100a00 */
[----:B-1----:R-:W-:Y:S01]  /*55bc0*/  HMMA.1688.F32.TF32 R40, R44, R22, R84 ;  /* 0x000000162c28723c */ /* 0x002fe20000081054 */
[----:B------:R1:W-:Y:S04]  /*55bd0*/  STL.64 [R1+0x508], R38 ;  /* 0x0005082601007387 */ /* 0x0003e80000100a00 */
[----:B------:R-:W-:Y:S03]  /*55be0*/  LDS R84, [R3+0x1c580] ;  /* 0x01c5800003547984 */ /* 0x000fe60000000800 */
[----:B------:R-:W-:Y:S01]  /*55bf0*/  HMMA.1688.F32.TF32 R108, R52, R10, R72 ;  /* 0x0000000a346c723c */ /* 0x000fe20000081048 */
[----:B------:R-:W-:Y:S04]  /*55c00*/  LDS R86, [R3+0x1e580] ;  /* 0x01e5800003567984 */ /* 0x000fe80000000800 */
[----:B------:R-:W-:Y:S03]  /*55c10*/  LDS R85, [R0+0x1c580] ;  /* 0x01c5800000557984 */ /* 0x000fe60000000800 */
[----:B-1----:R-:W-:Y:S08]  /*55c20*/  HMMA.1688.F32.TF32 R36, R44, R18, R80 ;  /* 0x000000122c24723c */ /* 0x002ff00000081050 */
[C---:B------:R-:W-:Y:S08]  /*55c30*/  HMMA.1688.F32.TF32 R104, R52.reuse, R6, R228 ;  /* 0x000000063468723c */ /* 0x040ff000000810e4 */
[C---:B------:R-:W-:Y:S08]  /*55c40*/  HMMA.1688.F32.TF32 R100, R52.reuse, R34, R68 ;  /* 0x000000223464723c */ /* 0x040ff00000081044 */
[C---:B------:R-:W-:Y:S01]  /*55c50*/  HMMA.1688.F32.TF32 R64, R52.reuse, R30, R64 ;  /* 0x0000001e3440723c */ /* 0x040fe20000081040 */
[----:B------:R-:W-:Y:S04]  /*55c60*/  STL.64 [R1+0x400], R92 ;  /* 0x0004005c01007387 */ /* 0x000fe80000100a00 */
[----:B------:R1:W-:Y:S04]  /*55c70*/  STL.64 [R1+0x408], R94 ;  /* 0x0004085e01007387 */ /* 0x0003e80000100a00 */
        /* <DEDUP_REMOVED lines=8> */
[----:B------:R-:W-:Y:S01]  /*55d00*/  STL.64 [R1+0x4a28], R106 ;  /* 0x004a286a01007387 */ /* 0x000fe20000100a00 */
[C---:B-1----:R-:W-:Y:S03]  /*55d10*/  HMMA.1688.F32.TF32 R92, R52.reuse, R22, R248 ;  /* 0x00000016345c723c */ /* 0x042fe600000810f8 */
[----:B------:R-:W-:Y:S04]  /*55d20*/  STL.64 [R1+0x4a20], R104 ;  /* 0x004a206801007387 */ /* 0x000fe80000100a00 */
[----:B------:R-:W-:Y:S04]  /*55d30*/  STL.64 [R1+0x4a38], R102 ;  /* 0x004a386601007387 */ /* 0x000fe80000100a00 */
[----:B------:R-:W-:Y:S04]  /*55d40*/  STL.64 [R1+0x4a30], R100 ;  /* 0x004a306401007387 */ /* 0x000fe80000100a00 */
[----:B------:R-:W-:Y:S04]  /*55d50*/  STL.64 [R1+0x4a48], R66 ;  /* 0x004a484201007387 */ /* 0x000fe80000100a00 */
[----:B------:R-:W-:Y:S01]  /*55d60*/  STL.64 [R1+0x4a40], R64 ;  /* 0x004a404001007387 */ /* 0x000fe20000100a00 */
[----:B------:R-:W-:Y:S03]  /*55d70*/  HMMA.1688.F32.TF32 R96, R52, R26, R224 ;  /* 0x0000001a3460723c */ /* 0x000fe600000810e0 */
[----:B------:R-:W-:Y:S04]  /*55d80*/  LDS R36, [R3+0x1c400] ;  /* 0x01c4000003247984 */ /* 0x000fe80000000800 */
[----:B------:R-:W-:Y:S04]  /*55d90*/  LDS R38, [R3+0x1e400] ;  /* 0x01e4000003267984 */ /* 0x000fe80000000800 */
[----:B------:R-:W-:Y:S04]  /*55da0*/  LDS R37, [R0+0x1c400] ;  /* 0x01c4000000257984 */ /* 0x000fe80000000800 */
[----:B------:R-:W1:Y:S04]  /*55db0*/  LDS R39, [R0+0x1e400] ;  /* 0x01e4000000277984 */ /* 0x000e680000000800 */
[----:B------:R-:W-:Y:S04]  /*55dc0*/  LDS R40, [R3+0x1c480] ;  /* 0x01c4800003287984 */ /* 0x000fe80000000800 */
[----:B------:R-:W-:Y:S04]  /*55dd0*/  LDS R42, [R3+0x1e480] ;  /* 0x01e48000032a7984 */ /* 0x000fe80000000800 */
[----:B------:R-:W-:Y:S01]  /*55de0*/  LDS R41, [R0+0x1c480] ;  /* 0x01c4800000297984 */ /* 0x000fe20000000800 */
[----:B--2---:R-:W-:Y:S01]  /*55df0*/  IMAD.MOV.U32 R248, RZ, RZ, R142 ;  /* 0x000000fffff87224 */ /* 0x004fe200078e008e */
[----:B------:R-:W-:-:S02]  /*55e00*/  MOV R249, R143 ;  /* 0x0000008f00f97202 */ /* 0x000fc40000000f00 */
[----:B------:R-:W2:Y:S01]  /*55e10*/  LDL.LU R142, [R1+0x4b2c] ;  /* 0x004b2c00018e7983 */ /* 0x000ea20000300800 */
[----:B---3--:R-:W-:-:S03]  /*55e20*/  MOV R251, R141 ;  /* 0x0000008d00fb7202 */ /* 0x008fc60000000f00 */
[----:B------:R-:W3:Y:S04]  /*55e30*/  LDL.LU R143, [R1+0x4b28] ;  /* 0x004b2800018f7983 */ /* 0x000ee80000300800 */
[----:B------:R-:W1:Y:S04]  /*55e40*/  LDS R43, [R0+0x1e480] ;  /* 0x01e48000002b7984 */ /* 0x000e680000000800 */
[----:B------:R-:W-:Y:S04]  /*55e50*/  LDS R44, [R3+0x1c500] ;  /* 0x01c50000032c7984 */ /* 0x000fe80000000800 */
[----:B------:R-:W-:Y:S04]  /*55e60*/  LDS R46, [R3+0x1e500] ;  /* 0x01e50000032e7984 */ /* 0x000fe80000000800 */
[----:B------:R-:W-:Y:S01]  /*55e70*/  LDS R45, [R0+0x1c500] ;  /* 0x01c50000002d7984 */ /* 0x000fe20000000800 */
[----:B------:R-:W-:-:S03]  /*55e80*/  IMAD.MOV.U32 R250, RZ, RZ, R139 ;  /* 0x000000fffffa7224 */ /* 0x000fc600078e008b */
[----:B------:R-:W5:Y:S04]  /*55e90*/  LDL.LU R139, [R1+0x4b24] ;  /* 0x004b2400018b7983 */ /* 0x000f680000300800 */
[----:B------:R-:W5:Y:S01]  /*55ea0*/  LDL.LU R141, [R1+0x4b20] ;  /* 0x004b2000018d7983 */ /* 0x000f620000300800 */
[----:B----4-:R-:W-:Y:S01]  /*55eb0*/  IMAD.MOV.U32 R224, RZ, RZ, R137 ;  /* 0x000000ffffe07224 */ /* 0x010fe200078e0089 */
[----:B------:R-:W-:Y:S01]  /*55ec0*/  MOV R225, R138 ;  /* 0x0000008a00e17202 */ /* 0x000fe20000000f00 */
[----:B------:R-:W-:Y:S01]  /*55ed0*/  IMAD.MOV.U32 R226, RZ, RZ, R140 ;  /* 0x000000ffffe27224 */ /* 0x000fe200078e008c */
[----:B------:R-:W4:Y:S01]  /*55ee0*/  LDL.LU R137, [R1+0x4b1c] ;  /* 0x004b1c0001897983 */ /* 0x000f220000300800 */
[----:B------:R-:W-:-:S03]  /*55ef0*/  MOV R227, R136 ;  /* 0x0000008800e37202 */ /* 0x000fc60000000f00 */
[----:B------:R-:W4:Y:S04]  /*55f00*/  LDL.LU R138, [R1+0x4b18] ;  /* 0x004b1800018a7983 */ /* 0x000f280000300800 */
[----:B------:R-:W4:Y:S04]  /*55f10*/  LDL.LU R140, [R1+0x4b14] ;  /* 0x004b1400018c7983 */ /* 0x000f280000300800 */
[----:B------:R-:W4:Y:S04]  /*55f20*/  LDL.LU R136, [R1+0x4b10] ;  /* 0x004b100001887983 */ /* 0x000f280000300800 */
[----:B------:R-:W-:Y:S04]  /*55f30*/  LDS R47, [R0+0x1e500] ;  /* 0x01e50000002f7984 */ /* 0x000fe80000000800 */
[----:B------:R-:W1:Y:S01]  /*55f40*/  LDS R87, [R0+0x1e580] ;  /* 0x01e5800000577984 */ /* 0x000e620000000800 */
[----:B--2---:R-:W-:Y:S01]  /*55f50*/  MOV R71, R142 ;  /* 0x0000008e00477202 */ /* 0x004fe20000000f00 */
[----:B---3--:R-:W-:-:S02]  /*55f60*/  IMAD.MOV.U32 R70, RZ, RZ, R143 ;  /* 0x000000ffff467224 */ /* 0x008fc400078e008f */
[----:B-----5:R-:W-:Y:S02]  /*55f70*/  IMAD.MOV.U32 R68, RZ, RZ, R139 ;  /* 0x000000ffff447224 */ /* 0x020fe400078e008b */
[----:B------:R-:W2:Y:S01]  /*55f80*/  LDL.LU R139, [R1+0x4b0c] ;  /* 0x004b0c00018b7983 */ /* 0x000ea20000300800 */
[----:B------:R-:W-:-:S03]  /*55f90*/  MOV R69, R141 ;  /* 0x0000008d00457202 */ /* 0x000fc60000000f00 */
[----:B------:R-:W3:Y:S04]  /*55fa0*/  LDL.LU R141, [R1+0x4b08] ;  /* 0x004b0800018d7983 */ /* 0x000ee80000300800 */
[----:B------:R-:W5:Y:S04]  /*55fb0*/  LDL.LU R143, [R1+0x4b04] ;  /* 0x004b0400018f7983 */ /* 0x000f680000300800 */
[----:B------:R-:W2:Y:S01]  /*55fc0*/  LDL.LU R142, [R1+0x4b00] ;  /* 0x004b0000018e7983 */ /* 0x000ea20000300800 */
[----:B----4-:R-:W-:-:S03]  /*55fd0*/  IMAD.MOV.U32 R72, RZ, RZ, R140 ;  /* 0x000000ffff487224 */ /* 0x010fc600078e008c */
[----:B------:R-:W4:Y:S01]  /*55fe0*/  LDL.LU R140, [R1+0x4afc] ;  /* 0x004afc00018c7983 */ /* 0x000f220000300800 */
[----:B------:R-:W-:Y:S01]  /*55ff0*/  IMAD.MOV.U32 R74, RZ, RZ, R138 ;  /* 0x000000ffff4a7224 */ /* 0x000fe200078e008a */
[----:B------:R-:W-:Y:S02]  /*56000*/  MOV R73, R136 ;  /* 0x0000008800497202 */ /* 0x000fe40000000f00 */
[----:B------:R-:W4:Y:S01]  /*56010*/  LDL.LU R136, [R1+0x4af8] ;  /* 0x004af80001887983 */ /* 0x000f220000300800 */
[----:B------:R-:W-:-:S03]  /*56020*/  MOV R75, R137 ;  /* 0x00000089004b7202 */ /* 0x000fc60000000f00 */
[----:B------:R-:W4:Y:S04]  /*56030*/  LDL.LU R138, [R1+0x4af4] ;  /* 0x004af400018a7983 */ /* 0x000f280000300800 */
[----:B------:R-:W4:Y:S01]  /*56040*/  LDL.LU R137, [R1+0x4af0] ;  /* 0x004af00001897983 */ /* 0x000f220000300800 */
[----:B---3--:R-:W-:Y:S02]  /*56050*/  IMAD.MOV.U32 R78, RZ, RZ, R141 ;  /* 0x000000ffff4e7224 */ /* 0x008fe400078e008d */
[----:B-----5:R-:W-:Y:S02]  /*56060*/  IMAD.MOV.U32 R76, RZ, RZ, R143 ;  /* 0x000000ffff4c7224 */ /* 0x020fe400078e008f */
[----:B------:R-:W3:Y:S01]  /*56070*/  LDL.LU R143, [R1+0x4aec] ;  /* 0x004aec00018f7983 */ /* 0x000ee20000300800 */
[----:B--2---:R-:W-:-:S03]  /*56080*/  MOV R77, R142 ;  /* 0x0000008e004d7202 */ /* 0x004fc60000000f00 */
[----:B------:R-:W2:Y:S04]  /*56090*/  LDL.LU R142, [R1+0x4ae8] ;  /* 0x004ae800018e7983 */ /* 0x000ea80000300800 */
[----:B------:R-:W5:Y:S01]  /*560a0*/  LDL.LU R141, [R1+0x4ae4] ;  /* 0x004ae400018d7983 */ /* 0x000f620000300800 */
[----:B------:R-:W-:Y:S01]  /*560b0*/  MOV R79, R139 ;  /* 0x0000008b004f7202 */ /* 0x000fe20000000f00 */
[----:B----4-:R-:W-:Y:S02]  /*560c0*/  IMAD.MOV.U32 R238, RZ, RZ, R136 ;  /* 0x000000ffffee7224 */ /* 0x010fe400078e0088 */
[----:B------:R-:W4:Y:S01]  /*560d0*/  LDL.LU R139, [R1+0x4ae0] ;  /* 0x004ae000018b7983 */ /* 0x000f220000300800 */
[----:B------:R-:W-:-:S03]  /*560e0*/  IMAD.MOV.U32 R236, RZ, RZ, R138 ;  /* 0x000000ffffec7224 */ /* 0x000fc600078e008a */
[----:B------:R-:W3:Y:S01]  /*560f0*/  LDL.LU R138, [R1+0x4adc] ;  /* 0x004adc00018a7983 */ /* 0x000ee20000300800 */
[----:B------:R-:W-:-:S03]  /*56100*/  MOV R237, R137 ;  /* 0x0000008900ed7202 */ /* 0x000fc60000000f00 */
[----:B------:R-:W3:Y:S01]  /*56110*/  LDL.LU R137, [R1+0x4ad8] ;  /* 0x004ad80001897983 */ /* 0x000ee20000300800 */
[----:B------:R-:W-:-:S03]  /*56120*/  MOV R239, R140 ;  /* 0x0000008c00ef7202 */ /* 0x000fc60000000f00 */
[----:B------:R-:W3:Y:S04]  /*56130*/  LDL.LU R136, [R1+0x4ad4] ;  /* 0x004ad40001887983 */ /* 0x000ee80000300800 */
[----:B------:R-:W3:Y:S01]  /*56140*/  LDL.LU R140, [R1+0x4ad0] ;  /* 0x004ad000018c7983 */ /* 0x000ee20000300800 */
[----:B--2---:R-:W-:Y:S01]  /*56150*/  MOV R229, R142 ;  /* 0x0000008e00e57202 */ /* 0x004fe20000000f00 */
[----:B-----5:R-:W-:Y:S02]  /*56160*/  IMAD.MOV.U32 R228, RZ, RZ, R141 ;  /* 0x000000ffffe47224 */ /* 0x020fe400078e008d */
[----:B------:R-:W2:Y:S04]  /*56170*/  LDL.LU R141, [R1+0x4acc] ;  /* 0x004acc00018d7983 */ /* 0x000ea80000300800 */
[----:B------:R-:W5:Y:S04]  /*56180*/  LDL.LU R142, [R1+0x4ac8] ;  /* 0x004ac800018e7983 */ /* 0x000f680000300800 */
[----:B------:R-:W5:Y:S04]  /*56190*/  LDL.LU R230, [R1+0x448] ;  /* 0x0004480001e67983 */ /* 0x000f680000300800 */
[----:B------:R-:W5:Y:S04]  /*561a0*/  LDL.LU R231, [R1+0x44c] ;  /* 0x00044c0001e77983 */ /* 0x000f680000300800 */
[----:B------:R-:W5:Y:S01]  /*561b0*/  LDL.LU R232, [R1+0x460] ;  /* 0x0004600001e87983 */ /* 0x000f620000300800 */
[----:B---3--:R-:W-:-:S03]  /*561c0*/  IMAD.MOV.U32 R233, RZ, RZ, R140 ;  /* 0x000000ffffe97224 */ /* 0x008fc600078e008c */
[----:B------:R-:W3:Y:S01]  /*561d0*/  LDL.LU R140, [R1+0x4ac4] ;  /* 0x004ac400018c7983 */ /* 0x000ee20000300800 */
[----:B------:R-:W-:Y:S01]  /*561e0*/  MOV R80, R136 ;  /* 0x0000008800507202 */ /* 0x000fe20000000f00 */
[----:B------:R-:W-:Y:S01]  /*561f0*/  IMAD.MOV.U32 R81, RZ, RZ, R137 ;  /* 0x000000ffff517224 */ /* 0x000fe200078e0089 */
[----:B------:R-:W-:Y:S01]  /*56200*/  MOV R82, R138 ;  /* 0x0000008a00527202 */ /* 0x000fe20000000f00 */
[----:B----4-:R-:W-:Y:S01]  /*56210*/  IMAD.MOV.U32 R83, RZ, RZ, R139 ;  /* 0x000000ffff537224 */ /* 0x010fe200078e008b */
[----:B------:R-:W-:Y:S02]  /*56220*/  MOV R112, R143 ;  /* 0x0000008f00707202 */ /* 0x000fe40000000f00 */
[----:B--2---:R-:W-:Y:S02]  /*56230*/  MOV R234, R141 ;  /* 0x0000008d00ea7202 */ /* 0x004fe40000000f00 */
[----:B------:R-:W3:Y:S01]  /*56240*/  LDL.LU R141, [R1+0x4ac0] ;  /* 0x004ac000018d7983 */ /* 0x000ee20000300800 */
[----:B-----5:R-:W-:-:S03]  /*56250*/  IMAD.MOV.U32 R235, RZ, RZ, R142 ;  /* 0x000000ffffeb7224 */ /* 0x020fc600078e008e */
[----:B------:R-:W3:Y:S04]  /*56260*/  LDL.LU R142, [R1+0x4abc] ;  /* 0x004abc00018e7983 */ /* 0x000ee80000300800 */
        /* <DEDUP_REMOVED lines=12> */
[----:B------:R5:W-:Y:S04]  /*56330*/  STL [R1+0x49fc], R93 ;  /* 0x0049fc5d01007387 */ /* 0x000be80000100800 */
[----:B------:R1:W-:Y:S04]  /*56340*/  STL [R1+0x49f8], R94 ;  /* 0x0049f85e01007387 */ /* 0x0003e80000100800 */
[----:B------:R1:W-:Y:S02]  /*56350*/  STL [R1+0x49f4], R95 ;  /* 0x0049f45f01007387 */ /* 0x0003e40000100800 */
[----:B-1----:R-:W-:Y:S08]  /*56360*/  HMMA.1688.F32.TF32 R64, R36, R10, R132 ;  /* 0x0000000a2440723c */ /* 0x002ff00000081084 */
[C---:B--2---:R-:W-:Y:S08]  /*56370*/  HMMA.1688.F32.TF32 R136, R52.reuse, R18, R136 ;  /* 0x000000123488723c */ /* 0x044ff00000081088 */
[----:B---3--:R-:W-:Y:S08]  /*56380*/  HMMA.1688.F32.TF32 R140, R52, R14, R140 ;  /* 0x0000000e348c723c */ /* 0x008ff0000008108c */
[C---:B------:R-:W-:Y:S07]  /*56390*/  HMMA.1688.F32.TF32 R52, R36.reuse, R6, R232 ;  /* 0x000000062434723c */ /* 0x040fee00000810e8 */
[----:B------:R-:W-:Y:S04]  /*563a0*/  STL [R1+0x49f0], R139 ;  /* 0x0049f08b01007387 */ /* 0x000fe80000100800 */
[----:B------:R-:W-:Y:S04]  /*563b0*/  STL.64 [R1+0x750], R64 ;  /* 0x0007504001007387 */ /* 0x000fe80000100a00 */
[----:B------:R1:W-:Y:S09]  /*563c0*/  STL.64 [R1+0x758], R66 ;  /* 0x0007584201007387 */ /* 0x0003f20000100a00 */
[----:B-----5:R-:W-:Y:S01]  /*563d0*/  IMAD.MOV.U32 R93, RZ, RZ, R52 ;  /* 0x000000ffff5d7224 */ /* 0x020fe200078e0034 */
[----:B------:R-:W-:Y:S01]  /*563e0*/  MOV R94, R53 ;  /* 0x00000035005e7202 */ /* 0x000fe20000000f00 */
[----:B------:R-:W-:Y:S01]  /*563f0*/  IMAD.MOV.U32 R95, RZ, RZ, R54 ;  /* 0x000000ffff5f7224 */ /* 0x000fe200078e0036 */
[C---:B-1----:R-:W-:Y:S01]  /*56400*/  HMMA.1688.F32.TF32 R64, R36.reuse, R34, R80 ;  /* 0x000000222440723c */ /* 0x042fe20000081050 */
[----:B------:R-:W-:Y:S01]  /*56410*/  MOV R139, R55 ;  /* 0x00000037008b7202 */ /* 0x000fe20000000f00 */
[----:B------:R-:W2:Y:S06]  /*56420*/  LDL.LU R80, [R1+0x310] ;  /* 0x0003100001507983 */ /* 0x000eac0000300800 */
[C---:B------:R-:W-:Y:S08]  /*56430*/  HMMA.1688.F32.TF32 R52, R36.reuse, R30, R228 ;  /* 0x0000001e2434723c */ /* 0x040ff000000810e4 */
[C---:B----4-:R-:W-:Y:S07]  /*56440*/  HMMA.1688.F32.TF32 R100, R36.reuse, R26, R112 ;  /* 0x0000001a2464723c */ /* 0x050fee0000081070 */
[----:B------:R-:W-:Y:S04]  /*56450*/  STL.64 [R1+0x730], R64 ;  /* 0x0007304001007387 */ /* 0x000fe80000100a00 */
[----:B------:R1:W-:Y:S04]  /*56460*/  STL.64 [R1+0x738], R66 ;  /* 0x0007384201007387 */ /* 0x0003e80000100a00 */
[----:B------:R-:W-:Y:S04]  /*56470*/  STL.64 [R1+0x720], R52 ;  /* 0x0007203401007387 */ /* 0x000fe80000100a00 */
[----:B------:R3:W-:Y:S01]  /*56480*/  STL.64 [R1+0x728], R54 ;  /* 0x0007283601007387 */ /* 0x0007e20000100a00 */
[C---:B-1----:R-:W-:Y:S03]  /*56490*/  HMMA.1688.F32.TF32 R64, R36.reuse, R22, R236 ;  /* 0x000000162440723c */ /* 0x042fe600000810ec */
[----:B------:R-:W2:Y:S04]  /*564a0*/  LDL.LU R81, [R1+0x314] ;  /* 0x0003140001517983 */ /* 0x000ea80000300800 */
[----:B------:R-:W2:Y:S01]  /*564b0*/  LDL.LU R82, [R1+0x318] ;  /* 0x0003180001527983 */ /* 0x000ea20000300800 */
[C---:B---3--:R-:W-:Y:S03]  /*564c0*/  HMMA.1688.F32.TF32 R52, R36.reuse, R18, R76 ;  /* 0x000000122434723c */ /* 0x048fe6000008104c */
[----:B------:R-:W2:Y:S04]  /*564d0*/  LDL.LU R83, [R1+0x31c] ;  /* 0x00031c0001537983 */ /* 0x000ea80000300800 */
[----:B------:R-:W3:Y:S01]  /*564e0*/  LDL.LU R232, [R1+0x320] ;  /* 0x0003200001e87983 */ /* 0x000ee20000300800 */
[----:B------:R-:W-:Y:S03]  /*564f0*/  HMMA.1688.F32.TF32 R36, R36, R14, R72 ;  /* 0x0000000e2424723c */ /* 0x000fe60000081048 */
        /* <DEDUP_REMOVED lines=11> */
[----:B------:R-:W-:Y:S04]  /*565b0*/  STL.64 [R1+0x710], R100 ;  /* 0x0007106401007387 */ /* 0x000fe80000100a00 */
[----:B------:R-:W-:Y:S04]  /*565c0*/  STL.64 [R1+0x718], R102 ;  /* 0x0007186601007387 */ /* 0x000fe80000100a00 */
[----:B------:R-:W-:Y:S04]  /*565d0*/  STL.64 [R1+0x700], R64 ;  /* 0x0007004001007387 */ /* 0x000fe80000100a00 */
[----:B------:R1:W-:Y:S04]  /*565e0*/  STL.64 [R1+0x708], R66 ;  /* 0x0007084201007387 */ /* 0x0003e80000100a00 */
[----:B------:R-:W-:Y:S04]  /*565f0*/  STL.64 [R1+0x6f0], R52 ;  /* 0x0006f03401007387 */ /* 0x000fe80000100a00 */
[----:B------:R1:W-:Y:S02]  /*56600*/  STL.64 [R1+0x6f8], R54 ;  /* 0x0006f83601007387 */ /* 0x0003e40000100a00 */
[C---:B-1----:R-:W-:Y:S02]  /*56610*/  HMMA.1688.F32.TF32 R64, R40.reuse, R10, R68 ;  /* 0x0000000a2840723c */ /* 0x042fe40000081044 */
[----:B------:R-:W-:Y:S04]  /*56620*/  STL.64 [R1+0x370], R36 ;  /* 0x0003702401007387 */ /* 0x000fe80000100a00 */
[----:B------:R1:W-:Y:S02]  /*56630*/  STL.64 [R1+0x378], R38 ;  /* 0x0003782601007387 */ /* 0x0003e40000100a00 */
[C---:B------:R-:W-:Y:S02]  /*56640*/  HMMA.1688.F32.TF32 R52, R40.reuse, R6, R224 ;  /* 0x000000062834723c */ /* 0x040fe400000810e0 */
[----:B------:R-:W-:Y:S04]  /*56650*/  LDS R236, [R3+0x1c700] ;  /* 0x01c7000003ec7984 */ /* 0x000fe80000000800 */
[----:B------:R-:W-:Y:S02]  /*56660*/  LDS R238, [R3+0x1e700] ;  /* 0x01e7000003ee7984 */ /* 0x000fe40000000800 */
[----:B-1----:R-:W-:Y:S01]  /*56670*/  HMMA.1688.F32.TF32 R36, R40, R34, R248 ;  /* 0x000000222824723c */ /* 0x002fe200000810f8 */
[----:B------:R-:W-:Y:S01]  /*56680*/  IMAD.MOV.U32 R224, RZ, RZ, R158 ;  /* 0x000000ffffe07224 */ /* 0x000fe200078e009e */
[----:B------:R-:W-:Y:S05]  /*56690*/  LDS R237, [R0+0x1c700] ;  /* 0x01c7000000ed7984 */ /* 0x000fea0000000800 */
[----:B------:R-:W-:Y:S04]  /*566a0*/  STL.64 [R1+0x360], R64 ;  /* 0x0003604001007387 */ /* 0x000fe80000100a00 */
[----:B------:R2:W-:Y:S04]  /*566b0*/  STL.64 [R1+0x368], R66 ;  /* 0x0003684201007387 */ /* 0x0005e80000100a00 */
[----:B------:R-:W-:Y:S01]  /*566c0*/  STL.64 [R1+0x350], R52 ;  /* 0x0003503401007387 */ /* 0x000fe20000100a00 */
[----:B------:R-:W-:-:S03]  /*566d0*/  MOV R225, R159 ;  /* 0x0000009f00e17202 */ /* 0x000fc60000000f00 */
[----:B------:R-:W-:Y:S01]  /*566e0*/  STL.64 [R1+0x358], R54 ;  /* 0x0003583601007387 */ /* 0x000fe20000100a00 */
[----:B------:R-:W-:-:S03]  /*566f0*/  IMAD.MOV.U32 R226, RZ, RZ, R152 ;  /* 0x000000ffffe27224 */ /* 0x000fc600078e0098 */
[----:B------:R-:W5:Y:S01]  /*56700*/  LDL.LU R158, [R1+0x4aa4] ;  /* 0x004aa400019e7983 */ /* 0x000f620000300800 */
[----:B------:R-:W-:-:S03]  /*56710*/  MOV R227, R153 ;  /* 0x0000009900e37202 */ /* 0x000fc60000000f00 */
[----:B------:R-:W-:Y:S04]  /*56720*/  STL.64 [R1+0x340], R36 ;  /* 0x0003402401007387 */ /* 0x000fe80000100a00 */
[----:B------:R4:W-:Y:S04]  /*56730*/  STL.64 [R1+0x348], R38 ;  /* 0x0003482601007387 */ /* 0x0009e80000100a00 */
        /* <DEDUP_REMOVED lines=22> */
[----:B------:R-:W5:Y:S04]  /*568a0*/  LDL.LU R151, [R1+0x4a80] ;  /* 0x004a800001977983 */ /* 0x000f680000300800 */
[----:B------:R-:W5:Y:S04]  /*568b0*/  LDL.LU R144, [R1+0x4a7c] ;  /* 0x004a7c0001907983 */ /* 0x000f680000300800 */
[----:B------:R-:W5:Y:S04]  /*568c0*/  LDL.LU R145, [R1+0x4a78] ;  /* 0x004a780001917983 */ /* 0x000f680000300800 */
[----:B------:R-:W5:Y:S04]  /*568d0*/  LDL.LU R146, [R1+0x4a74] ;  /* 0x004a740001927983 */ /* 0x000f680000300800 */
[----:B------:R-:W5:Y:S01]  /*568e0*/  LDL.LU R147, [R1+0x4a70] ;  /* 0x004a700001937983 */ /* 0x000f620000300800 */
[----:B------:R-:W-:Y:S03]  /*568f0*/  HMMA.1688.F32.TF32 R180, R84, R10, R180 ;  /* 0x0000000a54b4723c */ /* 0x000fe600000810b4 */
[----:B------:R-:W-:Y:S05]  /*56900*/  LDS R239, [R0+0x1e700] ;  /* 0x01e7000000ef7984 */ /* 0x000fea0000000800 */
[C---:B--2---:R-:W-:Y:S08]  /*56910*/  HMMA.1688.F32.TF32 R64, R40.reuse, R22, R80 ;  /* 0x000000162840723c */ /* 0x044ff00000081050 */
[C---:B----4-:R-:W-:Y:S08]  /*56920*/  HMMA.1688.F32.TF32 R36, R40.reuse, R30, R132 ;  /* 0x0000001e2824723c */ /* 0x050ff00000081084 */
[C---:B---3--:R-:W-:Y:S11]  /*56930*/  HMMA.1688.F32.TF32 R52, R40.reuse, R26, R232 ;  /* 0x0000001a2834723c */ /* 0x048ff600000810e8 */
[----:B------:R-:W-:Y:S04]  /*56940*/  @!UPT UIADD3 URZ, URZ, URZ, URZ ;  /* 0x0000003f3f3ff290 */ /* 0x000fe8000fffe03f */
[----:B------:R-:W-:Y:S04]  /*56950*/  STL.64 [R1+0x330], R36 ;  /* 0x0003302401007387 */ /* 0x000fe80000100a00 */
[----:B------:R5:W-:Y:S02]  /*56960*/  STL.64 [R1+0x338], R38 ;  /* 0x0003382601007387 */ /* 0x000be40000100a00 */
[----:B-----5:R-:W-:Y:S02]  /*56970*/  HMMA.1688.F32.TF32 R36, R40, R18, R228 ;  /* 0x000000122824723c */ /* 0x020fe400000810e4 */
[----:B------:R-:W-:Y:S04]  /*56980*/  STL.64 [R1+0x320], R52 ;  /* 0x0003203401007387 */ /* 0x000fe80000100a00 */
[----:B------:R-:W-:Y:S04]  /*56990*/  STL.64 [R1+0x328], R54 ;  /* 0x0003283601007387 */ /* 0x000fe80000100a00 */
[----:B------:R-:W-:Y:S04]  /*569a0*/  STL.64 [R1+0x310], R64 ;  /* 0x0003104001007387 */ /* 0x000fe80000100a00 */
[----:B------:R-:W-:Y:S09]  /*569b0*/  STL.64 [R1+0x318], R66 ;  /* 0x0003184201007387 */ /* 0x000ff20000100a00 */
[----:B------:R-:W-:Y:S04]  /*569c0*/  STL.64 [R1+0x300], R36 ;  /* 0x0003002401007387 */ /* 0x000fe80000100a00 */
[----:B------:R1:W-:Y:S02]  /*569d0*/  STL.64 [R1+0x308], R38 ;  /* 0x0003082601007387 */ /* 0x0003e40000100a00 */
[----:B-1----:R-:W-:Y:S08]  /*569e0*/  HMMA.1688.F32.TF32 R36, R44, R6, R152 ;  /* 0x000000062c24723c */ /* 0x002ff00000081098 */
[----:B------:R-:W-:Y:S08]  /*569f0*/  HMMA.1688.F32.TF32 R52, R40, R14, R144 ;  /* 0x0000000e2834723c */ /* 0x000ff00000081090 */
[C---:B------:R-:W-:Y:S11]  /*56a00*/  HMMA.1688.F32.TF32 R40, R44.reuse, R10, R148 ;  /* 0x0000000a2c28723c */ /* 0x040ff60000081094 */
[----:B------:R-:W-:Y:S04]  /*56a10*/  @!UPT UIADD3 URZ, URZ, URZ, URZ ;  /* 0x0000003f3f3ff290 */ /* 0x000fe8000fffe03f */
        /* <DEDUP_REMOVED lines=8> */
[----:B-1----:R-:W-:Y:S07]  /*56aa0*/  HMMA.1688.F32.TF32 R36, R44, R26, R164 ;  /* 0x0000001a2c24723c */ /* 0x002fee00000810a4 */
[----:B------:R-:W-:Y:S04]  /*56ab0*/  STL.64 [R1+0x2a0], R52 ;  /* 0x0002a03401007387 */ /* 0x000fe80000100a00 */
[----:B------:R-:W-:Y:S04]  /*56ac0*/  STL.64 [R1+0x2a8], R54 ;  /* 0x0002a83601007387 */ /* 0x000fe80000100a00 */
[----:B------:R-:W-:Y:S04]  /*56ad0*/  STL.64 [R1+0x290], R40 ;  /* 0x0002902801007387 */ /* 0x000fe80000100a00 */
[----:B------:R-:W-:Y:S01]  /*56ae0*/  STL.64 [R1+0x298], R42 ;  /* 0x0002982a01007387 */ /* 0x000fe20000100a00 */
[C---:B------:R-:W-:Y:S01]  /*56af0*/  HMMA.1688.F32.TF32 R68, R84.reuse, R30, R68 ;  /* 0x0000001e5444723c */ /* 0x040fe20000081044 */
[----:B------:R-:W-:Y:S01]  /*56b00*/  IMAD.MOV.U32 R250, RZ, RZ, R252 ;  /* 0x000000fffffa7224 */ /* 0x000fe200078e00fc */
[----:B------:R-:W-:Y:S01]  /*56b10*/  MOV R251, R2 ;  /* 0x0000000200fb7202 */ /* 0x000fe20000000f00 */
[----:B------:R-:W-:Y:S04]  /*56b20*/  LDS R40, [R3+0x1c600] ;  /* 0x01c6000003287984 */ /* 0x000fe80000000800 */
[----:B------:R-:W-:Y:S04]  /*56b30*/  STL.64 [R1+0x280], R36 ;  /* 0x0002802401007387 */ /* 0x000fe80000100a00 */
[----:B------:R-:W2:Y:S04]  /*56b40*/  LDL.LU R228, [R1+0x1e0] ;  /* 0x0001e00001e47983 */ /* 0x000ea80000300800 */
[----:B------:R-:W2:Y:S04]  /*56b50*/  LDL.LU R229, [R1+0x1e4] ;  /* 0x0001e40001e57983 */ /* 0x000ea80000300800 */
[----:B------:R-:W2:Y:S04]  /*56b60*/  LDL.LU R230, [R1+0x1e8] ;  /* 0x0001e80001e67983 */ /* 0x000ea80000300800 */
[----:B------:R-:W2:Y:S01]  /*56b70*/  LDL.LU R231, [R1+0x1ec] ;  /* 0x0001ec0001e77983 */ /* 0x000ea20000300800 */
[C---:B------:R-:W-:Y:S03]  /*56b80*/  HMMA.1688.F32.TF32 R72, R84.reuse, R26, R72 ;  /* 0x0000001a5448723c */ /* 0x040fe60000081048 */
[----:B------:R-:W-:Y:S04]  /*56b90*/  STL [R1+0x49ec], R69 ;  /* 0x0049ec4501007387 */ /* 0x000fe80000100800 */
[----:B------:R-:W-:Y:S01]  /*56ba0*/  STL [R1+0x49e8], R70 ;  /* 0x0049e84601007387 */ /* 0x000fe20000100800 */
[C---:B------:R-:W-:Y:S03]  /*56bb0*/  HMMA.1688.F32.TF32 R184, R84.reuse, R6, R184 ;  /* 0x0000000654b8723c */ /* 0x040fe600000810b8 */
[----:B------:R-:W-:Y:S04]  /*56bc0*/  STL [R1+0x49e4], R71 ;  /* 0x0049e44701007387 */ /* 0x000fe80000100800 */
[----:B------:R-:W-:Y:S01]  /*56bd0*/  LDS R42, [R3+0x1e600] ;  /* 0x01e60000032a7984 */ /* 0x000fe20000000800 */
[C---:B------:R-:W-:Y:S03]  /*56be0*/  HMMA.1688.F32.TF32 R188, R84.reuse, R34, R188 ;  /* 0x0000002254bc723c */ /* 0x040fe600000810bc */
[----:B------:R-:W-:Y:S04]  /*56bf0*/  LDS R41, [R0+0x1c600] ;  /* 0x01c6000000297984 */ /* 0x000fe80000000800 */
[----:B------:R-:W-:Y:S01]  /*56c00*/  STL [R1+0x49e0], R75 ;  /* 0x0049e04b01007387 */ /* 0x000fe20000100800 */
[C---:B------:R-:W-:Y:S03]  /*56c10*/  HMMA.1688.F32.TF32 R76, R84.reuse, R22, R76 ;  /* 0x00000016544c723c */ /* 0x040fe6000008104c */
[----:B------:R-:W2:Y:S05]  /*56c20*/  LDS R43, [R0+0x1e600] ;  /* 0x01e60000002b7984 */ /* 0x000eaa0000000800 */
[----:B------:R-:W-:Y:S08]  /*56c30*/  HMMA.1688.F32.TF32 R80, R84, R18, R224 ;  /* 0x000000125450723c */ /* 0x000ff000000810e0 */
[C---:B------:R-:W-:Y:S08]  /*56c40*/  HMMA.1688.F32.TF32 R168, R44.reuse, R22, R168 ;  /* 0x000000162ca8723c */ /* 0x040ff000000810a8 */
[C---:B------:R-:W-:Y:S08]  /*56c50*/  HMMA.1688.F32.TF32 R132, R44.reuse, R18, R172 ;  /* 0x000000122c84723c */ /* 0x040ff000000810ac */
[-C--:B------:R-:W-:Y:S01]  /*56c60*/  HMMA.1688.F32.TF32 R176, R44, R14.reuse, R176 ;  /* 0x0000000e2cb0723c */ /* 0x080fe200000810b0 */
[----:B------:R-:W-:Y:S04]  /*56c70*/  LDS R44, [R3+0x1c680] ;  /* 0x01c68000032c7984 */ /* 0x000fe80000000800 */
[----:B------:R-:W-:Y:S03]  /*56c80*/  LDS R46, [R3+0x1e680] ;  /* 0x01e68000032e7984 */ /* 0x000fe60000000800 */
        /* <DEDUP_REMOVED lines=10> */
[----:B------:R-:W-:Y:S04]  /*56d30*/  LDS R45, [R0+0x1c680] ;  /* 0x01c68000002d7984 */ /* 0x000fe80000000800 */
[----:B------:R-:W1:Y:S01]  /*56d40*/  LDS R47, [R0+0x1e680] ;  /* 0x01e68000002f7984 */ /* 0x000e620000000800 */
[----:B------:R-:W-:Y:S01]  /*56d50*/  IMAD.MOV.U32 R252, RZ, RZ, R38 ;  /* 0x000000fffffc7224 */ /* 0x000fe200078e0026 */
[----:B------:R-:W-:-:S02]  /*56d60*/  MOV R2, R39 ;  /* 0x0000002700027202 */ /* 0x000fc40000000f00 */
[----:B------:R-:W-:Y:S04]  /*56d70*/  LDS R36, [R3+0x1c780] ;  /* 0x01c7800003247984 */ /* 0x000fe80000000800 */
[----:B------:R-:W-:Y:S04]  /*56d80*/  LDS R38, [R3+0x1e780] ;  /* 0x01e7800003267984 */ /* 0x000fe80000000800 */
[----:B------:R-:W-:Y:S04]  /*56d90*/  LDS R37, [R0+0x1c780] ;  /* 0x01c7800000257984 */ /* 0x000fe80000000800 */
[----:B------:R-:W1:Y:S01]  /*56da0*/  LDS R39, [R0+0x1e780] ;  /* 0x01e7800000277984 */ /* 0x000e620000000800 */
[C---:B--2---:R-:W-:Y:S11]  /*56db0*/  HMMA.1688.F32.TF32 R52, R40.reuse, R10, R228 ;  /* 0x0000000a2834723c */ /* 0x044ff600000810e4 */
[----:B------:R-:W-:Y:S11]  /*56dc0*/  @!UPT UIADD3 URZ, URZ, URZ, URZ ;  /* 0x0000003f3f3ff290 */ /* 0x000ff6000fffe03f */
[----:B------:R-:W-:Y:S01]  /*56dd0*/  @!UPT UIADD3 URZ, URZ, URZ, URZ ;  /* 0x0000003f3f3ff290 */ /* 0x000fe2000fffe03f */
[----:B------:R-:W-:Y:S04]  /*56de0*/  STL.64 [R1+0x6e0], R52 ;  /* 0x0006e03401007387 */ /* 0x000fe80000100a00 */
[----:B------:R4:W-:Y:S04]  /*56df0*/  STL.64 [R1+0x6e8], R54 ;  /* 0x0006e83601007387 */ /* 0x0009e80000100a00 */
        /* <DEDUP_REMOVED lines=16> */
[C---:B----4-:R-:W-:Y:S03]  /*56f00*/  HMMA.1688.F32.TF32 R52, R40.reuse, R6, R224 ;  /* 0x000000062834723c */ /* 0x050fe600000810e0 */
[----:B------:R-:W4:Y:S04]  /*56f10*/  LDL.LU R229, [R1+0x164] ;  /* 0x0001640001e57983 */ /* 0x000f280000300800 */
[----:B------:R-:W4:Y:S04]  /*56f20*/  LDL.LU R230, [R1+0x168] ;  /* 0x0001680001e67983 */ /* 0x000f280000300800 */
[----:B------:R-:W4:Y:S04]  /*56f30*/  LDL.LU R231, [R1+0x16c] ;  /* 0x00016c0001e77983 */ /* 0x000f280000300800 */
[----:B------:R-:W1:Y:S04]  /*56f40*/  LDL.LU R224, [R1+0x150] ;  /* 0x0001500001e07983 */ /* 0x000e680000300800 */
[----:B------:R-:W1:Y:S04]  /*56f50*/  LDL.LU R225, [R1+0x154] ;  /* 0x0001540001e17983 */ /* 0x000e680000300800 */
[----:B------:R-:W1:Y:S01]  /*56f60*/  LDL.LU R226, [R1+0x158] ;  /* 0x0001580001e27983 */ /* 0x000e620000300800 */
[----:B------:R-:W-:Y:S01]  /*56f70*/  IMAD.MOV.U32 R69, RZ, RZ, R52 ;  /* 0x000000ffff457224 */ /* 0x000fe200078e0034 */
[----:B------:R-:W-:Y:S01]  /*56f80*/  MOV R70, R53 ;  /* 0x0000003500467202 */ /* 0x000fe20000000f00 */
[----:B------:R-:W-:Y:S01]  /*56f90*/  IMAD.MOV.U32 R71, RZ, RZ, R54 ;  /* 0x000000ffff477224 */ /* 0x000fe200078e0036 */
[----:B------:R-:W-:Y:S01]  /*56fa0*/  MOV R75, R55 ;  /* 0x00000037004b7202 */ /* 0x000fe20000000f00 */
[----:B------:R-:W1:Y:S01]  /*56fb0*/  LDL.LU R227, [R1+0x15c] ;  /* 0x00015c0001e37983 */ /* 0x000e620000300800 */
[C---:B---3--:R-:W-:Y:S03]  /*56fc0*/  HMMA.1688.F32.TF32 R52, R40.reuse, R34, R248 ;  /* 0x000000222834723c */ /* 0x048fe600000810f8 */
[----:B------:R-:W3:Y:S11]  /*56fd0*/  LDL.LU R248, [R1+0x140] ;  /* 0x0001400001f87983 */ /* 0x000ef60000300800 */
[----:B------:R-:W-:Y:S09]  /*56fe0*/  @!UPT UIADD3 URZ, URZ, URZ, URZ ;  /* 0x0000003f3f3ff290 */ /* 0x000ff2000fffe03f */
[----:B------:R-:W-:Y:S04]  /*56ff0*/  STL.64 [R1+0x6c0], R52 ;  /* 0x0006c03401007387 */ /* 0x000fe80000100a00 */
[----:B------:R5:W-:Y:S04]  /*57000*/  STL.64 [R1+0x6c8], R54 ;  /* 0x0006c83601007387 */ /* 0x000be80000100a00 */
[----:B------:R-:W3:Y:S04]  /*57010*/  LDL.LU R249, [R1+0x144] ;  /* 0x0001440001f97983 */ /* 0x000ee80000300800 */
[----:B------:R-:W3:Y:S04]  /*57020*/  LDL.LU R250, [R1+0x148] ;  /* 0x0001480001fa7983 */ /* 0x000ee80000300800 */
[----:B------:R-:W3:Y:S01]  /*57030*/  LDL.LU R251, [R1+0x14c] ;  /* 0x00014c0001fb7983 */ /* 0x000ee20000300800 */
[C---:B-----5:R-:W-:Y:S03]  /*57040*/  HMMA.1688.F32.TF32 R52, R40.reuse, R30, R104 ;  /* 0x0000001e2834723c */ /* 0x060fe60000081068 */
[----:B------:R-:W5:Y:S11]  /*57050*/  LDL.LU R104, [R1+0x130] ;  /* 0x0001300001687983 */ /* 0x000f760000300800 */
[----:B------:R-:W-:Y:S09]  /*57060*/  @!UPT UIADD3 URZ, URZ, URZ, URZ ;  /* 0x0000003f3f3ff290 */ /* 0x000ff2000fffe03f */
[----:B------:R-:W-:Y:S04]  /*57070*/  STL.64 [R1+0x6b0], R52 ;  /* 0x0006b03401007387 */ /* 0x000fe80000100a00 */
[----:B------:R2:W-:Y:S04]  /*57080*/  STL.64 [R1+0x6b8], R54 ;  /* 0x0006b83601007387 */ /* 0x0005e80000100a00 */
[----:B------:R-:W5:Y:S04]  /*57090*/  LDL.LU R105, [R1+0x134] ;  /* 0x0001340001697983 */ /* 0x000f680000300800 */
[----:B------:R-:W5:Y:S01]  /*570a0*/  LDL.LU R106, [R1+0x138] ;  /* 0x00013800016a7983 */ /* 0x000f620000300800 */
[C---:B--2---:R-:W-:Y:S03]  /*570b0*/  HMMA.1688.F32.TF32 R52, R40.reuse, R26, R108 ;  /* 0x0000001a2834723c */ /* 0x044fe6000008106c */
[----:B------:R-:W5:Y:S04]  /*570c0*/  LDL.LU R107, [R1+0x13c] ;  /* 0x00013c00016b7983 */ /* 0x000f680000300800 */
[----:B------:R-:W2:Y:S11]  /*570d0*/  LDL.LU R108, [R1+0x120] ;  /* 0x00012000016c7983 */ /* 0x000eb60000300800 */
[----:B------:R-:W-:Y:S05]  /*570e0*/  @!UPT UIADD3 URZ, URZ, URZ, URZ ;  /* 0x0000003f3f3ff290 */ /* 0x000fea000fffe03f */
[----:B------:R-:W-:Y:S04]  /*570f0*/  STL.64 [R1+0x6a0], R52 ;  /* 0x0006a03401007387 */ /* 0x000fe80000100a00 */
[----:B------:R4:W-:Y:S04]  /*57100*/  STL.64 [R1+0x6a8], R54 ;  /* 0x0006a83601007387 */ /* 0x0009e80000100a00 */
[----:B------:R-:W2:Y:S04]  /*57110*/  LDL.LU R109, [R1+0x124] ;  /* 0x00012400016d7983 */ /* 0x000ea80000300800 */
[----:B------:R-:W2:Y:S01]  /*57120*/  LDL.LU R110, [R1+0x128] ;  /* 0x00012800016e7983 */ /* 0x000ea20000300800 */
[C---:B----4-:R-:W-:Y:S03]  /*57130*/  HMMA.1688.F32.TF32 R52, R40.reuse, R22, R112 ;  /* 0x000000162834723c */ /* 0x050fe60000081070 */
[----:B------:R-:W2:Y:S04]  /*57140*/  LDL.LU R111, [R1+0x12c] ;  /* 0x00012c00016f7983 */ /* 0x000ea80000300800 */
[----:B------:R-:W4:Y:S11]  /*57150*/  LDL.LU R112, [R1+0x110] ;  /* 0x0001100001707983 */ /* 0x000f360000300800 */
[----:B------:R-:W-:Y:S05]  /*57160*/  @!UPT UIADD3 URZ, URZ, URZ, URZ ;  /* 0x0000003f3f3ff290 */ /* 0x000fea000fffe03f */
[----:B------:R-:W-:Y:S04]  /*57170*/  STL.64 [R1+0x690], R52 ;  /* 0x0006903401007387 */ /* 0x000fe80000100a00 */
[----:B------:R1:W-:Y:S04]  /*57180*/  STL.64 [R1+0x698], R54 ;  /* 0x0006983601007387 */ /* 0x0003e80000100a00 */
[----:B------:R-:W4:Y:S04]  /*57190*/  LDL.LU R113, [R1+0x114] ;  /* 0x0001140001717983 */ /* 0x000f280000300800 */
[----:B------:R-:W4:Y:S01]  /*571a0*/  LDL.LU R114, [R1+0x118] ;  /* 0x0001180001727983 */ /* 0x000f220000300800 */
[C---:B-1----:R-:W-:Y:S03]  /*571b0*/  HMMA.1688.F32.TF32 R52, R40.reuse, R18, R232 ;  /* 0x000000122834723c */ /* 0x042fe600000810e8 */
[----:B------:R-:W4:Y:S04]  /*571c0*/  LDL.LU R115, [R1+0x11c] ;  /* 0x00011c0001737983 */ /* 0x000f280000300800 */
[----:B------:R-:W4:Y:S01]  /*571d0*/  LDL.LU R232, [R1+0x100] ;  /* 0x0001000001e87983 */ /* 0x000f220000300800 */
[----:B------:R-:W-:Y:S11]  /*571e0*/  HMMA.1688.F32.TF32 R40, R40, R14, R228 ;  /* 0x0000000e2828723c */ /* 0x000ff600000810e4 */
[----:B------:R-:W-:Y:S04]  /*571f0*/  @!UPT UIADD3 URZ, URZ, URZ, URZ ;  /* 0x0000003f3f3ff290 */ /* 0x000fe8000fffe03f */
[----:B------:R-:W-:Y:S04]  /*57200*/  STL.64 [R1+0x680], R52 ;  /* 0x0006803401007387 */ /* 0x000fe80000100a00 */
[----:B------:R-:W-:Y:S04]  /*57210*/  STL.64 [R1+0x688], R54 ;  /* 0x0006883601007387 */ /* 0x000fe80000100a00 */
[----:B------:R-:W4:Y:S04]  /*57220*/  LDL.LU R233, [R1+0x104] ;  /* 0x0001040001e97983 */ /* 0x000f280000300800 */
[----:B------:R-:W4:Y:S04]  /*57230*/  LDL.LU R234, [R1+0x108] ;  /* 0x0001080001ea7983 */ /* 0x000f280000300800 */
[----:B------:R-:W4:Y:S04]  /*57240*/  LDL.LU R235, [R1+0x10c] ;  /* 0x00010c0001eb7983 */ /* 0x000f280000300800 */
[----:B------:R-:W4:Y:S04]  /*57250*/  LDL.LU R228, [R1+0xf0] ;  /* 0x0000f00001e47983 */ /* 0x000f280000300800 */
[----:B------:R-:W-:Y:S04]  /*57260*/  STL.64 [R1+0x5f0], R40 ;  /* 0x0005f02801007387 */ /* 0x000fe80000100a00 */
[----:B------:R1:W-:Y:S04]  /*57270*/  STL.64 [R1+0x5f8], R42 ;  /* 0x0005f82a01007387 */ /* 0x0003e80000100a00 */
[----:B------:R-:W4:Y:S04]  /*57280*/  LDL.LU R229, [R1+0xf4] ;  /* 0x0000f40001e57983 */ /* 0x000f280000300800 */
[----:B------:R-:W4:Y:S01]  /*57290*/  LDL.LU R230, [R1+0xf8] ;  /* 0x0000f80001e67983 */ /* 0x000f220000300800 */
[-C--:B-1----:R-:W-:Y:S03]  /*572a0*/  HMMA.1688.F32.TF32 R40, R44, R10.reuse, R224 ;  /* 0x0000000a2c28723c */ /* 0x082fe600000810e0 */
[----:B------:R-:W4:Y:S04]  /*572b0*/  LDL.LU R231, [R1+0xfc] ;  /* 0x0000fc0001e77983 */ /* 0x000f280000300800 */
[----:B------:R-:W4:Y:S01]  /*572c0*/  LDL.LU R224, [R1+0xe0] ;  /* 0x0000e00001e07983 */ /* 0x000f220000300800 */
[C---:B------:R-:W-:Y:S03]  /*572d0*/  HMMA.1688.F32.TF32 R172, R36.reuse, R10, R192 ;  /* 0x0000000a24ac723c */ /* 0x040fe600000810c0 */
[----:B------:R-:W-:Y:S04]  /*572e0*/  LDS R52, [R3+0x20180] ;  /* 0x0201800003347984 */ /* 0x000fe80000000800 */
[----:B------:R-:W-:Y:S01]  /*572f0*/  LDS R54, [R3+0x22180] ;  /* 0x0221800003367984 */ /* 0x000fe20000000800 */
[----:B------:R-:W-:Y:S03]  /*57300*/  HMMA.1688.F32.TF32 R204, R36, R30, R204 ;  /* 0x0000001e24cc723c */ /* 0x000fe600000810cc */
[----:B------:R-:W-:Y:S04]  /*57310*/  LDS R53, [R0+0x20180] ;  /* 0x0201800000357984 */ /* 0x000fe80000000800 */
[----:B------:R-:W-:Y:S04]  /*57320*/  LDS R55, [R0+0x22180] ;  /* 0x0221800000377984 */ /* 0x000fe80000000800 */
[----:B------:R-:W-:Y:S04]  /*57330*/  STL.64 [R1+0x5e0], R40 ;  /* 0x0005e02801007387 */ /* 0x000fe80000100a00 */
[----:B------:R3:W-:Y:S04]  /*57340*/  STL.64 [R1+0x5e8], R42 ;  /* 0x0005e82a01007387 */ /* 0x0007e80000100a00 */
[----:B------:R-:W4:Y:S04]  /*57350*/  LDL.LU R225, [R1+0xe4] ;  /* 0x0000e40001e17983 */ /* 0x000f280000300800 */
[----:B------:R-:W4:Y:S01]  /*57360*/  LDL.LU R226, [R1+0xe8] ;  /* 0x0000e80001e27983 */ /* 0x000f220000300800 */
[C---:B---3--:R-:W-:Y:S03]  /*57370*/  HMMA.1688.F32.TF32 R40, R44.reuse, R6, R248 ;  /* 0x000000062c28723c */ /* 0x048fe600000810f8 */
[----:B------:R-:W3:Y:S04]  /*57380*/  LDL.LU R227, [R1+0xec] ;  /* 0x0000ec0001e37983 */ /* 0x000ee80000300800 */
[----:B------:R-:W3:Y:S11]  /*57390*/  LDL.LU R248, [R1+0xd0] ;  /* 0x0000d00001f87983 */ /* 0x000ef60000300800 */
[----:B------:R-:W-:Y:S05]  /*573a0*/  @!UPT UIADD3 URZ, URZ, URZ, URZ ;  /* 0x0000003f3f3ff290 */ /* 0x000fea000fffe03f */
        /* <DEDUP_REMOVED lines=44> */
[----:B---3--:R-:W-:Y:S03]  /*57670*/  HMMA.1688.F32.TF32 R40, R44, R14, R224 ;  /* 0x0000000e2c28723c */ /* 0x008fe600000810e0 */
[----:B------:R-:W3:Y:S04]  /*57680*/  LDL.LU R231, [R1+0x8c] ;  /* 0x00008c0001e77983 */ /* 0x000ee80000300800 */
[----:B------:R-:W3:Y:S11]  /*57690*/  LDL.LU R224, [R1+0x70] ;  /* 0x0000700001e07983 */ /* 0x000ef60000300800 */
[----:B------:R-:W-:Y:S05]  /*576a0*/  @!UPT UIADD3 URZ, URZ, URZ, URZ ;  /* 0x0000003f3f3ff290 */ /* 0x000fea000fffe03f */
[----:B------:R-:W-:Y:S04]  /*576b0*/  STL.64 [R1+0x4f0], R40 ;  /* 0x0004f02801007387 */ /* 0x000fe80000100a00 */
[----:B------:R1:W-:Y:S04]  /*576c0*/  STL.64 [R1+0x4f8], R42 ;  /* 0x0004f82a01007387 */ /* 0x0003e80000100a00 */
[----:B------:R-:W3:Y:S04]  /*576d0*/  LDL.LU R225, [R1+0x74] ;  /* 0x0000740001e17983 */ /* 0x000ee80000300800 */
[----:B------:R-:W3:Y:S01]  /*576e0*/  LDL.LU R226, [R1+0x78] ;  /* 0x0000780001e27983 */ /* 0x000ee20000300800 */
[C---:B-1----:R-:W-:Y:S03]  /*576f0*/  HMMA.1688.F32.TF32 R40, R236.reuse, R10, R248 ;  /* 0x0000000aec28723c */ /* 0x042fe600000810f8 */
[----:B------:R-:W3:Y:S04]  /*57700*/  LDL.LU R227, [R1+0x7c] ;  /* 0x00007c0001e37983 */ /* 0x000ee80000300800 */
[----:B------:R-:W3:Y:S11]  /*57710*/  LDL.LU R248, [R1+0x60] ;  /* 0x0000600001f87983 */ /* 0x000ef60000300800 */
[----:B------:R-:W-:Y:S05]  /*57720*/  @!UPT UIADD3 URZ, URZ, URZ, URZ ;  /* 0x0000003f3f3ff290 */ /* 0x000fea000fffe03f */
[----:B------:R-:W-:Y:S04]  /*57730*/  STL.64 [R1+0x4e0], R40 ;  /* 0x0004e02801007387 */ /* 0x000fe80000100a00 */
[----:B------:R-:W-:Y:S04]  /*57740*/  STL.64 [R1+0x4e8], R42 ;  /* 0x0004e82a01007387 */ /* 0x000fe80000100a00 */
[----:B------:R-:W3:Y:S04]  /*57750*/  LDL.LU R249, [R1+0x64] ;  /* 0x0000640001f97983 */ /* 0x000ee80000300800 */
[----:B------:R-:W3:Y:S04]  /*57760*/  LDL.LU R250, [R1+0x68] ;  /* 0x0000680001fa7983 */ /* 0x000ee80000300800 */
[----:B------:R-:W3:Y:S01]  /*57770*/  LDL.LU R251, [R1+0x6c] ;  /* 0x00006c0001fb7983 */ /* 0x000ee20000300800 */
[C---:B-----5:R-:W-:Y:S08]  /*57780*/  HMMA.1688.F32.TF32 R144, R236.reuse, R6, R104 ;  /* 0x00000006ec90723c */ /* 0x060ff00000081068 */
[C---:B--2---:R-:W-:Y:S11]  /*57790*/  HMMA.1688.F32.TF32 R148, R236.reuse, R34, R108 ;  /* 0x00000022ec94723c */ /* 0x044ff6000008106c */
[----:B------:R-:W-:Y:S04]  /*577a0*/  @!UPT UIADD3 URZ, URZ, URZ, URZ ;  /* 0x0000003f3f3ff290 */ /* 0x000fe8000fffe03f */
[----:B------:R-:W-:Y:S04]  /*577b0*/  STL [R1+0x48a0], R144 ;  /* 0x0048a09001007387 */ /* 0x000fe80000100800 */
[----:B------:R-:W-:Y:S04]  /*577c0*/  STL [R1+0x489c], R145 ;  /* 0x00489c9101007387 */ /* 0x000fe80000100800 */
[----:B------:R-:W-:Y:S04]  /*577d0*/  STL [R1+0x4898], R146 ;  /* 0x0048989201007387 */ /* 0x000fe80000100800 */
[----:B------:R-:W-:Y:S01]  /*577e0*/  STL [R1+0x4894], R147 ;  /* 0x0048949301007387 */ /* 0x000fe20000100800 */
[C---:B----4-:R-:W-:Y:S03]  /*577f0*/  HMMA.1688.F32.TF32 R152, R236.reuse, R30, R112 ;  /* 0x0000001eec98723c */ /* 0x050fe60000081070 */
[----:B------:R-:W-:Y:S04]  /*57800*/  STL [R1+0x48b0], R148 ;  /* 0x0048b09401007387 */ /* 0x000fe80000100800 */
[----:B------:R-:W-:Y:S04]  /*57810*/  STL [R1+0x48ac], R149 ;  /* 0x0048ac9501007387 */ /* 0x000fe80000100800 */
[----:B------:R-:W-:Y:S04]  /*57820*/  STL [R1+0x48a8], R150 ;  /* 0x0048a89601007387 */ /* 0x000fe80000100800 */
[----:B------:R-:W-:Y:S01]  /*57830*/  STL [R1+0x48a4], R151 ;  /* 0x0048a49701007387 */ /* 0x000fe20000100800 */
[C---:B------:R-:W-:Y:S07]  /*57840*/  HMMA.1688.F32.TF32 R156, R236.reuse, R26, R232 ;  /* 0x0000001aec9c723c */ /* 0x040fee00000810e8 */
[----:B------:R-:W-:Y:S04]  /*57850*/  STL [R1+0x48bc], R152 ;  /* 0x0048bc9801007387 */ /* 0x000fe80000100800 */
[----:B------:R-:W-:Y:S04]  /*57860*/  STL [R1+0x48b8], R153 ;  /* 0x0048b89901007387 */ /* 0x000fe80000100800 */
[----:B------:R-:W-:Y:S04]  /*57870*/  STL [R1+0x48b4], R154 ;  /* 0x0048b49a01007387 */ /* 0x000fe80000100800 */
[----:B------:R-:W-:Y:S01]  /*57880*/  STL [R1+0x4890], R155 ;  /* 0x0048909b01007387 */ /* 0x000fe20000100800 */
[C---:B---3--:R-:W-:Y:S03]  /*57890*/  HMMA.1688.F32.TF32 R160, R236.reuse, R22, R228 ;  /* 0x00000016eca0723c */ /* 0x048fe600000810e4 */
[----:B------:R-:W-:Y:S04]  /*578a0*/  STL [R1+0x48cc], R156 ;  /* 0x0048cc9c01007387 */ /* 0x000fe80000100800 */
[----:B------:R-:W-:Y:S04]  /*578b0*/  STL [R1+0x48c8], R157 ;  /* 0x0048c89d01007387 */ /* 0x000fe80000100800 */
[----:B------:R-:W-:Y:S04]  /*578c0*/  STL [R1+0x48c4], R158 ;  /* 0x0048c49e01007387 */ /* 0x000fe80000100800 */
[----:B------:R-:W-:Y:S01]  /*578d0*/  STL [R1+0x48c0], R159 ;  /* 0x0048c09f01007387 */ /* 0x000fe20000100800 */
[----:B------:R-:W-:Y:S07]  /*578e0*/  HMMA.1688.F32.TF32 R164, R236, R18, R224 ;  /* 0x00000012eca4723c */ /* 0x000fee00000810e0 */
[----:B------:R-:W-:Y:S04]  /*578f0*/  STL [R1+0x48dc], R160 ;  /* 0x0048dca001007387 */ /* 0x000fe80000100800 */
[----:B------:R-:W-:Y:S04]  /*57900*/  STL [R1+0x48d8], R161 ;  /* 0x0048d8a101007387 */ /* 0x000fe80000100800 */
[----:B------:R-:W-:Y:S04]  /*57910*/  STL [R1+0x48d4], R162 ;  /* 0x0048d4a201007387 */ /* 0x000fe80000100800 */
[----:B------:R-:W-:Y:S01]  /*57920*/  STL [R1+0x48d0], R163 ;  /* 0x0048d0a301007387 */ /* 0x000fe20000100800 */
[----:B------:R-:W-:Y:S01]  /*57930*/  HMMA.1688.F32.TF32 R208, R36, R26, R208 ;  /* 0x0000001a24d0723c */ /* 0x000fe200000810d0 */
[----:B------:R-:W-:Y:S01]  /*57940*/  IMAD.MOV.U32 R108, RZ, RZ, R9 ;  /* 0x000000ffff6c7224 */ /* 0x000fe200078e0009 */
[----:B------:R-:W-:-:S06]  /*57950*/  MOV R109, R8 ;  /* 0x00000008006d7202 */ /* 0x000fcc0000000f00 */
[----:B------:R-:W-:Y:S01]  /*57960*/  HMMA.1688.F32.TF32 R216, R36, R18, R216 ;  /* 0x0000001224d8723c */ /* 0x000fe200000810d8 */
[----:B------:R-:W-:Y:S04]  /*57970*/  STL [R1+0x48ec], R164 ;  /* 0x0048eca401007387 */ /* 0x000fe80000100800 */
[----:B------:R-:W-:Y:S04]  /*57980*/  STL [R1+0x48e8], R165 ;  /* 0x0048e8a501007387 */ /* 0x000fe80000100800 */
[----:B------:R-:W-:Y:S04]  /*57990*/  STL [R1+0x48e4], R166 ;  /* 0x0048e4a601007387 */ /* 0x000fe80000100800 */
[----:B------:R-:W-:Y:S01]  /*579a0*/  STL [R1+0x48e0], R167 ;  /* 0x0048e0a701007387 */ /* 0x000fe20000100800 */
[----:B------:R-:W-:Y:S03]  /*579b0*/  HMMA.1688.F32.TF32 R236, R236, R14, R248 ;  /* 0x0000000eecec723c */ /* 0x000fe600000810f8 */
[----:B------:R-:W2:Y:S01]  /*579c0*/  LDL R251, [R1+0x900] ;  /* 0x0009000001fb7983 */ /* 0x000ea20000100800 */
[----:B------:R-:W-:Y:S01]  /*579d0*/  IMAD.MOV.U32 R114, RZ, RZ, R13 ;  /* 0x000000ffff727224 */ /* 0x000fe200078e000d */
[----:B------:R-:W-:Y:S01]  /*579e0*/  MOV R115, R12 ;  /* 0x0000000c00737202 */ /* 0x000fe20000000f00 */
[----:B------:R-:W-:Y:S01]  /*579f0*/  IMAD.MOV.U32 R112, RZ, RZ, R17 ;  /* 0x000000ffff707224 */ /* 0x000fe200078e0011 */
[----:B------:R-:W-:Y:S01]  /*57a00*/  MOV R113, R16 ;  /* 0x0000001000717202 */ /* 0x000fe20000000f00 */
[C---:B------:R-:W-:Y:S01]  /*57a10*/  HMMA.1688.F32.TF32 R212, R36.reuse, R22, R212 ;  /* 0x0000001624d4723c */ /* 0x040fe200000810d4 */
[----:B------:R-:W-:Y:S01]  /*57a20*/  IMAD.MOV.U32 R110, RZ, RZ, R5 ;  /* 0x000000ffff6e7224 */ /* 0x000fe200078e0005 */
[----:B------:R-:W-:Y:S01]  /*57a30*/  MOV R111, R4 ;  /* 0x00000004006f7202 */ /* 0x000fe20000000f00 */
[----:B------:R-:W-:Y:S04]  /*57a40*/  LDS R30, [R3+0x22080] ;  /* 0x02208000031e7984 */ /* 0x000fe80000000800 */
[----:B------:R-:W-:Y:S01]  /*57a50*/  LDS R31, [R0+0x22080] ;  /* 0x02208000001f7984 */ /* 0x000fe20000000800 */
[C---:B------:R-:W-:Y:S03]  /*57a60*/  HMMA.1688.F32.TF32 R232, R36.reuse, R6, R196 ;  /* 0x0000000624e8723c */ /* 0x040fe600000810c4 */
[----:B------:R-:W-:Y:S05]  /*57a70*/  LDS R248, [R3+0x20100] ;  /* 0x0201000003f87984 */ /* 0x000fea0000000800 */
[C---:B------:R-:W-:Y:S01]  /*57a80*/  HMMA.1688.F32.TF32 R228, R36.reuse, R34, R200 ;  /* 0x0000002224e4723c */ /* 0x040fe200000810c8 */
[----:B------:R-:W-:Y:S04]  /*57a90*/  STL [R1+0x48fc], R236 ;  /* 0x0048fcec01007387 */ /* 0x000fe80000100800 */
[----:B------:R-:W-:Y:S03]  /*57aa0*/  LDS R34, [R3+0x22000] ;  /* 0x0220000003227984 */ /* 0x000fe60000000800 */
        /* <DEDUP_REMOVED lines=36> */
[----:B------:R-:W-:Y:S04]  /*57cf0*/  LDS R35, [R0+0x22000] ;  /* 0x0220000000237984 */ /* 0x000fe80000000800 */
[----:B------:R-:W-:Y:S04]  /*57d00*/  LDS R250, [R3+0x22100] ;  /* 0x0221000003fa7984 */ /* 0x000fe80000000800 */
[----:B------:R-:W-:Y:S04]  /*57d10*/  LDS R249, [R0+0x20100] ;  /* 0x0201000000f97984 */ /* 0x000fe80000000800 */
[----:B--2---:R-:W1:Y:S04]  /*57d20*/  LDSM.16.M88.4 R12, [R251+0x80100] ;  /* 0x08010000fb0c783b */ /* 0x004e680000000200 */
[----:B------:R-:W2:Y:S04]  /*57d30*/  LDSM.16.M88.4 R16, [R251+0x81100] ;  /* 0x08110000fb10783b */ /* 0x000ea80000000200 */
[----:B------:R-:W3:Y:S04]  /*57d40*/  LDSM.16.M88.4 R24, [R251+0x82100] ;  /* 0x08210000fb18783b */ /* 0x000ee80000000200 */
[----:B------:R-:W4:Y:S04]  /*57d50*/  LDSM.16.M88.4 R20, [R251+0x83100] ;  /* 0x08310000fb14783b */ /* 0x000f280000000200 */
[----:B------:R-:W5:Y:S04]  /*57d60*/  LDSM.16.M88.4 R8, [R251+0x84100] ;  /* 0x08410000fb08783b */ /* 0x000f680000000200 */
[----:B------:R-:W4:Y:S04]  /*57d70*/  LDSM.16.M88.4 R4, [R251+0x85100] ;  /* 0x08510000fb04783b */ /* 0x000f280000000200 */
[----:B------:R-:W4:Y:S04]  /*57d80*/  LDSM.16.M88.4 R220, [R251+0x86100] ;  /* 0x08610000fbdc783b */ /* 0x000f280000000200 */
[----:B------:R-:W5:Y:S04]  /*57d90*/  LDSM.16.M88.4 R224, [R251+0x87100] ;  /* 0x08710000fbe0783b */ /* 0x000f680000000200 */
[----:B------:R-:W5:Y:S04]  /*57da0*/  LDS R251, [R0+0x22100] ;  /* 0x0221000000fb7984 */ /* 0x000f680000000800 */
        /* <DEDUP_REMOVED lines=12> */
[----:B------:R-:W-:Y:S04]  /*57e70*/  STL [R1+0x49b4], R222 ;  /* 0x0049b4de01007387 */ /* 0x000fe80000100800 */
[----:B------:R-:W-:Y:S04]  /*57e80*/  STL [R1+0x49b0], R223 ;  /* 0x0049b0df01007387 */ /* 0x000fe80000100800 */
[----:B------:R-:W2:Y:S04]  /*57e90*/  LDL.LU R100, [R1+0x810] ;  /* 0x0008100001647983 */ /* 0x000ea80000300800 */
[----:B------:R-:W2:Y:S04]  /*57ea0*/  LDL.LU R101, [R1+0x814] ;  /* 0x0008140001657983 */ /* 0x000ea80000300800 */
[----:B------:R-:W2:Y:S04]  /*57eb0*/  LDL.LU R102, [R1+0x818] ;  /* 0x0008180001667983 */ /* 0x000ea80000300800 */
[----:B------:R-:W2:Y:S01]  /*57ec0*/  LDL.LU R103, [R1+0x81c] ;  /* 0x00081c0001677983 */ /* 0x000ea20000300800 */
[C---:B------:R-:W-:Y:S03]  /*57ed0*/  HMMA.1688.F32.TF32 R36, R32.reuse, R12, R108 ;  /* 0x0000000c2024723c */ /* 0x040fe6000008106c */
[----:B------:R-:W3:Y:S04]  /*57ee0*/  LDL.LU R104, [R1+0x800] ;  /* 0x0008000001687983 */ /* 0x000ee80000300800 */
[----:B------:R-:W3:Y:S04]  /*57ef0*/  LDL.LU R105, [R1+0x804] ;  /* 0x0008040001697983 */ /* 0x000ee80000300800 */
[----:B------:R-:W3:Y:S04]  /*57f00*/  LDL.LU R106, [R1+0x808] ;  /* 0x00080800016a7983 */ /* 0x000ee80000300800 */
[----:B------:R-:W3:Y:S04]  /*57f10*/  LDL.LU R107, [R1+0x80c] ;  /* 0x00080c00016b7983 */ /* 0x000ee80000300800 */
[----:B------:R-:W-:Y:S04]  /*57f20*/  STL [R1+0x49bc], R226 ;  /* 0x0049bce201007387 */ /* 0x000fe80000100800 */
[----:B------:R-:W-:Y:S04]  /*57f30*/  STL [R1+0x49b8], R227 ;  /* 0x0049b8e301007387 */ /* 0x000fe80000100800 */
[----:B------:R-:W4:Y:S04]  /*57f40*/  LDL.LU R108, [R1+0x7f0] ;  /* 0x0007f000016c7983 */ /* 0x000f280000300800 */
[----:B------:R-:W-:Y:S04]  /*57f50*/  STL.64 [R1+0x190], R36 ;  /* 0x0001902401007387 */ /* 0x000fe80000100a00 */
[----:B------:R1:W-:Y:S04]  /*57f60*/  STL.64 [R1+0x198], R38 ;  /* 0x0001982601007387 */ /* 0x0003e80000100a00 */
[----:B------:R-:W4:Y:S04]  /*57f70*/  LDL.LU R109, [R1+0x7f4] ;  /* 0x0007f400016d7983 */ /* 0x000f280000300800 */
[----:B------:R-:W4:Y:S04]  /*57f80*/  LDL.LU R110, [R1+0x7f8] ;  /* 0x0007f800016e7983 */ /* 0x000f280000300800 */
[----:B------:R-:W4:Y:S01]  /*57f90*/  LDL.LU R111, [R1+0x7fc] ;  /* 0x0007fc00016f7983 */ /* 0x000f220000300800 */
[----:B-1----:R-:W-:Y:S03]  /*57fa0*/  HMMA.1688.F32.TF32 R36, R32, R16, R112 ;  /* 0x000000102024723c */ /* 0x002fe60000081070 */
[----:B------:R-:W5:Y:S04]  /*57fb0*/  LDL.LU R112, [R1+0x7e0] ;  /* 0x0007e00001707983 */ /* 0x000f680000300800 */
[----:B------:R-:W5:Y:S04]  /*57fc0*/  LDL.LU R113, [R1+0x7e4] ;  /* 0x0007e40001717983 */ /* 0x000f680000300800 */
[----:B------:R-:W5:Y:S04]  /*57fd0*/  LDL.LU R114, [R1+0x7e8] ;  /* 0x0007e80001727983 */ /* 0x000f680000300800 */
[----:B------:R-:W5:Y:S09]  /*57fe0*/  LDL.LU R115, [R1+0x7ec] ;  /* 0x0007ec0001737983 */ /* 0x000f720000300800 */
[----:B------:R-:W-:Y:S01]  /*57ff0*/  IMAD.MOV.U32 R145, RZ, RZ, R36 ;  /* 0x000000ffff917224 */ /* 0x000fe200078e0024 */
[----:B------:R-:W-:Y:S01]  /*58000*/  MOV R146, R37 ;  /* 0x0000002500927202 */ /* 0x000fe20000000f00 */
[----:B------:R-:W-:Y:S01]  /*58010*/  IMAD.MOV.U32 R147, RZ, RZ, R38 ;  /* 0x000000ffff937224 */ /* 0x000fe200078e0026 */
[----:B------:R-:W-:-:S05]  /*58020*/  MOV R155, R39 ;  /* 0x00000027009b7202 */ /* 0x000fca0000000f00 */
[----:B------:R1:W-:Y:S04]  /*58030*/  STL [R1+0x49cc], R155 ;  /* 0x0049cc9b01007387 */ /* 0x0003e80000100800 */
[----:B------:R1:W-:Y:S04]  /*58040*/  STL [R1+0x49c8], R147 ;  /* 0x0049c89301007387 */ /* 0x0003e80000100800 */
[----:B------:R1:W-:Y:S04]  /*58050*/  STL [R1+0x49c4], R146 ;  /* 0x0049c49201007387 */ /* 0x0003e80000100800 */
[----:B------:R1:W-:Y:S01]  /*58060*/  STL [R1+0x49c0], R145 ;  /* 0x0049c09101007387 */ /* 0x0003e20000100800 */
[C---:B--2---:R-:W-:Y:S11]  /*58070*/  HMMA.1688.F32.TF32 R36, R32.reuse, R24, R100 ;  /* 0x000000182024723c */ /* 0x044ff60000081064 */
[----:B------:R-:W-:Y:S11]  /*58080*/  @!UPT UIADD3 URZ, URZ, URZ, URZ ;  /* 0x0000003f3f3ff290 */ /* 0x000ff6000fffe03f */
[----:B------:R-:W-:Y:S02]  /*58090*/  @!UPT UIADD3 URZ, URZ, URZ, URZ ;  /* 0x0000003f3f3ff290 */ /* 0x000fe4000fffe03f */
[----:B------:R-:W-:Y:S01]  /*580a0*/  IMAD.MOV.U32 R149, RZ, RZ, R36 ;  /* 0x000000ffff957224 */ /* 0x000fe200078e0024 */
[----:B------:R-:W-:Y:S01]  /*580b0*/  MOV R150, R37 ;  /* 0x0000002500967202 */ /* 0x000fe20000000f00 */
[----:B------:R-:W-:Y:S01]  /*580c0*/  IMAD.MOV.U32 R151, RZ, RZ, R38 ;  /* 0x000000ffff977224 */ /* 0x000fe200078e0026 */
[----:B------:R-:W-:Y:S02]  /*580d0*/  MOV R144, R39 ;  /* 0x0000002700907202 */ /* 0x000fe40000000f00 */
[C---:B---3--:R-:W-:Y:S03]  /*580e0*/  HMMA.1688.F32.TF32 R36, R32.reuse, R20, R104 ;  /* 0x000000142024723c */ /* 0x048fe60000081068 */
[----:B------:R2:W-:Y:S04]  /*580f0*/  STL [R1+0x49dc], R144 ;  /* 0x0049dc9001007387 */ /* 0x0005e80000100800 */
[----:B------:R3:W-:Y:S04]  /*58100*/  STL [R1+0x49d8], R151 ;  /* 0x0049d89701007387 */ /* 0x0007e80000100800 */
[----:B------:R1:W-:Y:S04]  /*58110*/  STL [R1+0x49d4], R150 ;  /* 0x0049d49601007387 */ /* 0x0003e80000100800 */
[----:B------:R1:W-:Y:S04]  /*58120*/  STL [R1+0x49d0], R149 ;  /* 0x0049d09501007387 */ /* 0x0003e80000100800 */
[----:B------:R-:W2:Y:S04]  /*58130*/  LDL.LU R104, [R1+0x7d0] ;  /* 0x0007d00001687983 */ /* 0x000ea80000300800 */
[----:B------:R-:W2:Y:S01]  /*58140*/  LDL.LU R105, [R1+0x7d4] ;  /* 0x0007d40001697983 */ /* 0x000ea20000300800 */
[----:B------:R-:W-:Y:S01]  /*58150*/  IMAD.MOV.U32 R152, RZ, RZ, R36 ;  /* 0x000000ffff987224 */ /* 0x000fe200078e0024 */
[----:B------:R-:W-:Y:S01]  /*58160*/  MOV R153, R37 ;  /* 0x0000002500997202 */ /* 0x000fe20000000f00 */
[----:B------:R-:W-:Y:S01]  /*58170*/  IMAD.MOV.U32 R154, RZ, RZ, R38 ;  /* 0x000000ffff9a7224 */ /* 0x000fe200078e0026 */
[----:B------:R-:W-:Y:S01]  /*58180*/  MOV R148, R39 ;  /* 0x0000002700947202 */ /* 0x000fe20000000f00 */
[----:B------:R-:W2:Y:S01]  /*58190*/  LDL.LU R106, [R1+0x7d8] ;  /* 0x0007d800016a7983 */ /* 0x000ea20000300800 */
[----:B----4-:R-:W-:Y:S03]  /*581a0*/  HMMA.1688.F32.TF32 R36, R32, R8, R108 ;  /* 0x000000082024723c */ /* 0x010fe6000008106c */
[----:B------:R-:W2:Y:S04]  /*581b0*/  LDL.LU R107, [R1+0x7dc] ;  /* 0x0007dc00016b7983 */ /* 0x000ea80000300800 */
        /* <DEDUP_REMOVED lines=17> */
[----:B------:R-:W-:Y:S01]  /*582d0*/  MOV R157, R37 ;  /* 0x00000025009d7202 */ /* 0x000fe20000000f00 */
[----:B------:R-:W-:Y:S01]  /*582e0*/  IMAD.MOV.U32 R158, RZ, RZ, R38 ;  /* 0x000000ffff9e7224 */ /* 0x000fe200078e0026 */
[----:B------:R-:W-:-:S02]  /*582f0*/  MOV R159, R39 ;  /* 0x00000027009f7202 */ /* 0x000fc40000000f00 */
[----:B-----5:R-:W-:Y:S01]  /*58300*/  HMMA.1688.F32.TF32 R36, R32, R4, R112 ;  /* 0x000000042024723c */ /* 0x020fe20000081070 */
[----:B------:R-:W5:Y:S04]  /*58310*/  LDL.LU R112, [R1+0x630] ;  /* 0x0006300001707983 */ /* 0x000f680000300800 */
[----:B------:R-:W5:Y:S04]  /*58320*/  LDL.LU R113, [R1+0x634] ;  /* 0x0006340001717983 */ /* 0x000f680000300800 */
[----:B------:R-:W5:Y:S04]  /*58330*/  LDL.LU R114, [R1+0x638] ;  /* 0x0006380001727983 */ /* 0x000f680000300800 */
[----:B------:R-:W5:Y:S11]  /*58340*/  LDL.LU R115, [R1+0x63c] ;  /* 0x00063c0001737983 */ /* 0x000f760000300800 */
[----:B------:R-:W-:Y:S01]  /*58350*/  IMAD.MOV.U32 R160, RZ, RZ, R36 ;  /* 0x000000ffffa07224 */ /* 0x000fe200078e0024 */
[----:B------:R-:W-:Y:S01]  /*58360*/  MOV R161, R37 ;  /* 0x0000002500a17202 */ /* 0x000fe20000000f00 */
[----:B------:R-:W-:Y:S01]  /*58370*/  IMAD.MOV.U32 R162, RZ, RZ, R38 ;  /* 0x000000ffffa27224 */ /* 0x000fe200078e0026 */
[----:B------:R-:W-:-:S02]  /*58380*/  MOV R163, R39 ;  /* 0x0000002700a37202 */ /* 0x000fc40000000f00 */
[C---:B--2---:R-:W-:Y:S01]  /*58390*/  HMMA.1688.F32.TF32 R36, R32.reuse, R220, R104 ;  /* 0x000000dc2024723c */ /* 0x044fe20000081068 */
[----:B------:R-:W2:Y:S04]  /*583a0*/  LDL.LU R104, [R1+0x620] ;  /* 0x0006200001687983 */ /* 0x000ea80000300800 */
[----:B------:R-:W2:Y:S04]  /*583b0*/  LDL.LU R105, [R1+0x624] ;  /* 0x0006240001697983 */ /* 0x000ea80000300800 */
[----:B------:R-:W2:Y:S04]  /*583c0*/  LDL.LU R106, [R1+0x628] ;  /* 0x00062800016a7983 */ /* 0x000ea80000300800 */
[----:B------:R-:W2:Y:S01]  /*583d0*/  LDL.LU R107, [R1+0x62c] ;  /* 0x00062c00016b7983 */ /* 0x000ea20000300800 */
[----:B----4-:R-:W-:Y:S03]  /*583e0*/  HMMA.1688.F32.TF32 R32, R32, R224, R108 ;  /* 0x000000e02020723c */ /* 0x010fe6000008106c */
[----:B------:R-:W4:Y:S04]  /*583f0*/  LDL.LU R108, [R1+0x610] ;  /* 0x00061000016c7983 */ /* 0x000f280000300800 */
[----:B------:R-:W4:Y:S04]  /*58400*/  LDL.LU R109, [R1+0x614] ;  /* 0x00061400016d7983 */ /* 0x000f280000300800 */
[----:B------:R-:W4:Y:S04]  /*58410*/  LDL.LU R110, [R1+0x618] ;  /* 0x00061800016e7983 */ /* 0x000f280000300800 */
[----:B------:R-:W4:Y:S09]  /*58420*/  LDL.LU R111, [R1+0x61c] ;  /* 0x00061c00016f7983 */ /* 0x000f320000300800 */
[----:B------:R-:W-:Y:S01]  /*58430*/  IMAD.MOV.U32 R236, RZ, RZ, R32 ;  /* 0x000000ffffec7224 */ /* 0x000fe200078e0020 */
[----:B------:R-:W-:Y:S01]  /*58440*/  MOV R237, R33 ;  /* 0x0000002100ed7202 */ /* 0x000fe20000000f00 */
[----:B------:R-:W-:Y:S01]  /*58450*/  IMAD.MOV.U32 R238, RZ, RZ, R34 ;  /* 0x000000ffffee7224 */ /* 0x000fe200078e0022 */
[----:B------:R-:W-:-:S02]  /*58460*/  MOV R239, R35 ;  /* 0x0000002300ef7202 */ /* 0x000fc40000000f00 */
[C---:B---3--:R-:W-:Y:S11]  /*58470*/  HMMA.1688.F32.TF32 R32, R28.reuse, R12, R40 ;  /* 0x0000000c1c20723c */ /* 0x048ff60000081028 */
[----:B------:R-:W-:Y:S11]  /*58480*/  @!UPT UIADD3 URZ, URZ, URZ, URZ ;  /* 0x0000003f3f3ff290 */ /* 0x000ff6000fffe03f */
[----:B------:R-:W-:Y:S02]  /*58490*/  @!UPT UIADD3 URZ, URZ, URZ, URZ ;  /* 0x0000003f3f3ff290 */ /* 0x000fe4000fffe03f */
[----:B------:R-:W-:Y:S01]  /*584a0*/  IMAD.MOV.U32 R172, RZ, RZ, R32 ;  /* 0x000000ffffac7224 */ /* 0x000fe200078e0020 */
[----:B------:R-:W-:Y:S01]  /*584b0*/  MOV R173, R33 ;  /* 0x0000002100ad7202 */ /* 0x000fe20000000f00 */
[----:B------:R-:W-:Y:S01]  /*584c0*/  IMAD.MOV.U32 R174, RZ, RZ, R34 ;  /* 0x000000ffffae7224 */ /* 0x000fe200078e0022 */
[----:B------:R-:W-:Y:S02]  /*584d0*/  MOV R175, R35 ;  /* 0x0000002300af7202 */ /* 0x000fe40000000f00 */
[C---:B------:R-:W-:Y:S11]  /*584e0*/  HMMA.1688.F32.TF32 R32, R28.reuse, R16, R64 ;  /* 0x000000101c20723c */ /* 0x040ff60000081040 */
        /* <DEDUP_REMOVED lines=13> */
[----:B-----5:R-:W-:Y:S01]  /*585c0*/  HMMA.1688.F32.TF32 R32, R28, R20, R112 ;  /* 0x000000141c20723c */ /* 0x020fe20000081070 */
        /* <DEDUP_REMOVED lines=23> */
[----:B------:R-:W-:-:S02]  /*58740*/  MOV R207, R35 ;  /* 0x0000002300cf7202 */ /* 0x000fc40000000f00 */
[----:B--2---:R-:W-:Y:S01]  /*58750*/  HMMA.1688.F32.TF32 R32, R28, R8, R104 ;  /* 0x000000081c20723c */ /* 0x004fe20000081068 */
[----:B------:R-:W2:Y:S04]  /*58760*/  LDL.LU R104, [R1+0x20] ;  /* 0x0000200001687983 */ /* 0x000ea80000300800 */
[----:B------:R-:W2:Y:S04]  /*58770*/  LDL.LU R105, [R1+0x24] ;  /* 0x0000240001697983 */ /* 0x000ea80000300800 */
[----:B------:R-:W2:Y:S04]  /*58780*/  LDL.LU R106, [R1+0x28] ;  /* 0x00002800016a7983 */ /* 0x000ea80000300800 */
[----:B------:R-:W2:Y:S11]  /*58790*/  LDL.LU R107, [R1+0x2c] ;  /* 0x00002c00016b7983 */ /* 0x000eb60000300800 */
[----:B------:R-:W-:Y:S01]  /*587a0*/  IMAD.MOV.U32 R208, RZ, RZ, R32 ;  /* 0x000000ffffd07224 */ /* 0x000fe200078e0020 */
[----:B------:R-:W-:Y:S01]  /*587b0*/  MOV R209, R33 ;  /* 0x0000002100d17202 */ /* 0x000fe20000000f00 */
[----:B------:R-:W-:Y:S01]  /*587c0*/  IMAD.MOV.U32 R210, RZ, RZ, R34 ;  /* 0x000000ffffd27224 */ /* 0x000fe200078e0022 */
[----:B------:R-:W-:-:S02]  /*587d0*/  MOV R211, R35 ;  /* 0x0000002300d37202 */ /* 0x000fc40000000f00 */
[----:B----4-:R-:W-:Y:S01]  /*587e0*/  HMMA.1688.F32.TF32 R32, R28, R4, R108 ;  /* 0x000000041c20723c */ /* 0x010fe2000008106c */
[----:B------:R-:W4:Y:S04]  /*587f0*/  LDL.LU R108, [R1+0x10] ;  /* 0x00001000016c7983 */ /* 0x000f280000300800 */
[----:B------:R-:W4:Y:S04]  /*58800*/  LDL.LU R109, [R1+0x14] ;  /* 0x00001400016d7983 */ /* 0x000f280000300800 */
[----:B------:R-:W4:Y:S04]  /*58810*/  LDL.LU R110, [R1+0x18] ;  /* 0x00001800016e7983 */ /* 0x000f280000300800 */
[----:B------:R-:W4:Y:S11]  /*58820*/  LDL.LU R111, [R1+0x1c] ;  /* 0x00001c00016f7983 */ /* 0x000f360000300800 */
[----:B------:R-:W-:Y:S01]  /*58830*/  IMAD.MOV.U32 R212, RZ, RZ, R32 ;  /* 0x000000ffffd47224 */ /* 0x000fe200078e0020 */
[----:B------:R-:W-:Y:S01]  /*58840*/  MOV R213, R33 ;  /* 0x0000002100d57202 */ /* 0x000fe20000000f00 */
[----:B------:R-:W-:Y:S01]  /*58850*/  IMAD.MOV.U32 R214, RZ, RZ, R34 ;  /* 0x000000ffffd67224 */ /* 0x000fe200078e0022 */
[----:B------:R-:W-:-:S02]  /*58860*/  MOV R215, R35 ;  /* 0x0000002300d77202 */ /* 0x000fc40000000f00 */
[C---:B---3--:R-:W-:Y:S01]  /*58870*/  HMMA.1688.F32.TF32 R32, R28.reuse, R220, R112 ;  /* 0x000000dc1c20723c */ /* 0x048fe20000081070 */
[----:B------:R-:W3:Y:S04]  /*58880*/  LDL.LU R112, [R1] ;  /* 0x0000000001707983 */ /* 0x000ee80000300800 */
[----:B------:R-:W3:Y:S04]  /*58890*/  LDL.LU R113, [R1+0x4] ;  /* 0x0000040001717983 */ /* 0x000ee80000300800 */
[----:B------:R-:W3:Y:S04]  /*588a0*/  LDL.LU R114, [R1+0x8] ;  /* 0x0000080001727983 */ /* 0x000ee80000300800 */
[----:B------:R-:W3:Y:S01]  /*588b0*/  LDL.LU R115, [R1+0xc] ;  /* 0x00000c0001737983 */ /* 0x000ee20000300800 */
[----:B-----5:R-:W-:Y:S11]  /*588c0*/  HMMA.1688.F32.TF32 R28, R28, R224, R44 ;  /* 0x000000e01c1c723c */ /* 0x020ff6000008102c */
        /* <DEDUP_REMOVED lines=27> */
[C---:B--2---:R-:W-:Y:S11]  /*58a80*/  HMMA.1688.F32.TF32 R28, R248.reuse, R20, R104 ;  /* 0x00000014f81c723c */ /* 0x044ff60000081068 */
[----:B------:R-:W-:Y:S11]  /*58a90*/  @!UPT UIADD3 URZ, URZ, URZ, URZ ;  /* 0x0000003f3f3ff290 */ /* 0x000ff6000fffe03f */
[----:B------:R-:W-:Y:S02]  /*58aa0*/  @!UPT UIADD3 URZ, URZ, URZ, URZ ;  /* 0x0000003f3f3ff290 */ /* 0x000fe4000fffe03f */
[----:B------:R-:W-:Y:S01]  /*58ab0*/  IMAD.MOV.U32 R226, RZ, RZ, R28 ;  /* 0x000000ffffe27224 */ /* 0x000fe200078e001c */
[----:B------:R-:W-:Y:S01]  /*58ac0*/  MOV R227, R29 ;  /* 0x0000001d00e37202 */ /* 0x000fe20000000f00 */
[----:B------:R-:W-:Y:S01]  /*58ad0*/  IMAD.MOV.U32 R222, RZ, RZ, R30 ;  /* 0x000000ffffde7224 */ /* 0x000fe200078e001e */
[----:B------:R-:W-:Y:S02]  /*58ae0*/  MOV R223, R31 ;  /* 0x0000001f00df7202 */ /* 0x000fe40000000f00 */
[C---:B----4-:R-:W-:Y:S11]  /*58af0*/  HMMA.1688.F32.TF32 R28, R248.reuse, R8, R108 ;  /* 0x00000008f81c723c */ /* 0x050ff6000008106c */
[----:B------:R-:W-:Y:S11]  /*58b00*/  @!UPT UIADD3 URZ, URZ, URZ, URZ ;  /* 0x0000003f3f3ff290 */ /* 0x000ff6000fffe03f */
[----:B------:R-:W-:Y:S02]  /*58b10*/  @!UPT UIADD3 URZ, URZ, URZ, URZ ;  /* 0x0000003f3f3ff290 */ /* 0x000fe4000fffe03f */
[----:B-1----:R-:W-:Y:S01]  /*58b20*/  IMAD.MOV.U32 R155, RZ, RZ, R28 ;  /* 0x000000ffff9b7224 */ /* 0x002fe200078e001c */
[----:B------:R-:W-:Y:S01]  /*58b30*/  MOV R147, R29 ;  /* 0x0000001d00937202 */ /* 0x000fe20000000f00 */
[----:B------:R-:W-:Y:S01]  /*58b40*/  IMAD.MOV.U32 R146, RZ, RZ, R30 ;  /* 0x000000ffff927224 */ /* 0x000fe200078e001e */
[----:B------:R-:W-:Y:S01]  /*58b50*/  MOV R145, R31 ;  /* 0x0000001f00917202 */ /* 0x000fe20000000f00 */
[----:B------:R-:W-:Y:S01]  /*58b60*/  IMAD.MOV.U32 R108, RZ, RZ, R61 ;  /* 0x000000ffff6c7224 */ /* 0x000fe200078e003d */
[----:B------:R-:W-:Y:S01]  /*58b70*/  MOV R109, R62 ;  /* 0x0000003e006d7202 */ /* 0x000fe20000000f00 */
[----:B------:R-:W-:Y:S01]  /*58b80*/  IMAD.MOV.U32 R110, RZ, RZ, R63 ;  /* 0x000000ffff6e7224 */ /* 0x000fe200078e003f */
[----:B------:R-:W-:Y:S01]  /*58b90*/  MOV R111, R247 ;  /* 0x000000f7006f7202 */ /* 0x000fe20000000f00 */
[C---:B---3--:R-:W-:Y:S11]  /*58ba0*/  HMMA.1688.F32.TF32 R28, R248.reuse, R4, R112 ;  /* 0x00000004f81c723c */ /* 0x048ff60000081070 */
[----:B------:R-:W-:Y:S11]  /*58bb0*/  @!UPT UIADD3 URZ, URZ, URZ, URZ ;  /* 0x0000003f3f3ff290 */ /* 0x000ff6000fffe03f */
[----:B------:R-:W-:Y:S02]  /*58bc0*/  @!UPT UIADD3 URZ, URZ, URZ, URZ ;  /* 0x0000003f3f3ff290 */ /* 0x000fe4000fffe03f */
[----:B------:R-:W-:Y:S01]  /*58bd0*/  IMAD.MOV.U32 R144, RZ, RZ, R28 ;  /* 0x000000ffff907224 */ /* 0x000fe200078e001c */
[----:B------:R-:W-:Y:S01]  /*58be0*/  MOV R151, R29 ;  /* 0x0000001d00977202 */ /* 0x000fe20000000f00 */
[----:B------:R-:W-:Y:S01]  /*58bf0*/  IMAD.MOV.U32 R150, RZ, RZ, R30 ;  /* 0x000000ffff967224 */ /* 0x000fe200078e001e */
[----:B------:R-:W-:Y:S02]  /*58c00*/  MOV R149, R31 ;  /* 0x0000001f00957202 */ /* 0x000fe40000000f00 */
[----:B------:R-:W-:Y:S01]  /*58c10*/  HMMA.1688.F32.TF32 R28, R248, R220, R88 ;  /* 0x000000dcf81c723c */ /* 0x000fe20000081058 */
[----:B------:R-:W-:Y:S01]  /*58c20*/  IMAD.MOV.U32 R112, RZ, RZ, R244 ;  /* 0x000000ffff707224 */ /* 0x000fe200078e00f4 */
[----:B------:R-:W-:Y:S01]  /*58c30*/  MOV R113, R245 ;  /* 0x000000f500717202 */ /* 0x000fe20000000f00 */
[----:B------:R-:W2:Y:S01]  /*58c40*/  LDL.LU R244, [R1+0x4a6c] ;  /* 0x004a6c0001f47983 */ /* 0x000ea20000300800 */
[----:B------:R-:W-:Y:S01]  /*58c50*/  IMAD.MOV.U32 R114, RZ, RZ, R246 ;  /* 0x000000ffff727224 */ /* 0x000fe200078e00f6 */
[----:B------:R-:W-:-:S03]  /*58c60*/  MOV R115, R60 ;  /* 0x0000003c00737202 */ /* 0x000fc60000000f00 */
[C---:B------:R-:W-:Y:S01]  /*58c70*/  HMMA.1688.F32.TF32 R240, R52.reuse, R16, R240 ;  /* 0x0000001034f0723c */ /* 0x040fe200000810f0 */
        /* <DEDUP_REMOVED lines=8> */
[C---:B------:R-:W-:Y:S01]  /*58d00*/  HMMA.1688.F32.TF32 R40, R52.reuse, R4, R124 ;  /* 0x000000043428723c */ /* 0x040fe2000008107c */
[----:B------:R-:W-:Y:S04]  /*58d10*/  LDS R88, [R3+0x20380] ;  /* 0x0203800003587984 */ /* 0x000fe80000000800 */
[----:B------:R-:W-:Y:S04]  /*58d20*/  LDS R90, [R3+0x22380] ;  /* 0x02238000035a7984 */ /* 0x000fe80000000800 */
[----:B------:R-:W-:Y:S04]  /*58d30*/  STL.64 [R1], R28 ;  /* 0x0000001c01007387 */ /* 0x000fe80000100a00 */
[----:B------:R1:W-:Y:S04]  /*58d40*/  STL.64 [R1+0x8], R30 ;  /* 0x0000081e01007387 */ /* 0x0003e80000100a00 */
[----:B------:R-:W2:Y:S04]  /*58d50*/  LDL.LU R245, [R1+0x4a68] ;  /* 0x004a680001f57983 */ /* 0x000ea80000300800 */
[----:B------:R-:W2:Y:S04]  /*58d60*/  LDL.LU R246, [R1+0x4a64] ;  /* 0x004a640001f67983 */ /* 0x000ea80000300800 */
[----:B------:R-:W3:Y:S04]  /*58d70*/  LDL.LU R60, [R1+0x4a60] ;  /* 0x004a6000013c7983 */ /* 0x000ee80000300800 */
[----:B------:R-:W3:Y:S04]  /*58d80*/  LDL.LU R61, [R1+0x4a5c] ;  /* 0x004a5c00013d7983 */ /* 0x000ee80000300800 */
        /* <DEDUP_REMOVED lines=11> */
[----:B------:R-:W1:Y:S01]  /*58e40*/  LDS R59, [R0+0x22200] ;  /* 0x02220000003b7984 */ /* 0x000e620000000800 */
[C---:B------:R-:W-:Y:S03]  /*58e50*/  HMMA.1688.F32.TF32 R32, R52.reuse, R20, R116 ;  /* 0x000000143420723c */ /* 0x040fe60000081074 */
[----:B------:R-:W-:Y:S04]  /*58e60*/  LDS R89, [R0+0x20380] ;  /* 0x0203800000597984 */ /* 0x000fe80000000800 */
[----:B------:R-:W-:Y:S01]  /*58e70*/  LDS R91, [R0+0x22380] ;  /* 0x02238000005b7984 */ /* 0x000fe20000000800 */
[C---:B------:R-:W-:Y:S08]  /*58e80*/  HMMA.1688.F32.TF32 R36, R52.reuse, R8, R120 ;  /* 0x000000083424723c */ /* 0x040ff00000081078 */
[C---:B------:R-:W-:Y:S08]  /*58e90*/  HMMA.1688.F32.TF32 R44, R52.reuse, R220, R128 ;  /* 0x000000dc342c723c */ /* 0x040ff00000081080 */
[-C--:B------:R-:W-:Y:S08]  /*58ea0*/  HMMA.1688.F32.TF32 R48, R52, R224.reuse, R48 ;  /* 0x000000e03430723c */ /* 0x080ff00000081030 */
[----:B---3--:R-:W-:Y:S01]  /*58eb0*/  HMMA.1688.F32.TF32 R248, R248, R224, R60 ;  /* 0x000000e0f8f8723c */ /* 0x008fe2000008103c */
[----:B------:R-:W-:Y:S04]  /*58ec0*/  LDS R60, [R3+0x20280] ;  /* 0x02028000033c7984 */ /* 0x000fe80000000800 */
[----:B------:R-:W-:Y:S03]  /*58ed0*/  LDS R62, [R3+0x22280] ;  /* 0x02228000033e7984 */ /* 0x000fe60000000800 */
[----:B--2---:R-:W-:Y:S01]  /*58ee0*/  HMMA.1688.F32.TF32 R244, R52, R12, R244 ;  /* 0x0000000c34f4723c */ /* 0x004fe200000810f4 */
[----:B------:R-:W-:Y:S04]  /*58ef0*/  LDS R61, [R0+0x20280] ;  /* 0x02028000003d7984 */ /* 0x000fe80000000800 */
[----:B------:R-:W2:Y:S04]  /*58f00*/  LDS R63, [R0+0x22280] ;  /* 0x02228000003f7984 */ /* 0x000ea80000000800 */
[----:B------:R-:W-:Y:S04]  /*58f10*/  LDS R52, [R3+0x20300] ;  /* 0x0203000003347984 */ /* 0x000fe80000000800 */
[----:B------:R-:W-:Y:S04]  /*58f20*/  LDS R54, [R3+0x22300] ;  /* 0x0223000003367984 */ /* 0x000fe80000000800 */
        /* <DEDUP_REMOVED lines=17> */
[----:B------:R1:W-:Y:S04]  /*59040*/  STL.64 [R1+0x4810], R36 ;  /* 0x0048102401007387 */ /* 0x0003e80000100a00 */
[----:B------:R-:W-:Y:S04]  /*59050*/  LDS R53, [R0+0x20300] ;  /* 0x0203000000357984 */ /* 0x000fe80000000800 */
[----:B------:R-:W3:Y:S01]  /*59060*/  LDS R55, [R0+0x22300] ;  /* 0x0223000000377984 */ /* 0x000ee20000000800 */
[C---:B-1----:R-:W-:Y:S03]  /*59070*/  HMMA.1688.F32.TF32 R36, R56.reuse, R16, R108 ;  /* 0x000000103824723c */ /* 0x042fe6000008106c */
[----:B------:R-:W-:Y:S04]  /*59080*/  STL.64 [R1+0x4828], R42 ;  /* 0x0048282a01007387 */ /* 0x000fe80000100a00 */
[----:B------:R4:W-:Y:S02]  /*59090*/  STL.64 [R1+0x4820], R40 ;  /* 0x0048202801007387 */ /* 0x0009e40000100a00 */
[C---:B----4-:R-:W-:Y:S02]  /*590a0*/  HMMA.1688.F32.TF32 R40, R56.reuse, R12, R104 ;  /* 0x0000000c3828723c */ /* 0x050fe40000081068 */
[----:B------:R-:W-:Y:S11]  /*590b0*/  STL.64 [R1+0x4838], R46 ;  /* 0x0048382e01007387 */ /* 0x000ff60000100a00 */
[----:B------:R-:W-:Y:S02]  /*590c0*/  @!UPT UIADD3 URZ, URZ, URZ, URZ ;  /* 0x0000003f3f3ff290 */ /* 0x000fe4000fffe03f */
[----:B------:R-:W-:Y:S01]  /*590d0*/  IMAD.MOV.U32 R248, RZ, RZ, R36 ;  /* 0x000000fffff87224 */ /* 0x000fe200078e0024 */
[----:B------:R-:W-:Y:S01]  /*590e0*/  MOV R249, R37 ;  /* 0x0000002500f97202 */ /* 0x000fe20000000f00 */
[----:B------:R-:W-:Y:S01]  /*590f0*/  IMAD.MOV.U32 R250, RZ, RZ, R38 ;  /* 0x000000fffffa7224 */ /* 0x000fe200078e0026 */
[----:B------:R-:W-:Y:S02]  /*59100*/  MOV R251, R39 ;  /* 0x0000002700fb7202 */ /* 0x000fe40000000f00 */
[----:B------:R-:W-:Y:S01]  /*59110*/  HMMA.1688.F32.TF32 R36, R56, R24, R112 ;  /* 0x000000183824723c */ /* 0x000fe20000081070 */
[----:B------:R-:W-:Y:S04]  /*59120*/  STL.64 [R1+0x4830], R44 ;  /* 0x0048302c01007387 */ /* 0x000fe80000100a00 */
[----:B------:R-:W-:Y:S04]  /*59130*/  STL.64 [R1+0x4848], R50 ;  /* 0x0048483201007387 */ /* 0x000fe80000100a00 */
[----:B------:R-:W-:Y:S04]  /*59140*/  STL.64 [R1+0x4840], R48 ;  /* 0x0048403001007387 */ /* 0x000fe80000100a00 */
[----:B------:R1:W-:Y:S04]  /*59150*/  STL.64 [R1+0x4d0], R40 ;  /* 0x0004d02801007387 */ /* 0x0003e80000100a00 */
[----:B------:R4:W-:Y:S04]  /*59160*/  STL.64 [R1+0x4d8], R42 ;  /* 0x0004d82a01007387 */ /* 0x0009e80000100a00 */
[----:B------:R-:W-:Y:S04]  /*59170*/  STL.64 [R1+0x4858], R250 ;  /* 0x004858fa01007387 */ /* 0x000fe80000100a00 */
        /* <DEDUP_REMOVED lines=27> */
[----:B----4-:R-:W3:Y:S04]  /*59330*/  LDL.LU R42, [R1+0x538] ;  /* 0x00053800012a7983 */ /* 0x010ee80000300800 */
        /* <DEDUP_REMOVED lines=9> */
[----:B-----5:R-:W5:Y:S04]  /*593d0*/  LDL.LU R248, [R1+0x3a0] ;  /* 0x0003a00001f87983 */ /* 0x020f680000300800 */
        /* <DEDUP_REMOVED lines=38> */
[C---:B---3--:R-:W-:Y:S11]  /*59640*/  HMMA.1688.F32.TF32 R100, R56.reuse, R8, R100 ;  /* 0x000000083864723c */ /* 0x048ff60000081064 */
[----:B------:R-:W-:Y:S05]  /*59650*/  @!UPT UIADD3 URZ, URZ, URZ, URZ ;  /* 0x0000003f3f3ff290 */ /* 0x000fea000fffe03f */
[----:B------:R-:W-:Y:S01]  /*59660*/  IMAD.MOV.U32 R241, RZ, RZ, R66 ;  /* 0x000000fffff17224 */ /* 0x000fe200078e0042 */
[----:B------:R-:W-:Y:S01]  /*59670*/  MOV R242, R67 ;  /* 0x0000004300f27202 */ /* 0x000fe20000000f00 */
[----:B------:R-:W-:Y:S01]  /*59680*/  IMAD.MOV.U32 R29, RZ, RZ, R64 ;  /* 0x000000ffff1d7224 */ /* 0x000fe200078e0040 */
[----:B------:R-:W-:Y:S01]  /*59690*/  MOV R240, R65 ;  /* 0x0000004100f07202 */ /* 0x000fe20000000f00 */
[----:B------:R-:W2:Y:S04]  /*596a0*/  LDL.LU.64 R66, [R1+0x4a48] ;  /* 0x004a480001427983 */ /* 0x000ea80000300a00 */
[----:B------:R-:W2:Y:S01]  /*596b0*/  LDL.LU.64 R64, [R1+0x4a40] ;  /* 0x004a400001407983 */ /* 0x000ea20000300a00 */
[----:B------:R-:W-:Y:S01]  /*596c0*/  MOV R30, R101 ;  /* 0x00000065001e7202 */ /* 0x000fe20000000f00 */
[----:B------:R-:W-:Y:S01]  /*596d0*/  IMAD.MOV.U32 R31, RZ, RZ, R102 ;  /* 0x000000ffff1f7224 */ /* 0x000fe200078e0066 */
[----:B------:R-:W-:Y:S01]  /*596e0*/  MOV R35, R103 ;  /* 0x0000006700237202 */ /* 0x000fe20000000f00 */
[----:B------:R-:W-:Y:S01]  /*596f0*/  IMAD.MOV.U32 R243, RZ, RZ, R100 ;  /* 0x000000fffff37224 */ /* 0x000fe200078e0064 */
[----:B------:R-:W3:Y:S04]  /*59700*/  LDL.LU.64 R102, [R1+0x4a38] ;  /* 0x004a380001667983 */ /* 0x000ee80000300a00 */
[----:B------:R-:W3:Y:S04]  /*59710*/  LDL.LU.64 R100, [R1+0x4a30] ;  /* 0x004a300001647983 */ /* 0x000ee80000300a00 */
[----:B------:R-:W-:Y:S04]  /*59720*/  STL.64 [R1+0x4888], R30 ;  /* 0x0048881e01007387 */ /* 0x000fe80000100a00 */
[----:B------:R1:W-:Y:S01]  /*59730*/  STL.64 [R1+0x4880], R28 ;  /* 0x0048801c01007387 */ /* 0x0003e20000100a00 */
[C---:B----4-:R-:W-:Y:S03]  /*59740*/  HMMA.1688.F32.TF32 R108, R56.reuse, R220, R108 ;  /* 0x000000dc386c723c */ /* 0x050fe6000008106c */
[----:B-1----:R-:W4:Y:S04]  /*59750*/  LDL.LU R28, [R1+0x3c0] ;  /* 0x0003c000011c7983 */ /* 0x002f280000300800 */
[----:B------:R-:W4:Y:S04]  /*59760*/  LDL.LU R29, [R1+0x3c4] ;  /* 0x0003c400011d7983 */ /* 0x000f280000300800 */
[----:B------:R-:W4:Y:S01]  /*59770*/  LDL.LU R30, [R1+0x3c8] ;  /* 0x0003c800011e7983 */ /* 0x000f220000300800 */
[C---:B-----5:R-:W-:Y:S03]  /*59780*/  HMMA.1688.F32.TF32 R104, R56.reuse, R4, R104 ;  /* 0x000000043868723c */ /* 0x060fe60000081068 */
[----:B------:R-:W4:Y:S04]  /*59790*/  LDL.LU R31, [R1+0x3cc] ;  /* 0x0003cc00011f7983 */ /* 0x000f280000300800 */
[----:B------:R-:W-:Y:S01]  /*597a0*/  STL.64 [R1+0x4878], R242 ;  /* 0x004878f201007387 */ /* 0x000fe20000100a00 */
[----:B------:R-:W-:Y:S03]  /*597b0*/  HMMA.1688.F32.TF32 R56, R56, R224, R112 ;  /* 0x000000e03838723c */ /* 0x000fe60000081070 */
[----:B------:R1:W-:Y:S04]  /*597c0*/  STL.64 [R1+0x4870], R240 ;  /* 0x004870f001007387 */ /* 0x0003e80000100a00 */
[----:B-1----:R-:W5:Y:S04]  /*597d0*/  LDL.LU R240, [R1+0x3d0] ;  /* 0x0003d00001f07983 */ /* 0x002f680000300800 */
[----:B------:R-:W5:Y:S04]  /*597e0*/  LDL.LU R241, [R1+0x3d4] ;  /* 0x0003d40001f17983 */ /* 0x000f680000300800 */
[----:B------:R-:W5:Y:S04]  /*597f0*/  LDL.LU R242, [R1+0x3d8] ;  /* 0x0003d80001f27983 */ /* 0x000f680000300800 */
[----:B------:R-:W5:Y:S04]  /*59800*/  LDL.LU R243, [R1+0x3dc] ;  /* 0x0003dc0001f37983 */ /* 0x000f680000300800 */
        /* <DEDUP_REMOVED lines=16> */
[C---:B-----5:R-:W-:Y:S08]  /*59910*/  HMMA.1688.F32.TF32 R240, R60.reuse, R16, R240 ;  /* 0x000000103cf0723c */ /* 0x060ff000000810f0 */
[C---:B--2---:R-:W-:Y:S11]  /*59920*/  HMMA.1688.F32.TF32 R56, R60.reuse, R12, R56 ;  /* 0x0000000c3c38723c */ /* 0x044ff60000081038 */
[----:B------:R-:W-:Y:S11]  /*59930*/  @!UPT UIADD3 URZ, URZ, URZ, URZ ;  /* 0x0000003f3f3ff290 */ /* 0x000ff6000fffe03f */
[----:B------:R-:W-:Y:S01]  /*59940*/  @!UPT UIADD3 URZ, URZ, URZ, URZ ;  /* 0x0000003f3f3ff290 */ /* 0x000fe2000fffe03f */
[----:B------:R-:W-:Y:S04]  /*59950*/  STL.64 [R1+0x3e0], R56 ;  /* 0x0003e03801007387 */ /* 0x000fe80000100a00 */
[----:B------:R4:W-:Y:S02]  /*59960*/  STL.64 [R1+0x3e8], R58 ;  /* 0x0003e83a01007387 */ /* 0x0009e40000100a00 */
[C---:B----4-:R-:W-:Y:S08]  /*59970*/  HMMA.1688.F32.TF32 R56, R60.reuse, R24, R28 ;  /* 0x000000183c38723c */ /* 0x050ff0000008101c */
[C---:B------:R-:W-:Y:S01]  /*59980*/  HMMA.1688.F32.TF32 R28, R60.reuse, R20, R244 ;  /* 0x000000143c1c723c */ /* 0x040fe200000810f4 */
        /* <DEDUP_REMOVED lines=10> */
[----:B------:R-:W-:Y:S01]  /*59a30*/  STL.64 [R1+0x3a8], R242 ;  /* 0x0003a8f201007387 */ /* 0x000fe20000100a00 */
[----:B------:R-:W-:Y:S07]  /*59a40*/  HMMA.1688.F32.TF32 R48, R60, R224, R128 ;  /* 0x000000e03c30723c */ /* 0x000fee0000081080 */
[----:B------:R-:W-:Y:S01]  /*59a50*/  STL.64 [R1+0x390], R56 ;  /* 0x0003903801007387 */ /* 0x000fe20000100a00 */
[C---:B------:R-:W-:Y:S03]  /*59a60*/  HMMA.1688.F32.TF32 R44, R52.reuse, R12, R40 ;  /* 0x0000000c342c723c */ /* 0x040fe60000081028 */
[----:B------:R-:W-:Y:S04]  /*59a70*/  STL.64 [R1+0x398], R58 ;  /* 0x0003983a01007387 */ /* 0x000fe80000100a00 */
        /* <DEDUP_REMOVED lines=18> */
[C---:B--2---:R-:W-:Y:S03]  /*59ba0*/  HMMA.1688.F32.TF32 R36, R52.reuse, R220, R192 ;  /* 0x000000dc3424723c */ /* 0x044fe600000810c0 */
[----:B------:R1:W-:Y:S05]  /*59bb0*/  STL.64 [R1+0x1f8], R30 ;  /* 0x0001f81e01007387 */ /* 0x0003ea0000100a00 */
[----:B-1----:R-:W-:Y:S08]  /*59bc0*/  HMMA.1688.F32.TF32 R28, R52, R224, R112 ;  /* 0x000000e0341c723c */ /* 0x002ff00000081070 */
[C---:B------:R-:W-:Y:S01]  /*59bd0*/  HMMA.1688.F32.TF32 R52, R88.reuse, R12, R108 ;  /* 0x0000000c5834723c */ /* 0x040fe2000008106c */
[----:B------:R-:W-:Y:S04]  /*59be0*/  STL.64 [R1+0x1d0], R40 ;  /* 0x0001d02801007387 */ /* 0x000fe80000100a00 */
[----:B------:R-:W-:Y:S03]  /*59bf0*/  STL.64 [R1+0x1d8], R42 ;  /* 0x0001d82a01007387 */ /* 0x000fe60000100a00 */
[C---:B------:R-:W-:Y:S01]  /*59c00*/  HMMA.1688.F32.TF32 R56, R88.reuse, R16, R104 ;  /* 0x000000105838723c */ /* 0x040fe20000081068 */
[----:B------:R-:W-:Y:S04]  /*59c10*/  STL.64 [R1+0x1c0], R36 ;  /* 0x0001c02401007387 */ /* 0x000fe80000100a00 */
[----:B------:R-:W-:Y:S03]  /*59c20*/  STL.64 [R1+0x1c8], R38 ;  /* 0x0001c82601007387 */ /* 0x000fe60000100a00 */
[C---:B---3--:R-:W-:Y:S01]  /*59c30*/  HMMA.1688.F32.TF32 R60, R88.reuse, R24, R100 ;  /* 0x00000018583c723c */ /* 0x048fe20000081064 */
[----:B------:R-:W-:Y:S01]  /*59c40*/  IMAD.MOV.U32 R192, RZ, RZ, R93 ;  /* 0x000000ffffc07224 */ /* 0x000fe200078e005d */
[----:B------:R-:W-:Y:S01]  /*59c50*/  MOV R193, R94 ;  /* 0x0000005e00c17202 */ /* 0x000fe20000000f00 */
[----:B------:R-:W-:Y:S01]  /*59c60*/  IMAD.MOV.U32 R194, RZ, RZ, R95 ;  /* 0x000000ffffc27224 */ /* 0x000fe200078e005f */
[----:B------:R-:W-:Y:S01]  /*59c70*/  MOV R195, R139 ;  /* 0x0000008b00c37202 */ /* 0x000fe20000000f00 */
[----:B------:R-:W-:Y:S04]  /*59c80*/  LDS R100, [R3+0x20500] ;  /* 0x0205000003647984 */ /* 0x000fe80000000800 */
[----:B------:R-:W-:Y:S04]  /*59c90*/  STL [R1+0x47ac], R52 ;  /* 0x0047ac3401007387 */ /* 0x000fe80000100800 */
[----:B------:R-:W-:Y:S04]  /*59ca0*/  STL.64 [R1+0x1b0], R28 ;  /* 0x0001b01c01007387 */ /* 0x000fe80000100a00 */
[----:B------:R1:W-:Y:S04]  /*59cb0*/  STL.64 [R1+0x1b8], R30 ;  /* 0x0001b81e01007387 */ /* 0x0003e80000100a00 */
        /* <DEDUP_REMOVED lines=46> */
[----:B------:R-:W-:Y:S08]  /*59fa0*/  HMMA.1688.F32.TF32 R28, R88, R224, R140 ;  /* 0x000000e0581c723c */ /* 0x000ff0000008108c */
[C---:B----4-:R-:W-:Y:S11]  /*59fb0*/  HMMA.1688.F32.TF32 R36, R92.reuse, R12, R196 ;  /* 0x0000000c5c24723c */ /* 0x050ff600000810c4 */
[----:B------:R-:W-:Y:S05]  /*59fc0*/  @!UPT UIADD3 URZ, URZ, URZ, URZ ;  /* 0x0000003f3f3ff290 */ /* 0x000fea000fffe03f */
[----:B------:R-:W-:Y:S01]  /*59fd0*/  IMAD.MOV.U32 R52, RZ, RZ, R28 ;  /* 0x000000ffff347224 */ /* 0x000fe200078e001c */
[----:B------:R-:W-:Y:S01]  /*59fe0*/  MOV R53, R29 ;  /* 0x0000001d00357202 */ /* 0x000fe20000000f00 */
[----:B------:R-:W-:Y:S01]  /*59ff0*/  IMAD.MOV.U32 R54, RZ, RZ, R30 ;  /* 0x000000ffff367224 */ /* 0x000fe200078e001e */
[----:B------:R-:W-:Y:S02]  /*5a000*/  MOV R55, R31 ;  /* 0x0000001f00377202 */ /* 0x000fe40000000f00 */
[----:B------:R-:W-:Y:S02]  /*5a010*/  HMMA.1688.F32.TF32 R28, R92, R16, R192 ;  /* 0x000000105c1c723c */ /* 0x000fe400000810c0 */
[----:B------:R-:W-:Y:S04]  /*5a020*/  STL.64 [R1+0x460], R36 ;  /* 0x0004602401007387 */ /* 0x000fe80000100a00 */
[----:B------:R-:W-:Y:S11]  /*5a030*/  STL.64 [R1+0x468], R38 ;  /* 0x0004682601007387 */ /* 0x000ff60000100a00 */
[----:B------:R-:W-:Y:S06]  /*5a040*/  @!UPT UIADD3 URZ, URZ, URZ, URZ ;  /* 0x0000003f3f3ff290 */ /* 0x000fec000fffe03f */
[----:B------:R1:W-:Y:S04]  /*5a050*/  STL.64 [R1+0x450], R28 ;  /* 0x0004501c01007387 */ /* 0x0003e80000100a00 */
[----:B------:R2:W-:Y:S04]  /*5a060*/  STL.64 [R1+0x458], R30 ;  /* 0x0004581e01007387 */ /* 0x0005e80000100a00 */
[----:B------:R-:W5:Y:S04]  /*5a070*/  LDL.LU R117, [R1+0x2a4] ;  /* 0x0002a40001757983 */ /* 0x000f680000300800 */
[----:B------:R-:W5:Y:S04]  /*5a080*/  LDL.LU R118, [R1+0x2a8] ;  /* 0x0002a80001767983 */ /* 0x000f680000300800 */
[----:B------:R-:W5:Y:S04]  /*5a090*/  LDL.LU R119, [R1+0x2ac] ;  /* 0x0002ac0001777983 */ /* 0x000f680000300800 */
        /* <DEDUP_REMOVED lines=44> */
[----:B-1----:R-:W5:Y:S04]  /*5a360*/  LDL.LU R28, [R1+0x360] ;  /* 0x00036000011c7983 */ /* 0x002f680000300800 */
        /* <DEDUP_REMOVED lines=25> */
[----:B------:R-:W-:Y:S01]  /*5a500*/  IMAD.MOV.U32 R194, RZ, RZ, R252 ;  /* 0x000000ffffc27224 */ /* 0x000fe200078e00fc */
[----:B------:R-:W-:Y:S01]  /*5a510*/  MOV R195, R2 ;  /* 0x0000000200c37202 */ /* 0x000fe20000000f00 */
[----:B------:R-:W-:Y:S01]  /*5a520*/  HMMA.1688.F32.TF32 R64, R88, R20, R64 ;  /* 0x000000145840723c */ /* 0x000fe20000081040 */
[----:B------:R-:W-:Y:S04]  /*5a530*/  LDS R88, [R3+0x20580] ;  /* 0x0205800003587984 */ /* 0x000fe80000000800 */
[----:B------:R-:W-:Y:S04]  /*5a540*/  LDS R90, [R3+0x22580] ;  /* 0x02258000035a7984 */ /* 0x000fe80000000800 */
[----:B------:R-:W-:Y:S04]  /*5a550*/  LDS R89, [R0+0x20580] ;  /* 0x0205800000597984 */ /* 0x000fe80000000800 */
[----:B------:R-:W1:Y:S01]  /*5a560*/  LDS R91, [R0+0x22580] ;  /* 0x02258000005b7984 */ /* 0x000e620000000800 */
[C---:B---3--:R-:W-:Y:S08]  /*5a570*/  HMMA.1688.F32.TF32 R108, R92.reuse, R4, R108 ;  /* 0x000000045c6c723c */ /* 0x048ff0000008106c */
[C---:B----4-:R-:W-:Y:S11]  /*5a580*/  HMMA.1688.F32.TF32 R140, R92.reuse, R24, R140 ;  /* 0x000000185c8c723c */ /* 0x050ff6000008108c */
[----:B------:R-:W-:Y:S11]  /*5a590*/  @!UPT UIADD3 URZ, URZ, URZ, URZ ;  /* 0x0000003f3f3ff290 */ /* 0x000ff6000fffe03f */
[----:B------:R-:W-:Y:S01]  /*5a5a0*/  @!UPT UIADD3 URZ, URZ, URZ, URZ ;  /* 0x0000003f3f3ff290 */ /* 0x000fe2000fffe03f */
[----:B------:R-:W-:Y:S04]  /*5a5b0*/  STL.64 [R1+0x440], R140 ;  /* 0x0004408c01007387 */ /* 0x000fe80000100a00 */
[----:B------:R3:W-:Y:S02]  /*5a5c0*/  STL.64 [R1+0x448], R142 ;  /* 0x0004488e01007387 */ /* 0x0007e40000100a00 */
[C---:B---3--:R-:W-:Y:S08]  /*5a5d0*/  HMMA.1688.F32.TF32 R140, R92.reuse, R20, R136 ;  /* 0x000000145c8c723c */ /* 0x048ff00000081088 */
[C---:B-----5:R-:W-:Y:S08]  /*5a5e0*/  HMMA.1688.F32.TF32 R136, R92.reuse, R8, R104 ;  /* 0x000000085c88723c */ /* 0x060ff00000081068 */
[C---:B------:R-:W-:Y:S08]  /*5a5f0*/  HMMA.1688.F32.TF32 R104, R92.reuse, R220, R112 ;  /* 0x000000dc5c68723c */ /* 0x040ff00000081070 */
[----:B------:R-:W-:Y:S08]  /*5a600*/  HMMA.1688.F32.TF32 R92, R92, R224, R240 ;  /* 0x000000e05c5c723c */ /* 0x000ff000000810f0 */
[C---:B--2---:R-:W-:Y:S01]  /*5a610*/  HMMA.1688.F32.TF32 R28, R96.reuse, R12, R28 ;  /* 0x0000000c601c723c */ /* 0x044fe2000008101c */
        /* <DEDUP_REMOVED lines=16> */
[C---:B--2---:R-:W-:Y:S03]  /*5a720*/  HMMA.1688.F32.TF32 R28, R96.reuse, R20, R48 ;  /* 0x00000014601c723c */ /* 0x044fe60000081030 */
[----:B------:R-:W-:Y:S04]  /*5a730*/  LDS R137, [R0+0x20680] ;  /* 0x0206800000897984 */ /* 0x000fe80000000800 */
[----:B------:R-:W-:Y:S04]  /*5a740*/  LDS R139, [R0+0x22680] ;  /* 0x02268000008b7984 */ /* 0x000fe80000000800 */
[----:B------:R-:W-:Y:S01]  /*5a750*/  STL.64 [R1+0x350], R104 ;  /* 0x0003506801007387 */ /* 0x000fe20000100a00 */
[C---:B------:R-:W-:Y:S03]  /*5a760*/  HMMA.1688.F32.TF32 R48, R96.reuse, R8, R44 ;  /* 0x000000086030723c */ /* 0x040fe6000008102c */
[----:B------:R-:W-:Y:S04]  /*5a770*/  STL.64 [R1+0x358], R106 ;  /* 0x0003586a01007387 */ /* 0x000fe80000100a00 */
[----:B------:R-:W-:Y:S01]  /*5a780*/  STL.64 [R1+0x340], R92 ;  /* 0x0003405c01007387 */ /* 0x000fe20000100a00 */
[C---:B------:R-:W-:Y:S03]  /*5a790*/  HMMA.1688.F32.TF32 R44, R96.reuse, R4, R128 ;  /* 0x00000004602c723c */ /* 0x040fe60000081080 */
[----:B------:R-:W-:Y:S04]  /*5a7a0*/  STL.64 [R1+0x348], R94 ;  /* 0x0003485e01007387 */ /* 0x000fe80000100a00 */
[----:B------:R-:W-:Y:S04]  /*5a7b0*/  STL.64 [R1+0x330], R28 ;  /* 0x0003301c01007387 */ /* 0x000fe80000100a00 */
[----:B------:R2:W-:Y:S04]  /*5a7c0*/  STL.64 [R1+0x338], R30 ;  /* 0x0003381e01007387 */ /* 0x0005e80000100a00 */
[----:B------:R-:W-:Y:S04]  /*5a7d0*/  LDS R104, [R3+0x20600] ;  /* 0x0206000003687984 */ /* 0x000fe80000000800 */
[----:B------:R-:W-:Y:S01]  /*5a7e0*/  LDS R106, [R3+0x22600] ;  /* 0x02260000036a7984 */ /* 0x000fe20000000800 */
[C---:B--2---:R-:W-:Y:S03]  /*5a7f0*/  HMMA.1688.F32.TF32 R28, R96.reuse, R220, R40 ;  /* 0x000000dc601c723c */ /* 0x044fe60000081028 */
[----:B------:R-:W-:Y:S04]  /*5a800*/  STL.64 [R1+0x320], R48 ;  /* 0x0003203001007387 */ /* 0x000fe80000100a00 */
[----:B------:R-:W-:Y:S04]  /*5a810*/  STL.64 [R1+0x328], R50 ;  /* 0x0003283201007387 */ /* 0x000fe80000100a00 */
[----:B------:R-:W-:Y:S01]  /*5a820*/  STL.64 [R1+0x310], R44 ;  /* 0x0003102c01007387 */ /* 0x000fe20000100a00 */
[----:B------:R-:W-:Y:S03]  /*5a830*/  HMMA.1688.F32.TF32 R40, R96, R224, R124 ;  /* 0x000000e06028723c */ /* 0x000fe6000008107c */
[----:B------:R-:W-:Y:S04]  /*5a840*/  STL.64 [R1+0x318], R46 ;  /* 0x0003182e01007387 */ /* 0x000fe80000100a00 */
[----:B------:R-:W-:Y:S04]  /*5a850*/  LDS R105, [R0+0x20600] ;  /* 0x0206000000697984 */ /* 0x000fe80000000800 */
[----:B------:R-:W2:Y:S01]  /*5a860*/  LDS R107, [R0+0x22600] ;  /* 0x02260000006b7984 */ /* 0x000ea20000000800 */
[----:B------:R-:W-:-:S03]  /*5a870*/  IMAD.MOV.U32 R252, RZ, RZ, R30 ;  /* 0x000000fffffc7224 */ /* 0x000fc600078e001e */
[----:B------:R3:W-:Y:S01]  /*5a880*/  STL.64 [R1+0x300], R28 ;  /* 0x0003001c01007387 */ /* 0x0007e20000100a00 */
[----:B------:R-:W-:Y:S02]  /*5a890*/  MOV R2, R31 ;  /* 0x0000001f00027202 */ /* 0x000fe40000000f00 */
[C---:B---3--:R-:W-:Y:S03]  /*5a8a0*/  HMMA.1688.F32.TF32 R28, R100.reuse, R12, R36 ;  /* 0x0000000c641c723c */ /* 0x048fe60000081024 */
[----:B------:R3:W-:Y:S04]  /*5a8b0*/  STL [R1+0x4774], R2 ;  /* 0x0047740201007387 */ /* 0x0007e80000100800 */
[----:B------:R4:W-:Y:S01]  /*5a8c0*/  STL [R1+0x4770], R252 ;  /* 0x004770fc01007387 */ /* 0x0009e20000100800 */
[----:B------:R-:W-:Y:S03]  /*5a8d0*/  HMMA.1688.F32.TF32 R36, R100, R16, R120 ;  /* 0x000000106424723c */ /* 0x000fe60000081078 */
[----:B------:R-:W-:Y:S04]  /*5a8e0*/  STL.64 [R1+0x2f0], R40 ;  /* 0x0002f02801007387 */ /* 0x000fe80000100a00 */
[----:B------:R-:W-:Y:S08]  /*5a8f0*/  STL.64 [R1+0x2f8], R42 ;  /* 0x0002f82a01007387 */ /* 0x000ff00000100a00 */
[----:B------:R5:W-:Y:S01]  /*5a900*/  STL.64 [R1+0x2e0], R28 ;  /* 0x0002e01c01007387 */ /* 0x000be20000100a00 */
[----:B---3--:R-:W-:Y:S01]  /*5a910*/  IMAD.MOV.U32 R2, RZ, RZ, R30 ;  /* 0x000000ffff027224 */ /* 0x008fe200078e001e */
[----:B----4-:R-:W-:-:S02]  /*5a920*/  MOV R252, R31 ;  /* 0x0000001f00fc7202 */ /* 0x010fc40000000f00 */
[C---:B-----5:R-:W-:Y:S03]  /*5a930*/  HMMA.1688.F32.TF32 R28, R100.reuse, R24, R116 ;  /* 0x00000018641c723c */ /* 0x060fe60000081074 */
[----:B------:R3:W-:Y:S04]  /*5a940*/  STL [R1+0x477c], R252 ;  /* 0x00477cfc01007387 */ /* 0x0007e80000100800 */
[----:B------:R-:W-:Y:S04]  /*5a950*/  STL [R1+0x4778], R2 ;  /* 0x0047780201007387 */ /* 0x000fe80000100800 */
[----:B------:R-:W-:Y:S04]  /*5a960*/  STL.64 [R1+0x2d0], R36 ;  /* 0x0002d02401007387 */ /* 0x000fe80000100a00 */
[----:B------:R4:W-:Y:S08]  /*5a970*/  STL.64 [R1+0x2d8], R38 ;  /* 0x0002d82601007387 */ /* 0x0009f00000100a00 */
[----:B------:R5:W-:Y:S01]  /*5a980*/  STL.64 [R1+0x2c0], R28 ;  /* 0x0002c01c01007387 */ /* 0x000be20000100a00 */
[----:B---3--:R-:W-:Y:S01]  /*5a990*/  IMAD.MOV.U32 R252, RZ, RZ, R30 ;  /* 0x000000fffffc7224 */ /* 0x008fe200078e001e */
[C---:B----4-:R-:W-:Y:S01]  /*5a9a0*/  HMMA.1688.F32.TF32 R36, R100.reuse, R20, R196 ;  /* 0x000000146424723c */ /* 0x050fe200000810c4 */
[----:B------:R-:W-:Y:S01]  /*5a9b0*/  MOV R2, R31 ;  /* 0x0000001f00027202 */ /* 0x000fe20000000f00 */
[----:B------:R-:W-:Y:S01]  /*5a9c0*/  IMAD.MOV.U32 R116, RZ, RZ, R69 ;  /* 0x000000ffff747224 */ /* 0x000fe200078e0045 */
[----:B------:R-:W-:Y:S01]  /*5a9d0*/  MOV R117, R70 ;  /* 0x0000004600757202 */ /* 0x000fe20000000f00 */
[----:B------:R-:W-:Y:S01]  /*5a9e0*/  IMAD.MOV.U32 R118, RZ, RZ, R71 ;  /* 0x000000ffff767224 */ /* 0x000fe200078e0047 */
[----:B------:R-:W-:Y:S01]  /*5a9f0*/  MOV R119, R75 ;  /* 0x0000004b00777202 */ /* 0x000fe20000000f00 */
[----:B------:R-:W-:Y:S02]  /*5aa00*/  LDS R196, [R3+0x20780] ;  /* 0x0207800003c47984 */ /* 0x000fe40000000800 */
[----:B-----5:R-:W-:Y:S02]  /*5aa10*/  HMMA.1688.F32.TF32 R28, R100, R8, R192 ;  /* 0x00000008641c723c */ /* 0x020fe400000810c0 */
[----:B------:R3:W-:Y:S04]  /*5aa20*/  STL [R1+0x4784], R2 ;  /* 0x0047840201007387 */ /* 0x0007e80000100800 */
[----:B------:R4:W-:Y:S02]  /*5aa30*/  STL [R1+0x4780], R252 ;  /* 0x004780fc01007387 */ /* 0x0009e40000100800 */
[C---:B-1----:R-:W-:Y:S02]  /*5aa40*/  HMMA.1688.F32.TF32 R76, R88.reuse, R4, R76 ;  /* 0x00000004584c723c */ /* 0x042fe4000008104c */
[----:B------:R-:W-:Y:S05]  /*5aa50*/  LDS R198, [R3+0x22780] ;  /* 0x0227800003c67984 */ /* 0x000fea0000000800 */
[----:B------:R-:W-:Y:S04]  /*5aa60*/  STL.64 [R1+0x2b0], R36 ;  /* 0x0002b02401007387 */ /* 0x000fe80000100a00 */
[----:B------:R1:W-:Y:S01]  /*5aa70*/  STL.64 [R1+0x2b8], R38 ;  /* 0x0002b82601007387 */ /* 0x0003e20000100a00 */
[----:B------:R-:W-:Y:S03]  /*5aa80*/  HMMA.1688.F32.TF32 R80, R88, R220, R80 ;  /* 0x000000dc5850723c */ /* 0x000fe60000081050 */
[----:B------:R-:W-:Y:S01]  /*5aa90*/  LDS R197, [R0+0x20780] ;  /* 0x0207800000c57984 */ /* 0x000fe20000000800 */
[----:B---3--:R-:W-:-:S03]  /*5aaa0*/  IMAD.MOV.U32 R2, RZ, RZ, R30 ;  /* 0x000000ffff027224 */ /* 0x008fc600078e001e */
[----:B------:R3:W-:Y:S01]  /*5aab0*/  STL.64 [R1+0x2a0], R28 ;  /* 0x0002a01c01007387 */ /* 0x0007e20000100a00 */
[----:B----4-:R-:W-:Y:S01]  /*5aac0*/  MOV R252, R31 ;  /* 0x0000001f00fc7202 */ /* 0x010fe20000000f00 */
[C---:B-1----:R-:W-:Y:S02]  /*5aad0*/  HMMA.1688.F32.TF32 R36, R100.reuse, R4, R168 ;  /* 0x000000046424723c */ /* 0x042fe400000810a8 */
[----:B------:R-:W-:Y:S04]  /*5aae0*/  LDS R168, [R3+0x20700] ;  /* 0x0207000003a87984 */ /* 0x000fe80000000800 */
[----:B------:R-:W-:Y:S02]  /*5aaf0*/  LDS R199, [R0+0x22780] ;  /* 0x0227800000c77984 */ /* 0x000fe40000000800 */
[----:B---3--:R-:W-:Y:S02]  /*5ab00*/  HMMA.1688.F32.TF32 R28, R100, R220, R132 ;  /* 0x000000dc641c723c */ /* 0x008fe40000081084 */
[----:B------:R1:W-:Y:S04]  /*5ab10*/  STL [R1+0x478c], R252 ;  /* 0x00478cfc01007387 */ /* 0x0003e80000100800 */
[----:B------:R3:W-:Y:S02]  /*5ab20*/  STL [R1+0x4788], R2 ;  /* 0x0047880201007387 */ /* 0x0007e40000100800 */
[----:B------:R-:W-:Y:S02]  /*5ab30*/  HMMA.1688.F32.TF32 R84, R88, R224, R84 ;  /* 0x000000e05854723c */ /* 0x000fe40000081054 */
[----:B------:R-:W-:Y:S04]  /*5ab40*/  LDS R170, [R3+0x22700] ;  /* 0x0227000003aa7984 */ /* 0x000fe80000000800 */
[----:B------:R-:W-:Y:S04]  /*5ab50*/  LDS R169, [R0+0x20700] ;  /* 0x0207000000a97984 */ /* 0x000fe80000000800 */
[----:B------:R-:W-:Y:S04]  /*5ab60*/  STL.64 [R1+0x290], R36 ;  /* 0x0002902401007387 */ /* 0x000fe80000100a00 */
[----:B------:R4:W-:Y:S02]  /*5ab70*/  STL.64 [R1+0x298], R38 ;  /* 0x0002982601007387 */ /* 0x0009e40000100a00 */
[----:B-1----:R-:W-:-:S02]  /*5ab80*/  IMAD.MOV.U32 R252, RZ, RZ, R30 ;  /* 0x000000fffffc7224 */ /* 0x002fc400078e001e */
[----:B------:R1:W-:Y:S01]  /*5ab90*/  STL.64 [R1+0x280], R28 ;  /* 0x0002801c01007387 */ /* 0x0003e20000100a00 */
[----:B---3--:R-:W-:-:S03]  /*5aba0*/  MOV R2, R31 ;  /* 0x0000001f00027202 */ /* 0x008fc60000000f00 */
[----:B------:R-:W3:Y:S01]  /*5abb0*/  LDS R171, [R0+0x22700] ;  /* 0x0227000000ab7984 */ /* 0x000ee20000000800 */
[----:B----4-:R-:W-:Y:S08]  /*5abc0*/  HMMA.1688.F32.TF32 R36, R100, R224, R176 ;  /* 0x000000e06424723c */ /* 0x010ff000000810b0 */
[C---:B-1----:R-:W-:Y:S01]  /*5abd0*/  HMMA.1688.F32.TF32 R28, R88.reuse, R12, R180 ;  /* 0x0000000c581c723c */ /* 0x042fe200000810b4 */
[----:B------:R1:W-:Y:S04]  /*5abe0*/  STL [R1+0x4794], R2 ;  /* 0x0047940201007387 */ /* 0x0003e80000100800 */
[----:B------:R4:W-:Y:S10]  /*5abf0*/  STL [R1+0x4790], R252 ;  /* 0x004790fc01007387 */ /* 0x0009f40000100800 */
[----:B------:R-:W-:Y:S04]  /*5ac00*/  STL.64 [R1+0x1a0], R36 ;  /* 0x0001a02401007387 */ /* 0x000fe80000100a00 */
[----:B------:R5:W-:Y:S04]  /*5ac10*/  STL.64 [R1+0x1a8], R38 ;  /* 0x0001a82601007387 */ /* 0x000be80000100a00 */
[----:B------:R2:W-:Y:S01]  /*5ac20*/  STL.64 [R1+0x160], R28 ;  /* 0x0001601c01007387 */ /* 0x0005e20000100a00 */
[----:B-1----:R-:W-:Y:S01]  /*5ac30*/  IMAD.MOV.U32 R2, RZ, RZ, R30 ;  /* 0x000000ffff027224 */ /* 0x002fe200078e001e */
[----:B----4-:R-:W-:Y:S01]  /*5ac40*/  MOV R252, R31 ;  /* 0x0000001f00fc7202 */ /* 0x010fe20000000f00 */
[C---:B-----5:R-:W-:Y:S08]  /*5ac50*/  HMMA.1688.F32.TF32 R36, R88.reuse, R16, R184 ;  /* 0x000000105824723c */ /* 0x060ff000000810b8 */
[C---:B--2---:R-:W-:Y:S01]  /*5ac60*/  HMMA.1688.F32.TF32 R28, R88.reuse, R24, R188 ;  /* 0x00000018581c723c */ /* 0x044fe200000810bc */
[----:B------:R1:W-:Y:S04]  /*5ac70*/  STL [R1+0x479c], R252 ;  /* 0x00479cfc01007387 */ /* 0x0003e80000100800 */
[----:B------:R2:W-:Y:S10]  /*5ac80*/  STL [R1+0x4798], R2 ;  /* 0x0047980201007387 */ /* 0x0005f40000100800 */
[----:B------:R-:W-:Y:S04]  /*5ac90*/  STL.64 [R1+0x150], R36 ;  /* 0x0001502401007387 */ /* 0x000fe80000100a00 */
[----:B------:R-:W-:Y:S04]  /*5aca0*/  STL.64 [R1+0x158], R38 ;  /* 0x0001582601007387 */ /* 0x000fe80000100a00 */
[----:B------:R4:W-:Y:S04]  /*5acb0*/  STL.64 [R1+0x140], R28 ;  /* 0x0001401c01007387 */ /* 0x0009e80000100a00 */
[----:B------:R-:W5:Y:S04]  /*5acc0*/  LDL.LU R69, [R1+0x49ec] ;  /* 0x0049ec0001457983 */ /* 0x000f680000300800 */
[----:B------:R-:W5:Y:S04]  /*5acd0*/  LDL.LU R70, [R1+0x49e8] ;  /* 0x0049e80001467983 */ /* 0x000f680000300800 */
[----:B------:R-:W5:Y:S04]  /*5ace0*/  LDL.LU R71, [R1+0x49e4] ;  /* 0x0049e40001477983 */ /* 0x000f680000300800 */
[----:B------:R-:W3:Y:S04]  /*5acf0*/  LDL.LU R75, [R1+0x49e0] ;  /* 0x0049e000014b7983 */ /* 0x000ee80000300800 */
[----:B------:R-:W3:Y:S04]  /*5ad00*/  LDL.LU R192, [R1+0x6e0] ;  /* 0x0006e00001c07983 */ /* 0x000ee80000300800 */
[----:B------:R-:W4:Y:S04]  /*5ad10*/  LDL.LU R193, [R1+0x6e4] ;  /* 0x0006e40001c17983 */ /* 0x000f280000300800 */
[----:B------:R-:W4:Y:S04]  /*5ad20*/  LDL.LU R194, [R1+0x6e8] ;  /* 0x0006e80001c27983 */ /* 0x000f280000300800 */
[----:B------:R-:W4:Y:S01]  /*5ad30*/  LDL.LU R195, [R1+0x6ec] ;  /* 0x0006ec0001c37983 */ /* 0x000f220000300800 */
[----:B-1----:R-:W-:Y:S01]  /*5ad40*/  IMAD.MOV.U32 R252, RZ, RZ, R30 ;  /* 0x000000fffffc7224 */ /* 0x002fe200078e001e */
[----:B--2---:R-:W-:Y:S01]  /*5ad50*/  MOV R2, R31 ;  /* 0x0000001f00027202 */ /* 0x004fe20000000f00 */
[C---:B-----5:R-:W-:Y:S08]  /*5ad60*/  HMMA.1688.F32.TF32 R68, R88.reuse, R20, R68 ;  /* 0x000000145844723c */ /* 0x060ff00000081044 */
[----:B---3--:R-:W-:Y:S08]  /*5ad70*/  HMMA.1688.F32.TF32 R72, R88, R8, R72 ;  /* 0x000000085848723c */ /* 0x008ff00000081048 */
[C---:B----4-:R-:W-:Y:S07]  /*5ad80*/  HMMA.1688.F32.TF32 R192, R104.reuse, R12, R192 ;  /* 0x0000000c68c0723c */ /* 0x050fee00000810c0 */
[----:B------:R-:W-:Y:S04]  /*5ad90*/  STL.64 [R1+0x4698], R70 ;  /* 0x0046984601007387 */ /* 0x000fe80000100a00 */
[----:B------:R1:W-:Y:S04]  /*5ada0*/  STL.64 [R1+0x4690], R68 ;  /* 0x0046904401007387 */ /* 0x0003e80000100a00 */
        /* <DEDUP_REMOVED lines=9> */
[----:B------:R-:W-:Y:S04]  /*5ae40*/  STL.64 [R1+0x46e0], R192 ;  /* 0x0046e0c001007387 */ /* 0x000fe80000100a00 */
        /* <DEDUP_REMOVED lines=62> */
[----:B------:R3:W-:Y:S01]  /*5b230*/  STL.64 [R1+0x46f0], R88 ;  /* 0x0046f05801007387 */ /* 0x0007e20000100a00 */
[----:B-1----:R-:W-:Y:S01]  /*5b240*/  IMAD.MOV.U32 R68, RZ, RZ, R144 ;  /* 0x000000ffff447224 */ /* 0x002fe200078e0090 */
[----:B------:R-:W-:Y:S01]  /*5b250*/  MOV R69, R151 ;  /* 0x0000009700457202 */ /* 0x000fe20000000f00 */
[----:B------:R-:W-:Y:S01]  /*5b260*/  IMAD.MOV.U32 R70, RZ, RZ, R150 ;  /* 0x000000ffff467224 */ /* 0x000fe200078e0096 */
[----:B------:R-:W-:Y:S01]  /*5b270*/  MOV R71, R149 ;  /* 0x0000009500477202 */ /* 0x000fe20000000f00 */
[----:B--2---:R-:W-:Y:S01]  /*5b280*/  IMAD.MOV.U32 R72, RZ, RZ, R155 ;  /* 0x000000ffff487224 */ /* 0x004fe200078e009b */
[----:B------:R-:W-:Y:S01]  /*5b290*/  MOV R73, R147 ;  /* 0x0000009300497202 */ /* 0x000fe20000000f00 */
[----:B------:R-:W-:Y:S01]  /*5b2a0*/  IMAD.MOV.U32 R74, RZ, RZ, R146 ;  /* 0x000000ffff4a7224 */ /* 0x000fe200078e0092 */
[----:B------:R-:W-:Y:S01]  /*5b2b0*/  MOV R75, R145 ;  /* 0x00000091004b7202 */ /* 0x000fe20000000f00 */
[C---:B---3--:R-:W-:Y:S08]  /*5b2c0*/  HMMA.1688.F32.TF32 R92, R104.reuse, R20, R108 ;  /* 0x00000014685c723c */ /* 0x048ff0000008106c */
[C---:B----4-:R-:W-:Y:S08]  /*5b2d0*/  HMMA.1688.F32.TF32 R184, R104.reuse, R24, R140 ;  /* 0x0000001868b8723c */ /* 0x050ff0000008108c */
[C---:B-----5:R-:W-:Y:S08]  /*5b2e0*/  HMMA.1688.F32.TF32 R188, R104.reuse, R8, R112 ;  /* 0x0000000868bc723c */ /* 0x060ff00000081070 */
[C---:B------:R-:W-:Y:S07]  /*5b2f0*/  HMMA.1688.F32.TF32 R96, R104.reuse, R4, R240 ;  /* 0x000000046860723c */ /* 0x040fee00000810f0 */
[----:B------:R-:W-:Y:S01]  /*5b300*/  STL.64 [R1+0x4708], R186 ;  /* 0x004708ba01007387 */ /* 0x000fe20000100a00 */
[C---:B------:R-:W-:Y:S08]  /*5b310*/  HMMA.1688.F32.TF32 R100, R104.reuse, R220, R28 ;  /* 0x000000dc6864723c */ /* 0x040ff0000008101c */
[----:B------:R-:W-:Y:S08]  /*5b320*/  HMMA.1688.F32.TF32 R104, R104, R224, R244 ;  /* 0x000000e06868723c */ /* 0x000ff000000810f4 */
[----:B------:R-:W-:Y:S01]  /*5b330*/  HMMA.1688.F32.TF32 R108, R136, R12, R248 ;  /* 0x0000000c886c723c */ /* 0x000fe200000810f8 */
        /* <DEDUP_REMOVED lines=25> */
[----:B------:R-:W-:Y:S01]  /*5b4d0*/  MOV R79, R223 ;  /* 0x000000df004f7202 */ /* 0x000fe20000000f00 */
[----:B------:R-:W-:-:S02]  /*5b4e0*/  IMAD.MOV.U32 R80, RZ, RZ, R6 ;  /* 0x000000ffff507224 */ /* 0x000fc400078e0006 */
        /* <DEDUP_REMOVED lines=23> */
[----:B-1----:R-:W-:-:S03]  /*5b660*/  IMAD.MOV.U32 R184, RZ, RZ, R200 ;  /* 0x000000ffffb87224 */ /* 0x002fc600078e00c8 */
[----:B------:R-:W5:Y:S01]  /*5b670*/  LDL.LU R19, [R1+0x4988] ;  /* 0x0049880001137983 */ /* 0x000f620000300800 */
[----:B------:R-:W-:-:S03]  /*5b680*/  MOV R185, R201 ;  /* 0x000000c900b97202 */ /* 0x000fc60000000f00 */
[----:B------:R-:W5:Y:S01]  /*5b690*/  LDL.LU R14, [R1+0x4984] ;  /* 0x00498400010e7983 */ /* 0x000f620000300800 */
[----:B------:R-:W-:-:S03]  /*5b6a0*/  IMAD.MOV.U32 R186, RZ, RZ, R202 ;  /* 0x000000ffffba7224 */ /* 0x000fc600078e00ca */
[----:B------:R-:W5:Y:S01]  /*5b6b0*/  LDL.LU R15, [R1+0x4980] ;  /* 0x00498000010f7983 */ /* 0x000f620000300800 */
[----:B------:R-:W-:-:S03]  /*5b6c0*/  MOV R187, R203 ;  /* 0x000000cb00bb7202 */ /* 0x000fc60000000f00 */
[----:B------:R-:W5:Y:S01]  /*5b6d0*/  LDL.LU R200, [R1+0x497c] ;  /* 0x00497c0001c87983 */ /* 0x000f620000300800 */
[----:B--2---:R-:W-:-:S03]  /*5b6e0*/  IMAD.MOV.U32 R92, RZ, RZ, R216 ;  /* 0x000000ffff5c7224 */ /* 0x004fc600078e00d8 */
[----:B------:R-:W2:Y:S01]  /*5b6f0*/  LDL.LU R201, [R1+0x4978] ;  /* 0x0049780001c97983 */ /* 0x000ea20000300800 */
[----:B------:R-:W-:-:S03]  /*5b700*/  MOV R93, R217 ;  /* 0x000000d9005d7202 */ /* 0x000fc60000000f00 */
[----:B------:R-:W2:Y:S01]  /*5b710*/  LDL.LU R202, [R1+0x4974] ;  /* 0x0049740001ca7983 */ /* 0x000ea20000300800 */
[----:B------:R-:W-:-:S03]  /*5b720*/  IMAD.MOV.U32 R94, RZ, RZ, R218 ;  /* 0x000000ffff5e7224 */ /* 0x000fc600078e00da */
[----:B------:R-:W2:Y:S01]  /*5b730*/  LDL.LU R203, [R1+0x4970] ;  /* 0x0049700001cb7983 */ /* 0x000ea20000300800 */
[----:B------:R-:W-:-:S03]  /*5b740*/  MOV R95, R219 ;  /* 0x000000db005f7202 */ /* 0x000fc60000000f00 */
[----:B------:R-:W2:Y:S01]  /*5b750*/  LDL.LU R216, [R1+0x496c] ;  /* 0x00496c0001d87983 */ /* 0x000ea20000300800 */
[----:B---3--:R-:W-:-:S03]  /*5b760*/  IMAD.MOV.U32 R188, RZ, RZ, R212 ;  /* 0x000000ffffbc7224 */ /* 0x008fc600078e00d4 */
[----:B------:R-:W3:Y:S01]  /*5b770*/  LDL.LU R217, [R1+0x4968] ;  /* 0x0049680001d97983 */ /* 0x000ee20000300800 */
[----:B------:R-:W-:-:S03]  /*5b780*/  MOV R189, R213 ;  /* 0x000000d500bd7202 */ /* 0x000fc60000000f00 */
[----:B------:R-:W3:Y:S01]  /*5b790*/  LDL.LU R218, [R1+0x4964] ;  /* 0x0049640001da7983 */ /* 0x000ee20000300800 */
[----:B------:R-:W-:-:S03]  /*5b7a0*/  IMAD.MOV.U32 R190, RZ, RZ, R214 ;  /* 0x000000ffffbe7224 */ /* 0x000fc600078e00d6 */
[----:B------:R-:W3:Y:S01]  /*5b7b0*/  LDL.LU R219, [R1+0x4960] ;  /* 0x0049600001db7983 */ /* 0x000ee20000300800 */
[----:B------:R-:W-:-:S03]  /*5b7c0*/  MOV R191, R215 ;  /* 0x000000d700bf7202 */ /* 0x000fc60000000f00 */
[----:B------:R-:W3:Y:S01]  /*5b7d0*/  LDL.LU R212, [R1+0x495c] ;  /* 0x00495c0001d47983 */ /* 0x000ee20000300800 */
[----:B----4-:R-:W-:-:S03]  /*5b7e0*/  IMAD.MOV.U32 R96, RZ, RZ, R208 ;  /* 0x000000ffff607224 */ /* 0x010fc600078e00d0 */
[----:B------:R-:W3:Y:S01]  /*5b7f0*/  LDL.LU R213, [R1+0x4958] ;  /* 0x0049580001d57983 */ /* 0x000ee20000300800 */
[----:B------:R-:W-:-:S03]  /*5b800*/  MOV R97, R209 ;  /* 0x000000d100617202 */ /* 0x000fc60000000f00 */
[----:B------:R-:W3:Y:S01]  /*5b810*/  LDL.LU R214, [R1+0x4954] ;  /* 0x0049540001d67983 */ /* 0x000ee20000300800 */
[----:B------:R-:W-:-:S03]  /*5b820*/  IMAD.MOV.U32 R98, RZ, RZ, R210 ;  /* 0x000000ffff627224 */ /* 0x000fc600078e00d2 */
[----:B------:R-:W3:Y:S01]  /*5b830*/  LDL.LU R215, [R1+0x4950] ;  /* 0x0049500001d77983 */ /* 0x000ee20000300800 */
[----:B------:R-:W-:-:S03]  /*5b840*/  MOV R99, R211 ;  /* 0x000000d300637202 */ /* 0x000fc60000000f00 */
        /* <DEDUP_REMOVED lines=8> */
[----:B------:R-:W3:Y:S01]  /*5b8d0*/  LDL.LU R204, [R1+0x493c] ;  /* 0x00493c0001cc7983 */ /* 0x000ee20000300800 */
[----:B------:R-:W-:-:S03]  /*5b8e0*/  IMAD.MOV.U32 R100, RZ, RZ, R228 ;  /* 0x000000ffff647224 */ /* 0x000fc600078e00e4 */
        /* <DEDUP_REMOVED lines=21> */
[----:B------:R-:W-:Y:S01]  /*5ba40*/  HMMA.1688.F32.TF32 R140, R168, R12, R36 ;  /* 0x0000000ca88c723c */ /* 0x000fe20000081024 */
[----:B------:R-:W-:Y:S02]  /*5ba50*/  MOV R111, R175 ;  /* 0x000000af006f7202 */ /* 0x000fe40000000f00 */
[----:B------:R-:W4:Y:S04]  /*5ba60*/  LDL.LU R172, [R1+0x490c] ;  /* 0x00490c0001ac7983 */ /* 0x000f280000300800 */
[----:B------:R-:W4:Y:S01]  /*5ba70*/  LDL.LU R173, [R1+0x4908] ;  /* 0x0049080001ad7983 */ /* 0x000f220000300800 */
[----:B------:R-:W-:Y:S01]  /*5ba80*/  IMAD.MOV.U32 R36, RZ, RZ, R236 ;  /* 0x000000ffff247224 */ /* 0x000fe200078e00ec */
[----:B------:R-:W-:-:S02]  /*5ba90*/  MOV R37, R237 ;  /* 0x000000ed00257202 */ /* 0x000fc40000000f00 */
[----:B------:R-:W4:Y:S01]  /*5baa0*/  LDL.LU R174, [R1+0x4904] ;  /* 0x0049040001ae7983 */ /* 0x000f220000300800 */
[----:B------:R-:W-:Y:S01]  /*5bab0*/  HMMA.1688.F32.TF32 R112, R136, R16, R48 ;  /* 0x000000108870723c */ /* 0x000fe20000081030 */
[----:B------:R-:W-:Y:S02]  /*5bac0*/  IMAD.MOV.U32 R38, RZ, RZ, R238 ;  /* 0x000000ffff267224 */ /* 0x000fe400078e00ee */
[----:B------:R-:W4:Y:S01]  /*5bad0*/  LDL.LU R175, [R1+0x4900] ;  /* 0x0049000001af7983 */ /* 0x000f220000300800 */
[----:B------:R-:W-:-:S03]  /*5bae0*/  MOV R39, R239 ;  /* 0x000000ef00277202 */ /* 0x000fc60000000f00 */
[----:B------:R-:W4:Y:S01]  /*5baf0*/  LDL.LU R236, [R1+0x48fc] ;  /* 0x0048fc0001ec7983 */ /* 0x000f220000300800 */
[C---:B------:R-:W-:Y:S03]  /*5bb00*/  HMMA.1688.F32.TF32 R116, R136.reuse, R24, R116 ;  /* 0x000000188874723c */ /* 0x040fe60000081074 */
[----:B------:R-:W4:Y:S04]  /*5bb10*/  LDL.LU R237, [R1+0x48f8] ;  /* 0x0048f80001ed7983 */ /* 0x000f280000300800 */
[----:B------:R-:W4:Y:S01]  /*5bb20*/  LDL.LU R238, [R1+0x48f4] ;  /* 0x0048f40001ee7983 */ /* 0x000f220000300800 */
[C---:B------:R-:W-:Y:S03]  /*5bb30*/  HMMA.1688.F32.TF32 R120, R136.reuse, R20, R120 ;  /* 0x000000148878723c */ /* 0x040fe60000081078 */
[----:B------:R-:W4:Y:S05]  /*5bb40*/  LDL.LU R239, [R1+0x48f0] ;  /* 0x0048f00001ef7983 */ /* 0x000f2a0000300800 */
[C---:B------:R-:W-:Y:S08]  /*5bb50*/  HMMA.1688.F32.TF32 R124, R136.reuse, R8, R124 ;  /* 0x00000008887c723c */ /* 0x040ff0000008107c */
[C---:B------:R-:W-:Y:S08]  /*5bb60*/  HMMA.1688.F32.TF32 R128, R136.reuse, R4, R128 ;  /* 0x000000048880723c */ /* 0x040ff00000081080 */
[C---:B------:R-:W-:Y:S08]  /*5bb70*/  HMMA.1688.F32.TF32 R132, R136.reuse, R220, R44 ;  /* 0x000000dc8884723c */ /* 0x040ff0000008102c */
[----:B------:R-:W-:Y:S01]  /*5bb80*/  HMMA.1688.F32.TF32 R136, R136, R224, R40 ;  /* 0x000000e08888723c */ /* 0x000fe20000081028 */
[----:B------:R-:W-:Y:S01]  /*5bb90*/  IMAD.MOV.U32 R44, RZ, RZ, R160 ;  /* 0x000000ffff2c7224 */ /* 0x000fe200078e00a0 */
[----:B------:R-:W-:-:S05]  /*5bba0*/  MOV R45, R161 ;  /* 0x000000a1002d7202 */ /* 0x000fca0000000f00 */
[----:B------:R-:W-:Y:S01]  /*5bbb0*/  IMAD.MOV.U32 R40, RZ, RZ, R164 ;  /* 0x000000ffff287224 */ /* 0x000fe200078e00a4 */
[----:B------:R-:W-:Y:S01]  /*5bbc0*/  MOV R41, R165 ;  /* 0x000000a500297202 */ /* 0x000fe20000000f00 */
[----:B------:R-:W4:Y:S01]  /*5bbd0*/  LDL.LU R164, [R1+0x48ec] ;  /* 0x0048ec0001a47983 */ /* 0x000f220000300800 */
[----:B------:R-:W-:Y:S01]  /*5bbe0*/  IMAD.MOV.U32 R42, RZ, RZ, R166 ;  /* 0x000000ffff2a7224 */ /* 0x000fe200078e00a6 */
[----:B------:R-:W-:Y:S02]  /*5bbf0*/  MOV R43, R167 ;  /* 0x000000a7002b7202 */ /* 0x000fe40000000f00 */
        /* <DEDUP_REMOVED lines=21> */
[----:B-----5:R-:W-:-:S03]  /*5bd50*/  IMAD.MOV.U32 R244, RZ, RZ, R149 ;  /* 0x000000fffff47224 */ /* 0x020fc600078e0095 */
        /* <DEDUP_REMOVED lines=26> */
[C---:B------:R-:W-:Y:S01]  /*5bf00*/  HMMA.1688.F32.TF32 R228, R196.reuse, R8, R208 ;  /* 0x00000008c4e4723c */ /* 0x040fe200000810d0 */
[----:B------:R-:W-:Y:S04]  /*5bf10*/  LDS R208, [R3+0x24080] ;  /* 0x0240800003d07984 */ /* 0x000fe80000000800 */
[----:B------:R-:W-:Y:S03]  /*5bf20*/  LDS R210, [R3+0x26080] ;  /* 0x0260800003d27984 */ /* 0x000fe60000000800 */
[C---:B------:R-:W-:Y:S01]  /*5bf30*/  HMMA.1688.F32.TF32 R176, R196.reuse, R16, R232 ;  /* 0x00000010c4b0723c */ /* 0x040fe200000810e8 */
[----:B------:R-:W-:Y:S04]  /*5bf40*/  LDS R209, [R0+0x24080] ;  /* 0x0240800000d17984 */ /* 0x000fe80000000800 */
[----:B------:R-:W1:Y:S03]  /*5bf50*/  LDS R211, [R0+0x26080] ;  /* 0x0260800000d37984 */ /* 0x000e660000000800 */
[C---:B------:R-:W-:Y:S01]  /*5bf60*/  HMMA.1688.F32.TF32 R232, R196.reuse, R4, R212 ;  /* 0x00000004c4e8723c */ /* 0x040fe200000810d4 */
[----:B------:R-:W-:Y:S04]  /*5bf70*/  LDS R212, [R3+0x24100] ;  /* 0x0241000003d47984 */ /* 0x000fe80000000800 */
[----:B------:R-:W-:Y:S03]  /*5bf80*/  LDS R214, [R3+0x26100] ;  /* 0x0261000003d67984 */ /* 0x000fe60000000800 */
[----:B------:R-:W-:Y:S01]  /*5bf90*/  HMMA.1688.F32.TF32 R172, R196, R12, R172 ;  /* 0x0000000cc4ac723c */ /* 0x000fe200000810ac */
[----:B------:R-:W-:Y:S04]  /*5bfa0*/  LDS R213, [R0+0x24100] ;  /* 0x0241000000d57984 */ /* 0x000fe80000000800 */
[----:B------:R-:W2:Y:S03]  /*5bfb0*/  LDS R215, [R0+0x26100] ;  /* 0x0261000000d77984 */ /* 0x000ea60000000800 */
[C---:B------:R-:W-:Y:S08]  /*5bfc0*/  HMMA.1688.F32.TF32 R164, R168.reuse, R220, R164 ;  /* 0x000000dca8a4723c */ /* 0x040ff000000810a4 */
[C---:B------:R-:W-:Y:S08]  /*5bfd0*/  HMMA.1688.F32.TF32 R160, R168.reuse, R4, R160 ;  /* 0x00000004a8a0723c */ /* 0x040ff000000810a0 */
[C---:B------:R-:W-:Y:S08]  /*5bfe0*/  HMMA.1688.F32.TF32 R156, R168.reuse, R8, R156 ;  /* 0x00000008a89c723c */ /* 0x040ff0000008109c */
[C---:B-----5:R-:W-:Y:S08]  /*5bff0*/  HMMA.1688.F32.TF32 R148, R168.reuse, R24, R148 ;  /* 0x00000018a894723c */ /* 0x060ff00000081094 */
[C---:B------:R-:W-:Y:S08]  /*5c000*/  HMMA.1688.F32.TF32 R144, R168.reuse, R16, R144 ;  /* 0x00000010a890723c */ /* 0x040ff00000081090 */
[C---:B------:R-:W-:Y:S08]  /*5c010*/  HMMA.1688.F32.TF32 R152, R168.reuse, R20, R152 ;  /* 0x00000014a898723c */ /* 0x040ff00000081098 */
[----:B------:R-:W-:Y:S08]  /*5c020*/  HMMA.1688.F32.TF32 R168, R168, R224, R236 ;  /* 0x000000e0a8a8723c */ /* 0x000ff000000810ec */
[----:B------:R-:W-:Y:S01]  /*5c030*/  HMMA.1688.F32.TF32 R236, R196, R220, R216 ;  /* 0x000000dcc4ec723c */ /* 0x000fe200000810d8 */
[----:B------:R-:W-:Y:S04]  /*5c040*/  LDS R196, [R3+0x24000] ;  /* 0x0240000003c47984 */ /* 0x000fe80000000800 */
[----:B------:R-:W-:Y:S04]  /*5c050*/  LDS R198, [R3+0x26000] ;  /* 0x0260000003c67984 */ /* 0x000fe80000000800 */
[----:B------:R-:W-:Y:S04]  /*5c060*/  LDS R197, [R0+0x24000] ;  /* 0x0240000000c57984 */ /* 0x000fe80000000800 */
[----:B------:R-:W3:Y:S01]  /*5c070*/  LDS R199, [R0+0x26000] ;  /* 0x0260000000c77984 */ /* 0x000ee20000000800 */
[----:B-1----:R-:W-:Y:S03]  /*5c080*/  HMMA.1688.F32.TF32 R96, R208, R10, R96 ;  /* 0x0000000ad060723c */ /* 0x002fe60000081060 */
[----:B------:R-:W-:Y:S04]  /*5c090*/  LDS R216, [R3+0x24180] ;  /* 0x0241800003d87984 */ /* 0x000fe80000000800 */
[----:B------:R-:W-:Y:S01]  /*5c0a0*/  LDS R218, [R3+0x26180] ;  /* 0x0261800003da7984 */ /* 0x000fe20000000800 */
[----:B--2---:R-:W-:Y:S03]  /*5c0b0*/  HMMA.1688.F32.TF32 R68, R212, R6, R68 ;  /* 0x00000006d444723c */ /* 0x004fe60000081044 */
[----:B------:R-:W-:Y:S04]  /*5c0c0*/  LDS R217, [R0+0x24180] ;  /* 0x0241800000d97984 */ /* 0x000fe80000000800 */
[----:B------:R-:W1:Y:S01]  /*5c0d0*/  LDS R219, [R0+0x26180] ;  /* 0x0261800000db7984 */ /* 0x000e620000000800 */
[C---:B---3--:R-:W-:Y:S08]  /*5c0e0*/  HMMA.1688.F32.TF32 R28, R196.reuse, R14, R28 ;  /* 0x0000000ec41c723c */ /* 0x048ff0000008101c */
[C---:B------:R-:W-:Y:S08]  /*5c0f0*/  HMMA.1688.F32.TF32 R240, R196.reuse, R18, R240 ;  /* 0x00000012c4f0723c */ /* 0x040ff000000810f0 */
[C---:B------:R-:W-:Y:S08]  /*5c100*/  HMMA.1688.F32.TF32 R244, R196.reuse, R26, R244 ;  /* 0x0000001ac4f4723c */ /* 0x040ff000000810f4 */
[C---:B------:R-:W-:Y:S01]  /*5c110*/  HMMA.1688.F32.TF32 R248, R196.reuse, R22, R248 ;  /* 0x00000016c4f8723c */ /* 0x040fe200000810f8 */
[----:B------:R-:W-:Y:S01]  /*5c120*/  IMAD.MOV.U32 R5, RZ, RZ, R30 ;  /* 0x000000ffff057224 */ /* 0x000fe200078e001e */
[----:B------:R-:W-:Y:S01]  /*5c130*/  MOV R4, R31 ;  /* 0x0000001f00047202 */ /* 0x000fe20000000f00 */
[----:B------:R-:W-:Y:S01]  /*5c140*/  IMAD.MOV.U32 R9, RZ, RZ, R28 ;  /* 0x000000ffff097224 */ /* 0x000fe200078e001c */
[----:B------:R-:W-:Y:S01]  /*5c150*/  MOV R8, R29 ;  /* 0x0000001d00087202 */ /* 0x000fe20000000f00 */
[----:B------:R-:W2:Y:S03]  /*5c160*/  LDL.LU.64 R30, [R1+0x4888] ;  /* 0x00488800011e7983 */ /* 0x000ea60000300a00 */
[----:B------:R-:W-:Y:S01]  /*5c170*/  IMAD.MOV.U32 R13, RZ, RZ, R242 ;  /* 0x000000ffff0d7224 */ /* 0x000fe200078e00f2 */
[----:B------:R-:W3:Y:S01]  /*5c180*/  LDL.LU.64 R28, [R1+0x4880] ;  /* 0x00488000011c7983 */ /* 0x000ee20000300a00 */
[----:B------:R-:W-:Y:S01]  /*5c190*/  MOV R12, R243 ;  /* 0x000000f3000c7202 */ /* 0x000fe20000000f00 */
[----:B------:R-:W-:Y:S01]  /*5c1a0*/  IMAD.MOV.U32 R17, RZ, RZ, R240 ;  /* 0x000000ffff117224 */ /* 0x000fe200078e00f0 */
[----:B------:R-:W-:Y:S01]  /*5c1b0*/  MOV R16, R241 ;  /* 0x000000f100107202 */ /* 0x000fe20000000f00 */
[----:B------:R-:W4:Y:S04]  /*5c1c0*/  LDL.LU.64 R242, [R1+0x4878] ;  /* 0x0048780001f27983 */ /* 0x000f280000300a00 */
        /* <DEDUP_REMOVED lines=9> */
[C---:B------:R-:W-:Y:S08]  /*5c260*/  HMMA.1688.F32.TF32 R48, R196.reuse, R10, R48 ;  /* 0x0000000ac430723c */ /* 0x040ff00000081030 */
[C---:B------:R-:W-:Y:S08]  /*5c270*/  HMMA.1688.F32.TF32 R44, R196.reuse, R6, R44 ;  /* 0x00000006c42c723c */ /* 0x040ff0000008102c */
[C---:B------:R-:W-:Y:S08]  /*5c280*/  HMMA.1688.F32.TF32 R40, R196.reuse, R222, R40 ;  /* 0x000000dec428723c */ /* 0x040ff00000081028 */
[----:B------:R-:W-:Y:S01]  /*5c290*/  HMMA.1688.F32.TF32 R196, R196, R226, R36 ;  /* 0x000000e2c4c4723c */ /* 0x000fe20000081024 */
        /* <DEDUP_REMOVED lines=24> */
[----:B------:R-:W2:Y:S04]  /*5c420*/  LDL.LU R192, [R1] ;  /* 0x0000000001c07983 */ /* 0x000ea80000300800 */
[----:B------:R-:W-:Y:S04]  /*5c430*/  STL.64 [R1+0x760], R104 ;  /* 0x0007606801007387 */ /* 0x000fe80000100a00 */
[----:B------:R1:W-:Y:S04]  /*5c440*/  STL.64 [R1+0x768], R106 ;  /* 0x0007686a01007387 */ /* 0x0003e80000100a00 */
[----:B------:R-:W-:Y:S04]  /*5c450*/  STL.64 [R1+0x750], R100 ;  /* 0x0007506401007387 */ /* 0x000fe80000100a00 */
[----:B------:R1:W-:Y:S04]  /*5c460*/  STL.64 [R1+0x758], R102 ;  /* 0x0007586601007387 */ /* 0x0003e80000100a00 */
[----:B------:R-:W2:Y:S01]  /*5c470*/  LDL.LU R193, [R1+0x4] ;  /* 0x0000040001c17983 */ /* 0x000ea20000300800 */
[C---:B-1----:R-:W-:Y:S03]  /*5c480*/  HMMA.1688.F32.TF32 R104, R208.reuse, R6, R188 ;  /* 0x00000006d068723c */ /* 0x042fe600000810bc */
[----:B------:R-:W2:Y:S04]  /*5c490*/  LDL.LU R194, [R1+0x8] ;  /* 0x0000080001c27983 */ /* 0x000ea80000300800 */
[----:B------:R-:W2:Y:S01]  /*5c4a0*/  LDL.LU R195, [R1+0xc] ;  /* 0x00000c0001c37983 */ /* 0x000ea20000300800 */
        /* <DEDUP_REMOVED lines=21> */
[----:B---3--:R-:W-:-:S03]  /*5c600*/  IMAD.MOV.U32 R72, RZ, RZ, R29 ;  /* 0x000000ffff487224 */ /* 0x008fc600078e001d */
[----:B------:R-:W-:Y:S04]  /*5c610*/  STL.64 [R1+0x680], R80 ;  /* 0x0006805001007387 */ /* 0x000fe80000100a00 */
[----:B------:R-:W-:Y:S04]  /*5c620*/  STL.64 [R1+0x688], R82 ;  /* 0x0006885201007387 */ /* 0x000fe80000100a00 */
[----:B------:R2:W-:Y:S01]  /*5c630*/  STL.64 [R1+0x670], R76 ;  /* 0x0006704c01007387 */ /* 0x0005e20000100a00 */
[----:B-----5:R-:W-:-:S03]  /*5c640*/  MOV R73, R240 ;  /* 0x000000f000497202 */ /* 0x020fc60000000f00 */
[----:B------:R1:W-:Y:S01]  /*5c650*/  STL.64 [R1+0x678], R78 ;  /* 0x0006784e01007387 */ /* 0x0003e20000100a00 */
[----:B------:R-:W-:-:S03]  /*5c660*/  IMAD.MOV.U32 R74, RZ, RZ, R241 ;  /* 0x000000ffff4a7224 */ /* 0x000fc600078e00f1 */
[----:B------:R-:W3:Y:S01]  /*5c670*/  LDL.LU R29, [R1+0x480c] ;  /* 0x00480c00011d7983 */ /* 0x000ee20000300800 */
[----:B----4-:R-:W-:-:S03]  /*5c680*/  MOV R75, R242 ;  /* 0x000000f2004b7202 */ /* 0x010fc60000000f00 */
[----:B------:R4:W-:Y:S01]  /*5c690*/  STL.64 [R1+0x660], R68 ;  /* 0x0006604401007387 */ /* 0x0009e20000100a00 */
[----:B--2---:R-:W-:-:S03]  /*5c6a0*/  IMAD.MOV.U32 R76, RZ, RZ, R244 ;  /* 0x000000ffff4c7224 */ /* 0x004fc600078e00f4 */
[----:B------:R2:W-:Y:S01]  /*5c6b0*/  STL.64 [R1+0x668], R70 ;  /* 0x0006684601007387 */ /* 0x0005e20000100a00 */
[----:B------:R-:W-:-:S03]  /*5c6c0*/  MOV R77, R245 ;  /* 0x000000f5004d7202 */ /* 0x000fc60000000f00 */
[----:B------:R-:W5:Y:S01]  /*5c6d0*/  LDL.LU R240, [R1+0x4808] ;  /* 0x0048080001f07983 */ /* 0x000f620000300800 */
[----:B-1----:R-:W-:-:S03]  /*5c6e0*/  IMAD.MOV.U32 R78, RZ, RZ, R246 ;  /* 0x000000ffff4e7224 */ /* 0x002fc600078e00f6 */
[----:B------:R-:W5:Y:S01]  /*5c6f0*/  LDL.LU R241, [R1+0x4804] ;  /* 0x0048040001f17983 */ /* 0x000f620000300800 */
[----:B------:R-:W-:-:S03]  /*5c700*/  MOV R79, R247 ;  /* 0x000000f7004f7202 */ /* 0x000fc60000000f00 */
[----:B------:R-:W5:Y:S01]  /*5c710*/  LDL.LU R242, [R1+0x4800] ;  /* 0x0048000001f27983 */ /* 0x000f620000300800 */
[----:B------:R-:W-:-:S03]  /*5c720*/  IMAD.MOV.U32 R80, RZ, RZ, R248 ;  /* 0x000000ffff507224 */ /* 0x000fc600078e00f8 */
[----:B------:R-:W3:Y:S01]  /*5c730*/  LDL.LU R244, [R1+0x47fc] ;  /* 0x0047fc0001f47983 */ /* 0x000ee20000300800 */
[----:B------:R-:W-:-:S03]  /*5c740*/  MOV R81, R249 ;  /* 0x000000f900517202 */ /* 0x000fc60000000f00 */
[----:B------:R-:W3:Y:S01]  /*5c750*/  LDL.LU R245, [R1+0x47f8] ;  /* 0x0047f80001f57983 */ /* 0x000ee20000300800 */
[----:B------:R-:W-:-:S03]  /*5c760*/  IMAD.MOV.U32 R82, RZ, RZ, R250 ;  /* 0x000000ffff527224 */ /* 0x000fc600078e00fa */
[----:B------:R-:W3:Y:S01]  /*5c770*/  LDL.LU R246, [R1+0x47f4] ;  /* 0x0047f40001f67983 */ /* 0x000ee20000300800 */
[----:B------:R-:W-:-:S03]  /*5c780*/  MOV R83, R251 ;  /* 0x000000fb00537202 */ /* 0x000fc60000000f00 */
[----:B------:R-:W3:Y:S04]  /*5c790*/  LDL.LU R247, [R1+0x47f0] ;  /* 0x0047f00001f77983 */ /* 0x000ee80000300800 */
[----:B------:R-:W5:Y:S04]  /*5c7a0*/  LDL.LU R248, [R1+0x47ec] ;  /* 0x0047ec0001f87983 */ /* 0x000f680000300800 */
[----:B------:R-:W5:Y:S04]  /*5c7b0*/  LDL.LU R249, [R1+0x47e8] ;  /* 0x0047e80001f97983 */ /* 0x000f680000300800 */
[----:B------:R-:W5:Y:S04]  /*5c7c0*/  LDL.LU R250, [R1+0x47e4] ;  /* 0x0047e40001fa7983 */ /* 0x000f680000300800 */
[----:B------:R-:W5:Y:S01]  /*5c7d0*/  LDL.LU R251, [R1+0x47e0] ;  /* 0x0047e00001fb7983 */ /* 0x000f620000300800 */
[----:B----4-:R-:W-:-:S03]  /*5c7e0*/  IMAD.MOV.U32 R68, RZ, RZ, R243 ;  /* 0x000000ffff447224 */ /* 0x010fc600078e00f3 */
[----:B------:R-:W4:Y:S01]  /*5c7f0*/  LDL.LU R84, [R1+0x4d0] ;  /* 0x0004d00001547983 */ /* 0x000f220000300800 */
[----:B------:R-:W-:-:S03]  /*5c800*/  MOV R69, R30 ;  /* 0x0000001e00457202 */ /* 0x000fc60000000f00 */
[----:B------:R-:W4:Y:S01]  /*5c810*/  LDL.LU R85, [R1+0x4d4] ;  /* 0x0004d40001557983 */ /* 0x000f220000300800 */
[----:B--2---:R-:W-:-:S03]  /*5c820*/  IMAD.MOV.U32 R70, RZ, RZ, R31 ;  /* 0x000000ffff467224 */ /* 0x004fc600078e001f */
[----:B------:R-:W4:Y:S04]  /*5c830*/  LDL.LU R86, [R1+0x4d8] ;  /* 0x0004d80001567983 */ /* 0x000f280000300800 */
[----:B------:R-:W4:Y:S01]  /*5c840*/  LDL.LU R87, [R1+0x4dc] ;  /* 0x0004dc0001577983 */ /* 0x000f220000300800 */
[----:B------:R-:W-:-:S03]  /*5c850*/  MOV R71, R35 ;  /* 0x0000002300477202 */ /* 0x000fc60000000f00 */
[----:B------:R-:W2:Y:S04]  /*5c860*/  LDL.LU R243, [R1+0x47dc] ;  /* 0x0047dc0001f37983 */ /* 0x000ea80000300800 */
[----:B------:R-:W4:Y:S04]  /*5c870*/  LDL.LU R30, [R1+0x47d8] ;  /* 0x0047d800011e7983 */ /* 0x000f280000300800 */
[----:B------:R-:W4:Y:S04]  /*5c880*/  LDL.LU R31, [R1+0x47d4] ;  /* 0x0047d400011f7983 */ /* 0x000f280000300800 */
[----:B------:R-:W4:Y:S01]  /*5c890*/  LDL.LU R35, [R1+0x47d0] ;  /* 0x0047d00001237983 */ /* 0x000f220000300800 */
[----:B------:R-:W-:Y:S11]  /*5c8a0*/  HMMA.1688.F32.TF32 R96, R212, R222, R192 ;  /* 0x000000ded460723c */ /* 0x000ff600000810c0 */
[----:B------:R-:W-:Y:S11]  /*5c8b0*/  @!UPT UIADD3 URZ, URZ, URZ, URZ ;  /* 0x0000003f3f3ff290 */ /* 0x000ff6000fffe03f */
[----:B------:R-:W-:Y:S01]  /*5c8c0*/  @!UPT UIADD3 URZ, URZ, URZ, URZ ;  /* 0x0000003f3f3ff290 */ /* 0x000fe2000fffe03f */
[----:B------:R-:W-:Y:S04]  /*5c8d0*/  STL.64 [R1+0x650], R96 ;  /* 0x0006506001007387 */ /* 0x000fe80000100a00 */
[----:B------:R2:W-:Y:S01]  /*5c8e0*/  STL.64 [R1+0x658], R98 ;  /* 0x0006586201007387 */ /* 0x0005e20000100a00 */
[----:B---3--:R-:W-:Y:S08]  /*5c8f0*/  HMMA.1688.F32.TF32 R88, R216, R14, R244 ;  /* 0x0000000ed858723c */ /* 0x008ff000000810f4 */
[----:B-----5:R-:W-:Y:S08]  /*5c900*/  HMMA.1688.F32.TF32 R92, R212, R226, R248 ;  /* 0x000000e2d45c723c */ /* 0x020ff000000810f8 */
[C---:B--2---:R-:W-:Y:S11]  /*5c910*/  HMMA.1688.F32.TF32 R96, R216.reuse, R18, R240 ;  /* 0x00000012d860723c */ /* 0x044ff600000810f0 */
[----:B------:R-:W-:Y:S04]  /*5c920*/  @!UPT UIADD3 URZ, URZ, URZ, URZ ;  /* 0x0000003f3f3ff290 */ /* 0x000fe8000fffe03f */
[----:B------:R-:W-:Y:S04]  /*5c930*/  STL.64 [R1+0x570], R92 ;  /* 0x0005705c01007387 */ /* 0x000fe80000100a00 */
[----:B------:R4:W-:Y:S04]  /*5c940*/  STL.64 [R1+0x578], R94 ;  /* 0x0005785e01007387 */ /* 0x0009e80000100a00 */
[----:B------:R-:W-:Y:S04]  /*5c950*/  STL.64 [R1+0x560], R88 ;  /* 0x0005605801007387 */ /* 0x000fe80000100a00 */
[----:B------:R1:W-:Y:S01]  /*5c960*/  STL.64 [R1+0x568], R90 ;  /* 0x0005685a01007387 */ /* 0x0003e20000100a00 */
[C---:B----4-:R-:W-:Y:S08]  /*5c970*/  HMMA.1688.F32.TF32 R92, R216.reuse, R26, R28 ;  /* 0x0000001ad85c723c */ /* 0x050ff0000008101c */
        /* <DEDUP_REMOVED lines=39> */
[----:B------:R-:W-:-:S03]  /*5cbf0*/  IMAD.MOV.U32 R72, RZ, RZ, R60 ;  /* 0x000000ffff487224 */ /* 0x000fc600078e003c */
[----:B------:R-:W-:Y:S01]  /*5cc00*/  STL.64 [R1+0x4c8], R78 ;  /* 0x0004c84e01007387 */ /* 0x000fe20000100a00 */
[----:B------:R-:W-:Y:S01]  /*5cc10*/  MOV R73, R61 ;  /* 0x0000003d00497202 */ /* 0x000fe20000000f00 */
[----:B------:R-:W-:Y:S01]  /*5cc20*/  IMAD.MOV.U32 R74, RZ, RZ, R62 ;  /* 0x000000ffff4a7224 */ /* 0x000fe200078e003e */
[----:B------:R-:W-:Y:S01]  /*5cc30*/  MOV R75, R63 ;  /* 0x0000003f004b7202 */ /* 0x000fe20000000f00 */
[----:B------:R-:W-:Y:S04]  /*5cc40*/  LDS R37, [R0+0x24280] ;  /* 0x0242800000257984 */ /* 0x000fe80000000800 */
[----:B------:R-:W1:Y:S04]  /*5cc50*/  LDS R39, [R0+0x26280] ;  /* 0x0262800000277984 */ /* 0x000e680000000800 */
[----:B------:R2:W-:Y:S04]  /*5cc60*/  STL.64 [R1+0x4b0], R48 ;  /* 0x0004b03001007387 */ /* 0x0005e80000100a00 */
[----:B------:R3:W-:Y:S04]  /*5cc70*/  STL.64 [R1+0x4b8], R50 ;  /* 0x0004b83201007387 */ /* 0x0007e80000100a00 */
[----:B------:R-:W4:Y:S04]  /*5cc80*/  LDL.LU R60, [R1+0x47cc] ;  /* 0x0047cc00013c7983 */ /* 0x000f280000300800 */
        /* <DEDUP_REMOVED lines=61> */
[----:B-----5:R-:W5:Y:S04]  /*5d060*/  LDL.LU R44, [R1+0x3f0] ;  /* 0x0003f000012c7983 */ /* 0x020f680000300800 */
[----:B------:R-:W5:Y:S04]  /*5d070*/  LDL.LU R45, [R1+0x3f4] ;  /* 0x0003f400012d7983 */ /* 0x000f680000300800 */
[----:B-1----:R-:W5:Y:S04]  /*5d080*/  LDL.LU R46, [R1+0x3f8] ;  /* 0x0003f800012e7983 */ /* 0x002f680000300800 */
[----:B------:R-:W5:Y:S04]  /*5d090*/  LDL.LU R47, [R1+0x3fc] ;  /* 0x0003fc00012f7983 */ /* 0x000f680000300800 */
[----:B------:R-:W2:Y:S04]  /*5d0a0*/  LDL.LU R248, [R1+0x3b0] ;  /* 0x0003b00001f87983 */ /* 0x000ea80000300800 */
        /* <DEDUP_REMOVED lines=30> */
[----:B------:R-:W4:Y:S04]  /*5d290*/  LDL.LU R59, [R1+0x47b0] ;  /* 0x0047b000013b7983 */ /* 0x000f280000300800 */
[----:B------:R-:W4:Y:S04]  /*5d2a0*/  LDL.LU R52, [R1+0x47ac] ;  /* 0x0047ac0001347983 */ /* 0x000f280000300800 */
[----:B------:R-:W4:Y:S04]  /*5d2b0*/  LDL.LU R53, [R1+0x47a8] ;  /* 0x0047a80001357983 */ /* 0x000f280000300800 */
[----:B------:R-:W4:Y:S04]  /*5d2c0*/  LDL.LU R54, [R1+0x47a4] ;  /* 0x0047a40001367983 */ /* 0x000f280000300800 */
[----:B------:R-:W4:Y:S04]  /*5d2d0*/  LDL.LU R55, [R1+0x47a0] ;  /* 0x0047a00001377983 */ /* 0x000f280000300800 */
[----:B------:R-:W-:Y:S04]  /*5d2e0*/  LDS R28, [R3+0x24380] ;  /* 0x02438000031c7984 */ /* 0x000fe80000000800 */
[----:B------:R-:W-:Y:S04]  /*5d2f0*/  LDS R30, [R3+0x26380] ;  /* 0x02638000031e7984 */ /* 0x000fe80000000800 */
[----:B------:R-:W-:Y:S04]  /*5d300*/  LDS R29, [R0+0x24380] ;  /* 0x02438000001d7984 */ /* 0x000fe80000000800 */
[----:B------:R-:W1:Y:S01]  /*5d310*/  LDS R31, [R0+0x26380] ;  /* 0x02638000001f7984 */ /* 0x000e620000000800 */
[C---:B---3--:R-:W-:Y:S08]  /*5d320*/  HMMA.1688.F32.TF32 R216, R32.reuse, R6, R216 ;  /* 0x0000000620d8723c */ /* 0x048ff000000810d8 */
[C---:B-----5:R-:W-:Y:S11]  /*5d330*/  HMMA.1688.F32.TF32 R44, R32.reuse, R226, R44 ;  /* 0x000000e2202c723c */ /* 0x060ff6000008102c */
[----:B------:R-:W-:Y:S04]  /*5d340*/  @!UPT UIADD3 URZ, URZ, URZ, URZ ;  /* 0x0000003f3f3ff290 */ /* 0x000fe8000fffe03f */
[----:B------:R-:W-:Y:S04]  /*5d350*/  STL.64 [R1+0x490], R216 ;  /* 0x000490d801007387 */ /* 0x000fe80000100a00 */
[----:B------:R2:W-:Y:S02]  /*5d360*/  STL.64 [R1+0x498], R218 ;  /* 0x000498da01007387 */ /* 0x0005e40000100a00 */
[----:B--2---:R-:W-:Y:S08]  /*5d370*/  HMMA.1688.F32.TF32 R216, R32, R222, R48 ;  /* 0x000000de20d8723c */ /* 0x004ff00000081030 */
[C---:B----4-:R-:W-:Y:S08]  /*5d380*/  HMMA.1688.F32.TF32 R48, R36.reuse, R14, R240 ;  /* 0x0000000e2430723c */ /* 0x050ff000000810f0 */
[C---:B------:R-:W-:Y:S07]  /*5d390*/  HMMA.1688.F32.TF32 R32, R36.reuse, R18, R244 ;  /* 0x000000122420723c */ /* 0x040fee00000810f4 */
[----:B------:R-:W-:Y:S04]  /*5d3a0*/  STL.64 [R1+0x480], R216 ;  /* 0x000480d801007387 */ /* 0x000fe80000100a00 */
[----:B------:R-:W-:Y:S04]  /*5d3b0*/  STL.64 [R1+0x488], R218 ;  /* 0x000488da01007387 */ /* 0x000fe80000100a00 */
        /* <DEDUP_REMOVED lines=8> */
[C---:B---3--:R-:W-:Y:S01]  /*5d440*/  HMMA.1688.F32.TF32 R32, R36.reuse, R10, R208 ;  /* 0x0000000a2420723c */ /* 0x048fe200000810d0 */
[----:B------:R-:W-:Y:S04]  /*5d450*/  STL.64 [R1+0x3c0], R44 ;  /* 0x0003c02c01007387 */ /* 0x000fe80000100a00 */
[----:B------:R2:W-:Y:S03]  /*5d460*/  STL.64 [R1+0x3c8], R46 ;  /* 0x0003c82e01007387 */ /* 0x0005e60000100a00 */
[C---:B--2---:R-:W-:Y:S07]  /*5d470*/  HMMA.1688.F32.TF32 R44, R36.reuse, R6, R196 ;  /* 0x00000006242c723c */ /* 0x044fee00000810c4 */
[----:B------:R-:W-:Y:S04]  /*5d480*/  STL.64 [R1+0x3b0], R48 ;  /* 0x0003b03001007387 */ /* 0x000fe80000100a00 */
[----:B------:R2:W-:Y:S04]  /*5d490*/  STL.64 [R1+0x3b8], R50 ;  /* 0x0003b83201007387 */ /* 0x0005e80000100a00 */
[----:B------:R-:W-:Y:S04]  /*5d4a0*/  STL.64 [R1+0x3a0], R32 ;  /* 0x0003a02001007387 */ /* 0x000fe80000100a00 */
[----:B------:R3:W-:Y:S01]  /*5d4b0*/  STL.64 [R1+0x3a8], R34 ;  /* 0x0003a82201007387 */ /* 0x0007e20000100a00 */
[C---:B--2---:R-:W-:Y:S08]  /*5d4c0*/  HMMA.1688.F32.TF32 R48, R36.reuse, R222, R108 ;  /* 0x000000de2430723c */ /* 0x044ff0000008106c */
[----:B---3--:R-:W-:Y:S01]  /*5d4d0*/  HMMA.1688.F32.TF32 R32, R36, R226, R104 ;  /* 0x000000e22420723c */ /* 0x008fe20000081068 */
[----:B------:R-:W-:Y:S04]  /*5d4e0*/  STL.64 [R1+0x390], R44 ;  /* 0x0003902c01007387 */ /* 0x000fe80000100a00 */
[----:B------:R2:W-:Y:S03]  /*5d4f0*/  STL.64 [R1+0x398], R46 ;  /* 0x0003982e01007387 */ /* 0x0005e60000100a00 */
[C---:B------:R-:W-:Y:S08]  /*5d500*/  HMMA.1688.F32.TF32 R36, R40.reuse, R18, R96 ;  /* 0x000000122824723c */ /* 0x040ff00000081060 */
[C---:B--2---:R-:W-:Y:S01]  /*5d510*/  HMMA.1688.F32.TF32 R44, R40.reuse, R14, R100 ;  /* 0x0000000e282c723c */ /* 0x044fe20000081064 */
[----:B------:R-:W-:Y:S04]  /*5d520*/  STL.64 [R1+0x380], R48 ;  /* 0x0003803001007387 */ /* 0x000fe80000100a00 */
[----:B------:R-:W-:Y:S04]  /*5d530*/  STL.64 [R1+0x388], R50 ;  /* 0x0003883201007387 */ /* 0x000fe80000100a00 */
[----:B------:R-:W-:Y:S04]  /*5d540*/  STL.64 [R1+0x640], R32 ;  /* 0x0006402001007387 */ /* 0x000fe80000100a00 */
[----:B------:R2:W-:Y:S02]  /*5d550*/  STL.64 [R1+0x648], R34 ;  /* 0x0006482201007387 */ /* 0x0005e40000100a00 */
[C---:B--2---:R-:W-:Y:S08]  /*5d560*/  HMMA.1688.F32.TF32 R32, R40.reuse, R26, R188 ;  /* 0x0000001a2820723c */ /* 0x044ff000000810bc */
        /* <DEDUP_REMOVED lines=17> */
[C---:B-1----:R-:W-:Y:S08]  /*5d680*/  HMMA.1688.F32.TF32 R40, R28.reuse, R18, R56 ;  /* 0x000000121c28723c */ /* 0x042ff00000081038 */
[C---:B--2---:R-:W-:Y:S01]  /*5d690*/  HMMA.1688.F32.TF32 R32, R28.reuse, R14, R52 ;  /* 0x0000000e1c20723c */ /* 0x044fe20000081034 */
[----:B------:R-:W-:Y:S04]  /*5d6a0*/  STL.64 [R1+0x200], R44 ;  /* 0x0002002c01007387 */ /* 0x000fe80000100a00 */
[----:B------:R-:W-:Y:S04]  /*5d6b0*/  STL.64 [R1+0x208], R46 ;  /* 0x0002082e01007387 */ /* 0x000fe80000100a00 */
[----:B------:R-:W-:Y:S04]  /*5d6c0*/  STL.64 [R1+0x190], R36 ;  /* 0x0001902401007387 */ /* 0x000fe80000100a00 */
[----:B------:R1:W-:Y:S02]  /*5d6d0*/  STL.64 [R1+0x198], R38 ;  /* 0x0001982601007387 */ /* 0x0003e40000100a00 */
[C---:B-1----:R-:W-:Y:S08]  /*5d6e0*/  HMMA.1688.F32.TF32 R36, R28.reuse, R26, R60 ;  /* 0x0000001a1c24723c */ /* 0x042ff0000008103c */
[----:B------:R-:W-:Y:S04]  /*5d6f0*/  STL.64 [R1+0x180], R32 ;  /* 0x0001802001007387 */ /* 0x000fe80000100a00 */
[----:B------:R1:W-:Y:S01]  /*5d700*/  STL.64 [R1+0x188], R34 ;  /* 0x0001882201007387 */ /* 0x0003e20000100a00 */
[C---:B------:R-:W-:Y:S03]  /*5d710*/  HMMA.1688.F32.TF32 R196, R28.reuse, R10, R80 ;  /* 0x0000000a1cc4723c */ /* 0x040fe60000081050 */
[----:B------:R-:W-:Y:S04]  /*5d720*/  STL.64 [R1+0x170], R40 ;  /* 0x0001702801007387 */ /* 0x000fe80000100a00 */
[----:B------:R2:W-:Y:S01]  /*5d730*/  STL.64 [R1+0x178], R42 ;  /* 0x0001782a01007387 */ /* 0x0005e20000100a00 */
[C---:B-1----:R-:W-:Y:S03]  /*5d740*/  HMMA.1688.F32.TF32 R32, R28.reuse, R22, R64 ;  /* 0x000000161c20723c */ /* 0x042fe60000081040 */
[----:B------:R-:W-:Y:S05]  /*5d750*/  STL.64 [R1+0x130], R36 ;  /* 0x0001302401007387 */ /* 0x000fea0000100a00 */
[C---:B--2---:R-:W-:Y:S01]  /*5d760*/  HMMA.1688.F32.TF32 R40, R28.reuse, R6, R76 ;  /* 0x000000061c28723c */ /* 0x044fe2000008104c */
[----:B------:R1:W-:Y:S07]  /*5d770*/  STL.64 [R1+0x138], R38 ;  /* 0x0001382601007387 */ /* 0x0003ee0000100a00 */
[----:B-1----:R-:W-:Y:S01]  /*5d780*/  HMMA.1688.F32.TF32 R36, R28, R222, R72 ;  /* 0x000000de1c24723c */ /* 0x002fe20000081048 */
[----:B------:R-:W-:Y:S06]  /*5d790*/  STL [R1+0x468c], R196 ;  /* 0x00468cc401007387 */ /* 0x000fec0000100800 */
[----:B------:R-:W-:Y:S04]  /*5d7a0*/  STL.64 [R1+0x50], R32 ;  /* 0x0000502001007387 */ /* 0x000fe80000100a00 */
[----:B------:R1:W-:Y:S04]  /*5d7b0*/  STL.64 [R1+0x58], R34 ;  /* 0x0000582201007387 */ /* 0x0003e80000100a00 */
[----:B------:R2:W-:Y:S04]  /*5d7c0*/  STL [R1+0x4688], R197 ;  /* 0x004688c501007387 */ /* 0x0005e80000100800 */
[----:B------:R3:W-:Y:S04]  /*5d7d0*/  STL [R1+0x4684], R198 ;  /* 0x004684c601007387 */ /* 0x0007e80000100800 */
[----:B------:R4:W-:Y:S04]  /*5d7e0*/  STL [R1+0x4680], R199 ;  /* 0x004680c701007387 */ /* 0x0009e80000100800 */
[----:B------:R-:W-:Y:S04]  /*5d7f0*/  STL.64 [R1+0x70], R40 ;  /* 0x0000702801007387 */ /* 0x000fe80000100a00 */
[----:B------:R-:W-:Y:S01]  /*5d800*/  STL.64 [R1+0x78], R42 ;  /* 0x0000782a01007387 */ /* 0x000fe20000100a00 */
[----:B------:R-:W-:-:S03]  /*5d810*/  IMAD.MOV.U32 R210, RZ, RZ, R252 ;  /* 0x000000ffffd27224 */ /* 0x000fc600078e00fc */
[----:B------:R-:W-:Y:S01]  /*5d820*/  STL.64 [R1+0x80], R36 ;  /* 0x0000802401007387 */ /* 0x000fe20000100a00 */
[----:B------:R-:W-:-:S03]  /*5d830*/  MOV R211, R2 ;  /* 0x0000000200d37202 */ /* 0x000fc60000000f00 */
        /* <DEDUP_REMOVED lines=11> */
[----:B-1----:R-:W-:Y:S03]  /*5d8f0*/  HMMA.1688.F32.TF32 R32, R28, R226, R68 ;  /* 0x000000e21c20723c */ /* 0x002fe60000081044 */
        /* <DEDUP_REMOVED lines=8> */
[----:B--2---:R-:W-:Y:S01]  /*5d980*/  MOV R215, R252 ;  /* 0x000000fc00d77202 */ /* 0x004fe20000000f00 */
[----:B---3--:R-:W-:-:S02]  /*5d990*/  IMAD.MOV.U32 R214, RZ, RZ, R2 ;  /* 0x000000ffffd67224 */ /* 0x008fc400078e0002 */
[----:B------:R-:W-:Y:S04]  /*5d9a0*/  LDS R28, [R3+0x24580] ;  /* 0x02458000031c7984 */ /* 0x000fe80000000800 */
[----:B------:R-:W2:Y:S04]  /*5d9b0*/  LDL.LU R2, [R1+0x4794] ;  /* 0x0047940001027983 */ /* 0x000ea80000300800 */
[----:B------:R-:W3:Y:S04]  /*5d9c0*/  LDL.LU R252, [R1+0x4790] ;  /* 0x0047900001fc7983 */ /* 0x000ee80000300800 */
        /* <DEDUP_REMOVED lines=8> */
[----:B------:R-:W-:Y:S01]  /*5da50*/  LDS R31, [R0+0x26580] ;  /* 0x02658000001f7984 */ /* 0x000fe20000000800 */
        /* <DEDUP_REMOVED lines=97> */
[----:B----4-:R-:W-:Y:S01]  /*5e070*/  MOV R199, R35 ;  /* 0x0000002300c77202 */ /* 0x010fe20000000f00 */
[----:B------:R-:W-:Y:S04]  /*5e080*/  LDS R32, [R3+0x24400] ;  /* 0x0244000003207984 */ /* 0x000fe80000000800 */
[----:B------:R-:W-:Y:S04]  /*5e090*/  LDS R34, [R3+0x26400] ;  /* 0x0264000003227984 */ /* 0x000fe80000000800 */
[----:B------:R-:W-:Y:S04]  /*5e0a0*/  LDS R33, [R0+0x24400] ;  /* 0x0244000000217984 */ /* 0x000fe80000000800 */
[----:B------:R-:W2:Y:S02]  /*5e0b0*/  LDS R35, [R0+0x26400] ;  /* 0x0264000000237984 */ /* 0x000ea40000000800 */
[C---:B--2---:R-:W-:Y:S08]  /*5e0c0*/  HMMA.1688.F32.TF32 R92, R32.reuse, R6, R92 ;  /* 0x00000006205c723c */ /* 0x044ff0000008105c */
[C---:B---3--:R-:W-:Y:S08]  /*5e0d0*/  HMMA.1688.F32.TF32 R188, R32.reuse, R10, R188 ;  /* 0x0000000a20bc723c */ /* 0x048ff000000810bc */
[C---:B-----5:R-:W-:Y:S08]  /*5e0e0*/  HMMA.1688.F32.TF32 R96, R32.reuse, R22, R96 ;  /* 0x000000162060723c */ /* 0x060ff00000081060 */
        /* <DEDUP_REMOVED lines=47> */
[----:B------:R-:W-:Y:S01]  /*5e3e0*/  HMMA.1688.F32.TF32 R68, R36, R6, R68 ;  /* 0x000000062444723c */ /* 0x000fe20000081044 */
        /* <DEDUP_REMOVED lines=21> */
[----:B------:R-:W3:Y:S01]  /*5e540*/  LDL.LU.64 R68, [R1+0x4690] ;  /* 0x0046900001447983 */ /* 0x000ee20000300a00 */
[----:B------:R-:W-:Y:S01]  /*5e550*/  IMAD.MOV.U32 R34, RZ, RZ, R252 ;  /* 0x000000ffff227224 */ /* 0x000fe200078e00fc */
[----:B------:R-:W-:Y:S01]  /*5e560*/  MOV R35, R2 ;  /* 0x0000000200237202 */ /* 0x000fe20000000f00 */
[----:B------:R-:W-:Y:S08]  /*5e570*/  HMMA.1688.F32.TF32 R56, R40, R18, R56 ;  /* 0x000000122838723c */ /* 0x000ff00000081038 */
[C---:B--2---:R-:W-:Y:S08]  /*5e580*/  HMMA.1688.F32.TF32 R32, R36.reuse, R222, R32 ;  /* 0x000000de2420723c */ /* 0x044ff00000081020 */
[----:B------:R-:W-:Y:S11]  /*5e590*/  HMMA.1688.F32.TF32 R36, R36, R226, R64 ;  /* 0x000000e22424723c */ /* 0x000ff60000081040 */
[----:B------:R-:W-:Y:S04]  /*5e5a0*/  @!UPT UIADD3 URZ, URZ, URZ, URZ ;  /* 0x0000003f3f3ff290 */ /* 0x000fe8000fffe03f */
        /* <DEDUP_REMOVED lines=11> */
[----:B------:R-:W-:Y:S04]  /*5e660*/  STL.64 [R1+0x218], R58 ;  /* 0x0002183a01007387 */ /* 0x000fe80000100a00 */
[----:B------:R-:W-:Y:S04]  /*5e670*/  STL.64 [R1+0x1f0], R36 ;  /* 0x0001f02401007387 */ /* 0x000fe80000100a00 */
[----:B------:R-:W-:Y:S09]  /*5e680*/  STL.64 [R1+0x1f8], R38 ;  /* 0x0001f82601007387 */ /* 0x000ff20000100a00 */
[----:B------:R1:W-:Y:S01]  /*5e690*/  STL.64 [R1+0x1e0], R32 ;  /* 0x0001e02001007387 */ /* 0x0003e20000100a00 */
[----:B------:R-:W-:Y:S01]  /*5e6a0*/  IMAD.MOV.U32 R252, RZ, RZ, R34 ;  /* 0x000000fffffc7224 */ /* 0x000fe200078e0022 */
[----:B------:R-:W-:-:S02]  /*5e6b0*/  MOV R2, R35 ;  /* 0x0000002300027202 */ /* 0x000fc40000000f00 */
[C---:B-1----:R-:W-:Y:S08]  /*5e6c0*/  HMMA.1688.F32.TF32 R32, R40.reuse, R10, R48 ;  /* 0x0000000a2820723c */ /* 0x042ff00000081030 */
[C---:B------:R-:W-:Y:S08]  /*5e6d0*/  HMMA.1688.F32.TF32 R36, R40.reuse, R6, R44 ;  /* 0x000000062824723c */ /* 0x040ff0000008102c */
[C---:B------:R-:W-:Y:S07]  /*5e6e0*/  HMMA.1688.F32.TF32 R44, R40.reuse, R222, R240 ;  /* 0x000000de282c723c */ /* 0x040fee00000810f0 */
[----:B------:R-:W-:Y:S04]  /*5e6f0*/  STL.64 [R1+0x1d0], R32 ;  /* 0x0001d02001007387 */ /* 0x000fe80000100a00 */
[----:B------:R1:W-:Y:S02]  /*5e700*/  STL.64 [R1+0x1d8], R34 ;  /* 0x0001d82201007387 */ /* 0x0003e40000100a00 */
[----:B-1----:R-:W-:Y:S02]  /*5e710*/  HMMA.1688.F32.TF32 R32, R40, R226, R244 ;  /* 0x000000e22820723c */ /* 0x002fe400000810f4 */
[----:B------:R-:W-:Y:S04]  /*5e720*/  STL.64 [R1+0x1c0], R36 ;  /* 0x0001c02401007387 */ /* 0x000fe80000100a00 */
[----:B------:R1:W-:Y:S04]  /*5e730*/  STL.64 [R1+0x1c8], R38 ;  /* 0x0001c82601007387 */ /* 0x0003e80000100a00 */
[----:B------:R-:W-:Y:S01]  /*5e740*/  STL.64 [R1+0x1b0], R44 ;  /* 0x0001b02c01007387 */ /* 0x000fe20000100a00 */
[C---:B------:R-:W-:Y:S03]  /*5e750*/  HMMA.1688.F32.TF32 R40, R28.reuse, R18, R248 ;  /* 0x000000121c28723c */ /* 0x040fe600000810f8 */
[----:B------:R-:W-:Y:S05]  /*5e760*/  STL.64 [R1+0x1b8], R46 ;  /* 0x0001b82e01007387 */ /* 0x000fea0000100a00 */
[C---:B-1----:R-:W-:Y:S04]  /*5e770*/  HMMA.1688.F32.TF32 R36, R28.reuse, R14, R212 ;  /* 0x0000000e1c24723c */ /* 0x042fe800000810d4 */
[----:B------:R-:W-:Y:S04]  /*5e780*/  STL.64 [R1+0x120], R32 ;  /* 0x0001202001007387 */ /* 0x000fe80000100a00 */
[----:B------:R1:W-:Y:S02]  /*5e790*/  STL.64 [R1+0x128], R34 ;  /* 0x0001282201007387 */ /* 0x0003e40000100a00 */
[C---:B-1----:R-:W-:Y:S11]  /*5e7a0*/  HMMA.1688.F32.TF32 R32, R28.reuse, R26, R208 ;  /* 0x0000001a1c20723c */ /* 0x042ff600000810d0 */
[----:B------:R-:W-:Y:S02]  /*5e7b0*/  @!UPT UIADD3 URZ, URZ, URZ, URZ ;  /* 0x0000003f3f3ff290 */ /* 0x000fe4000fffe03f */
[----:B------:R-:W-:Y:S04]  /*5e7c0*/  STL.64 [R1+0x110], R36 ;  /* 0x0001102401007387 */ /* 0x000fe80000100a00 */
[----:B------:R3:W-:Y:S04]  /*5e7d0*/  STL.64 [R1+0x118], R38 ;  /* 0x0001182601007387 */ /* 0x0007e80000100a00 */
[----:B------:R-:W-:Y:S04]  /*5e7e0*/  STL.64 [R1+0x100], R40 ;  /* 0x0001002801007387 */ /* 0x000fe80000100a00 */
[----:B------:R1:W-:Y:S01]  /*5e7f0*/  STL.64 [R1+0x108], R42 ;  /* 0x0001082a01007387 */ /* 0x0003e20000100a00 */
[C---:B---3--:R-:W-:Y:S01]  /*5e800*/  HMMA.1688.F32.TF32 R36, R28.reuse, R22, R68 ;  /* 0x000000161c24723c */ /* 0x048fe20000081044 */
[----:B------:R-:W-:Y:S01]  /*5e810*/  IMAD.MOV.U32 R246, RZ, RZ, R5 ;  /* 0x000000fffff67224 */ /* 0x000fe200078e0005 */
[----:B------:R-:W-:Y:S01]  /*5e820*/  MOV R247, R4 ;  /* 0x0000000400f77202 */ /* 0x000fe20000000f00 */
[----:B------:R-:W-:Y:S01]  /*5e830*/  IMAD.MOV.U32 R244, RZ, RZ, R9 ;  /* 0x000000fffff47224 */ /* 0x000fe200078e0009 */
[----:B------:R-:W-:Y:S01]  /*5e840*/  MOV R245, R8 ;  /* 0x0000000800f57202 */ /* 0x000fe20000000f00 */
[----:B------:R-:W-:Y:S03]  /*5e850*/  STL.64 [R1+0xf0], R32 ;  /* 0x0000f02001007387 */ /* 0x000fe60000100a00 */
[C---:B-1----:R-:W-:Y:S01]  /*5e860*/  HMMA.1688.F32.TF32 R40, R28.reuse, R10, R72 ;  /* 0x0000000a1c28723c */ /* 0x042fe20000081048 */
[----:B------:R1:W-:Y:S01]  /*5e870*/  STL.64 [R1+0xf8], R34 ;  /* 0x0000f82201007387 */ /* 0x0003e20000100a00 */
[----:B------:R-:W-:Y:S01]  /*5e880*/  IMAD.MOV.U32 R248, RZ, RZ, R17 ;  /* 0x000000fffff87224 */ /* 0x000fe200078e0011 */
[----:B------:R-:W-:Y:S01]  /*5e890*/  MOV R249, R16 ;  /* 0x0000001000f97202 */ /* 0x000fe20000000f00 */
[----:B------:R-:W-:Y:S01]  /*5e8a0*/  IMAD.MOV.U32 R250, RZ, RZ, R13 ;  /* 0x000000fffffa7224 */ /* 0x000fe200078e000d */
[----:B------:R-:W-:Y:S01]  /*5e8b0*/  MOV R251, R12 ;  /* 0x0000000c00fb7202 */ /* 0x000fe20000000f00 */
[----:B------:R-:W-:Y:S04]  /*5e8c0*/  LDS R68, [R3+0x28080] ;  /* 0x0280800003447984 */ /* 0x000fe80000000800 */
[----:B------:R-:W-:Y:S01]  /*5e8d0*/  LDS R70, [R3+0x2a080] ;  /* 0x02a0800003467984 */ /* 0x000fe20000000800 */
[C---:B-1----:R-:W-:Y:S03]  /*5e8e0*/  HMMA.1688.F32.TF32 R32, R28.reuse, R6, R76 ;  /* 0x000000061c20723c */ /* 0x042fe6000008104c */
[----:B------:R-:W-:Y:S04]  /*5e8f0*/  LDS R69, [R0+0x28080] ;  /* 0x0280800000457984 */ /* 0x000fe80000000800 */
[----:B------:R-:W-:Y:S04]  /*5e900*/  STL.64 [R1+0xe0], R36 ;  /* 0x0000e02401007387 */ /* 0x000fe80000100a00 */
[----:B------:R1:W-:Y:S04]  /*5e910*/  STL.64 [R1+0xe8], R38 ;  /* 0x0000e82601007387 */ /* 0x0003e80000100a00 */
[----:B------:R-:W-:Y:S04]  /*5e920*/  STL.64 [R1+0xd0], R40 ;  /* 0x0000d02801007387 */ /* 0x000fe80000100a00 */
[----:B------:R-:W-:Y:S01]  /*5e930*/  STL.64 [R1+0xd8], R42 ;  /* 0x0000d82a01007387 */ /* 0x000fe20000100a00 */
[C---:B-1----:R-:W-:Y:S03]  /*5e940*/  HMMA.1688.F32.TF32 R36, R28.reuse, R222, R80 ;  /* 0x000000de1c24723c */ /* 0x042fe60000081050 */
[----:B------:R-:W-:Y:S04]  /*5e950*/  LDS R40, [R3+0x24700] ;  /* 0x0247000003287984 */ /* 0x000fe80000000800 */
[----:B------:R-:W-:Y:S04]  /*5e960*/  STL.64 [R1+0xc0], R32 ;  /* 0x0000c02001007387 */ /* 0x000fe80000100a00 */
[----:B------:R-:W-:Y:S04]  /*5e970*/  STL.64 [R1+0xc8], R34 ;  /* 0x0000c82201007387 */ /* 0x000fe80000100a00 */
[----:B------:R-:W-:Y:S04]  /*5e980*/  LDS R32, [R3+0x24600] ;  /* 0x0246000003207984 */ /* 0x000fe80000000800 */
[----:B------:R-:W-:Y:S04]  /*5e990*/  LDS R34, [R3+0x26600] ;  /* 0x0266000003227984 */ /* 0x000fe80000000800 */
[----:B------:R-:W-:Y:S04]  /*5e9a0*/  LDS R33, [R0+0x24600] ;  /* 0x0246000000217984 */ /* 0x000fe80000000800 */
[----:B------:R-:W1:Y:S01]  /*5e9b0*/  LDS R35, [R0+0x26600] ;  /* 0x0266000000237984 */ /* 0x000e620000000800 */
        /* <DEDUP_REMOVED lines=11> */
[----:B------:R-:W-:Y:S04]  /*5ea70*/  STL.64 [R1+0xa0], R28 ;  /* 0x0000a01c01007387 */ /* 0x000fe80000100a00 */
[----:B------:R-:W-:Y:S01]  /*5ea80*/  STL.64 [R1+0xa8], R30 ;  /* 0x0000a81e01007387 */ /* 0x000fe20000100a00 */
[C---:B------:R-:W-:Y:S03]  /*5ea90*/  HMMA.1688.F32.TF32 R52, R32.reuse, R18, R88 ;  /* 0x000000122034723c */ /* 0x040fe60000081058 */
[----:B------:R-:W-:Y:S04]  /*5eaa0*/  LDS R39, [R0+0x26680] ;  /* 0x0266800000277984 */ /* 0x000fe80000000800 */
[----:B------:R-:W-:Y:S01]  /*5eab0*/  LDS R28, [R3+0x24780] ;  /* 0x02478000031c7984 */ /* 0x000fe20000000800 */
[C---:B------:R-:W-:Y:S03]  /*5eac0*/  HMMA.1688.F32.TF32 R44, R32.reuse, R26, R184 ;  /* 0x0000001a202c723c */ /* 0x040fe600000810b8 */
[----:B------:R-:W-:Y:S04]  /*5ead0*/  LDS R30, [R3+0x26780] ;  /* 0x02678000031e7984 */ /* 0x000fe80000000800 */
[----:B------:R-:W-:Y:S04]  /*5eae0*/  LDS R29, [R0+0x24780] ;  /* 0x02478000001d7984 */ /* 0x000fe80000000800 */
[----:B------:R-:W-:Y:S04]  /*5eaf0*/  STL.64 [R1+0x7f0], R48 ;  /* 0x0007f03001007387 */ /* 0x000fe80000100a00 */
[----:B------:R1:W-:Y:S04]  /*5eb00*/  STL.64 [R1+0x7f8], R50 ;  /* 0x0007f83201007387 */ /* 0x0003e80000100a00 */
[----:B------:R-:W2:Y:S01]  /*5eb10*/  LDS R31, [R0+0x26780] ;  /* 0x02678000001f7984 */ /* 0x000ea20000000800 */
[C---:B-1----:R-:W-:Y:S03]  /*5eb20*/  HMMA.1688.F32.TF32 R48, R32.reuse, R22, R92 ;  /* 0x000000162030723c */ /* 0x042fe6000008105c */
[----:B------:R-:W-:Y:S04]  /*5eb30*/  STL.64 [R1+0x7e0], R52 ;  /* 0x0007e03401007387 */ /* 0x000fe80000100a00 */
[----:B------:R1:W-:Y:S04]  /*5eb40*/  STL.64 [R1+0x7e8], R54 ;  /* 0x0007e83601007387 */ /* 0x0003e80000100a00 */
[----:B------:R-:W-:Y:S04]  /*5eb50*/  STL.64 [R1+0x7d0], R44 ;  /* 0x0007d02c01007387 */ /* 0x000fe80000100a00 */
[----:B------:R5:W-:Y:S01]  /*5eb60*/  STL.64 [R1+0x7d8], R46 ;  /* 0x0007d82e01007387 */ /* 0x000be20000100a00 */
[C---:B-1----:R-:W-:Y:S07]  /*5eb70*/  HMMA.1688.F32.TF32 R52, R32.reuse, R10, R188 ;  /* 0x0000000a2034723c */ /* 0x042fee00000810bc */
[----:B------:R-:W-:Y:S01]  /*5eb80*/  STL.64 [R1+0x7c0], R48 ;  /* 0x0007c03001007387 */ /* 0x000fe20000100a00 */
[C---:B-----5:R-:W-:Y:S03]  /*5eb90*/  HMMA.1688.F32.TF32 R44, R32.reuse, R6, R96 ;  /* 0x00000006202c723c */ /* 0x060fe60000081060 */
[----:B------:R4:W-:Y:S05]  /*5eba0*/  STL.64 [R1+0x7c8], R50 ;  /* 0x0007c83201007387 */ /* 0x0009ea0000100a00 */
[C---:B----4-:R-:W-:Y:S07]  /*5ebb0*/  HMMA.1688.F32.TF32 R48, R32.reuse, R222, R100 ;  /* 0x000000de2030723c */ /* 0x050fee0000081064 */
[----:B------:R-:W-:Y:S01]  /*5ebc0*/  STL.64 [R1+0x1a0], R52 ;  /* 0x0001a03401007387 */ /* 0x000fe20000100a00 */
[----:B------:R-:W-:Y:S03]  /*5ebd0*/  HMMA.1688.F32.TF32 R32, R32, R226, R104 ;  /* 0x000000e22020723c */ /* 0x000fe60000081068 */
[----:B------:R-:W-:Y:S04]  /*5ebe0*/  STL.64 [R1+0x1a8], R54 ;  /* 0x0001a83601007387 */ /* 0x000fe80000100a00 */
[----:B------:R-:W-:Y:S04]  /*5ebf0*/  STL.64 [R1+0x7b0], R44 ;  /* 0x0007b02c01007387 */ /* 0x000fe80000100a00 */
[----:B------:R1:W-:Y:S01]  /*5ec00*/  STL.64 [R1+0x7b8], R46 ;  /* 0x0007b82e01007387 */ /* 0x0003e20000100a00 */
[----:B--2---:R-:W-:Y:S03]  /*5ec10*/  HMMA.1688.F32.TF32 R216, R28, R6, R232 ;  /* 0x000000061cd8723c */ /* 0x004fe600000810e8 */
[----:B------:R-:W-:Y:S04]  /*5ec20*/  LDS R100, [R3+0x28100] ;  /* 0x0281000003647984 */ /* 0x000fe80000000800 */
[----:B------:R-:W-:Y:S01]  /*5ec30*/  STL.64 [R1+0x7a0], R48 ;  /* 0x0007a03001007387 */ /* 0x000fe20000100a00 */
[C---:B-1----:R-:W-:Y:S03]  /*5ec40*/  HMMA.1688.F32.TF32 R44, R36.reuse, R14, R108 ;  /* 0x0000000e242c723c */ /* 0x042fe6000008106c */
[----:B------:R1:W-:Y:S04]  /*5ec50*/  STL.64 [R1+0x7a8], R50 ;  /* 0x0007a83201007387 */ /* 0x0003e80000100a00 */
[----:B------:R-:W-:Y:S04]  /*5ec60*/  STL.64 [R1+0x160], R32 ;  /* 0x0001602001007387 */ /* 0x000fe80000100a00 */
[----:B------:R2:W-:Y:S01]  /*5ec70*/  STL.64 [R1+0x168], R34 ;  /* 0x0001682201007387 */ /* 0x0005e20000100a00 */
[C---:B-1----:R-:W-:Y:S03]  /*5ec80*/  HMMA.1688.F32.TF32 R48, R36.reuse, R18, R112 ;  /* 0x000000122430723c */ /* 0x042fe60000081070 */
[----:B------:R-:W-:Y:S04]  /*5ec90*/  LDS R102, [R3+0x2a100] ;  /* 0x02a1000003667984 */ /* 0x000fe80000000800 */
[----:B------:R-:W-:Y:S01]  /*5eca0*/  LDS R101, [R0+0x28100] ;  /* 0x0281000000657984 */ /* 0x000fe20000000800 */
[C---:B--2---:R-:W-:Y:S03]  /*5ecb0*/  HMMA.1688.F32.TF32 R32, R36.reuse, R26, R116 ;  /* 0x0000001a2420723c */ /* 0x044fe60000081074 */
        /* <DEDUP_REMOVED lines=16> */
[----:B------:R1:W-:Y:S01]  /*5edc0*/  STL.64 [R1+0x6e8], R34 ;  /* 0x0006e82201007387 */ /* 0x0003e20000100a00 */
[----:B------:R-:W-:Y:S03]  /*5edd0*/  HMMA.1688.F32.TF32 R36, R36, R226, R136 ;  /* 0x000000e22424723c */ /* 0x000fe60000081088 */
        /* <DEDUP_REMOVED lines=9> */
[----:B------:R-:W-:Y:S04]  /*5ee70*/  LDS R135, [R0+0x2a180] ;  /* 0x02a1800000877984 */ /* 0x000fe80000000800 */
[----:B------:R-:W-:Y:S01]  /*5ee80*/  STL.64 [R1+0x5e0], R32 ;  /* 0x0005e02001007387 */ /* 0x000fe20000100a00 */
[-C--:B--2---:R-:W-:Y:S03]  /*5ee90*/  HMMA.1688.F32.TF32 R36, R40, R26.reuse, R148 ;  /* 0x0000001a2824723c */ /* 0x084fe60000081094 */
[----:B------:R1:W-:Y:S04]  /*5eea0*/  STL.64 [R1+0x5e8], R34 ;  /* 0x0005e82201007387 */ /* 0x0003e80000100a00 */
[----:B------:R-:W-:Y:S01]  /*5eeb0*/  LDS R144, [R3+0x28280] ;  /* 0x0282800003907984 */ /* 0x000fe20000000800 */
        /* <DEDUP_REMOVED lines=16> */
[----:B------:R-:W-:Y:S01]  /*5efc0*/  LDS R149, [R0+0x28300] ;  /* 0x0283000000957984 */ /* 0x000fe20000000800 */
[C---:B-1----:R-:W-:Y:S03]  /*5efd0*/  HMMA.1688.F32.TF32 R32, R40.reuse, R222, R164 ;  /* 0x000000de2820723c */ /* 0x042fe600000810a4 */
[----:B------:R-:W-:Y:S04]  /*5efe0*/  STL.64 [R1+0x5a0], R44 ;  /* 0x0005a02c01007387 */ /* 0x000fe80000100a00 */
[----:B------:R-:W-:Y:S01]  /*5eff0*/  STL.64 [R1+0x5a8], R46 ;  /* 0x0005a82e01007387 */ /* 0x000fe20000100a00 */
[----:B------:R-:W-:Y:S03]  /*5f000*/  HMMA.1688.F32.TF32 R40, R40, R226, R168 ;  /* 0x000000e22828723c */ /* 0x000fe600000810a8 */
[----:B------:R-:W-:Y:S04]  /*5f010*/  STL.64 [R1+0x590], R36 ;  /* 0x0005902401007387 */ /* 0x000fe80000100a00 */
[----:B------:R1:W-:Y:S01]  /*5f020*/  STL.64 [R1+0x598], R38 ;  /* 0x0005982601007387 */ /* 0x0003e20000100a00 */
[C---:B------:R-:W-:Y:S03]  /*5f030*/  HMMA.1688.F32.TF32 R212, R28.reuse, R10, R228 ;  /* 0x0000000a1cd4723c */ /* 0x040fe600000810e4 */
        /* <DEDUP_REMOVED lines=9> */
[----:B------:R-:W-:Y:S04]  /*5f0d0*/  STL.64 [R1+0x508], R42 ;  /* 0x0005082a01007387 */ /* 0x000fe80000100a00 */
[----:B------:R-:W-:Y:S04]  /*5f0e0*/  STL.64 [R1+0x4f0], R36 ;  /* 0x0004f02401007387 */ /* 0x000fe80000100a00 */
[----:B------:R-:W-:Y:S04]  /*5f0f0*/  STL.64 [R1+0x4f8], R38 ;  /* 0x0004f82601007387 */ /* 0x000fe80000100a00 */
[----:B------:R-:W-:Y:S04]  /*5f100*/  LDS R36, [R3+0x28000] ;  /* 0x0280000003247984 */ /* 0x000fe80000000800 */
[----:B------:R-:W-:Y:S04]  /*5f110*/  LDS R38, [R3+0x2a000] ;  /* 0x02a0000003267984 */ /* 0x000fe80000000800 */
[----:B------:R-:W-:Y:S04]  /*5f120*/  STL.64 [R1+0x400], R32 ;  /* 0x0004002001007387 */ /* 0x000fe80000100a00 */
[----:B------:R-:W-:Y:S04]  /*5f130*/  STL.64 [R1+0x408], R34 ;  /* 0x0004082201007387 */ /* 0x000fe80000100a00 */
[----:B------:R-:W2:Y:S04]  /*5f140*/  LDL R47, [R1+0x970] ;  /* 0x00097000012f7983 */ /* 0x000ea80000100800 */
        /* <DEDUP_REMOVED lines=21> */
[----:B--2---:R-:W1:Y:S04]  /*5f2a0*/  LDSM.16.M88.4 R4, [R47+0x80100] ;  /* 0x080100002f04783b */ /* 0x004e680000000200 */
[----:B------:R-:W2:Y:S04]  /*5f2b0*/  LDSM.16.M88.4 R8, [R47+0x81100] ;  /* 0x081100002f08783b */ /* 0x000ea80000000200 */
[----:B------:R-:W3:Y:S04]  /*5f2c0*/  LDSM.16.M88.4 R12, [R47+0x82100] ;  /* 0x082100002f0c783b */ /* 0x000ee80000000200 */
[----:B------:R-:W4:Y:S04]  /*5f2d0*/  LDSM.16.M88.4 R16, [R47+0x83100] ;  /* 0x083100002f10783b */ /* 0x000f280000000200 */
[----:B------:R-:W5:Y:S04]  /*5f2e0*/  LDSM.16.M88.4 R20, [R47+0x84100] ;  /* 0x084100002f14783b */ /* 0x000f680000000200 */
[----:B------:R-:W2:Y:S04]  /*5f2f0*/  LDSM.16.M88.4 R24, [R47+0x85100] ;  /* 0x085100002f18783b */ /* 0x000ea80000000200 */
[----:B------:R-:W2:Y:S04]  /*5f300*/  LDSM.16.M88.4 R28, [R47+0x86100] ;  /* 0x086100002f1c783b */ /* 0x000ea80000000200 */
[----:B------:R1:W2:Y:S02]  /*5f310*/  LDSM.16.M88.4 R32, [R47+0x87100] ;  /* 0x087100002f20783b */ /* 0x0002a40000000200 */
[----:B-1----:R-:W-:Y:S11]  /*5f320*/  HMMA.1688.F32.TF32 R40, R36, R4, R244 ;  /* 0x000000042428723c */ /* 0x002ff600000810f4 */
[----:B------:R-:W-:Y:S11]  /*5f330*/  @!UPT UIADD3 URZ, URZ, URZ, URZ ;  /* 0x0000003f3f3ff290 */ /* 0x000ff6000fffe03f */
[----:B------:R-:W-:Y:S02]  /*5f340*/  @!UPT UIADD3 URZ, URZ, URZ, URZ ;  /* 0x0000003f3f3ff290 */ /* 0x000fe4000fffe03f */
[----:B------:R-:W-:Y:S01]  /*5f350*/  IMAD.MOV.U32 R239, RZ, RZ, R40 ;  /* 0x000000ffffef7224 */ /* 0x000fe200078e0028 */
[----:B------:R-:W-:Y:S01]  /*5f360*/  MOV R238, R41 ;  /* 0x0000002900ee7202 */ /* 0x000fe20000000f00 */
[----:B------:R-:W-:Y:S01]  /*5f370*/  IMAD.MOV.U32 R237, RZ, RZ, R42 ;  /* 0x000000ffffed7224 */ /* 0x000fe200078e002a */
[----:B------:R-:W-:-:S03]  /*5f380*/  MOV R236, R43 ;  /* 0x0000002b00ec7202 */ /* 0x000fc60000000f00 */
[----:B------:R-:W-:Y:S04]  /*5f390*/  STL.64 [R1+0x4578], R238 ;  /* 0x004578ee01007387 */ /* 0x000fe80000100a00 */
[----:B------:R-:W-:Y:S04]  /*5f3a0*/  STL.64 [R1+0x4570], R236 ;  /* 0x004570ec01007387 */ /* 0x000fe80000100a00 */
        /* <DEDUP_REMOVED lines=16> */
[----:B--2---:R-:W-:Y:S03]  /*5f4b0*/  HMMA.1688.F32.TF32 R40, R36, R8, R248 ;  /* 0x000000082428723c */ /* 0x004fe600000810f8 */
        /* <DEDUP_REMOVED lines=18> */
[----:B------:R-:W-:Y:S01]  /*5f5e0*/  IMAD.MOV.U32 R233, RZ, RZ, R42 ;  /* 0x000000ffffe97224 */ /* 0x000fe200078e002a */
[----:B------:R-:W-:-:S03]  /*5f5f0*/  MOV R232, R43 ;  /* 0x0000002b00e87202 */ /* 0x000fc60000000f00 */
[----:B------:R-:W-:Y:S04]  /*5f600*/  STL.64 [R1+0x4588], R234 ;  /* 0x004588ea01007387 */ /* 0x000fe80000100a00 */
[----:B------:R-:W-:Y:S01]  /*5f610*/  STL.64 [R1+0x4580], R232 ;  /* 0x004580e801007387 */ /* 0x000fe20000100a00 */
[C---:B---3--:R-:W-:Y:S11]  /*5f620*/  HMMA.1688.F32.TF32 R40, R36.reuse, R12, R64 ;  /* 0x0000000c2428723c */ /* 0x048ff60000081040 */
        /* <DEDUP_REMOVED lines=9> */
[----:B------:R-:W-:Y:S01]  /*5f6c0*/  IMAD.MOV.U32 R240, RZ, RZ, R40 ;  /* 0x000000fffff07224 */ /* 0x000fe200078e0028 */
[----:B------:R-:W-:Y:S01]  /*5f6d0*/  MOV R241, R41 ;  /* 0x0000002900f17202 */ /* 0x000fe20000000f00 */
[----:B------:R-:W-:Y:S01]  /*5f6e0*/  IMAD.MOV.U32 R242, RZ, RZ, R42 ;  /* 0x000000fffff27224 */ /* 0x000fe200078e002a */
[----:B------:R-:W-:Y:S02]  /*5f6f0*/  MOV R243, R43 ;  /* 0x0000002b00f37202 */ /* 0x000fe40000000f00 */
[C---:B-----5:R-:W-:Y:S01]  /*5f700*/  HMMA.1688.F32.TF32 R40, R36.reuse, R20, R56 ;  /* 0x000000142428723c */ /* 0x060fe20000081038 */
[----:B------:R-:W-:Y:S07]  /*5f710*/  STL.64 [R1+0x4598], R206 ;  /* 0x004598ce01007387 */ /* 0x000fee0000100a00 */
[C---:B--2---:R-:W-:Y:S11]  /*5f720*/  HMMA.1688.F32.TF32 R248, R36.reuse, R24, R248 ;  /* 0x0000001824f8723c */ /* 0x044ff600000810f8 */
[----:B------:R-:W-:Y:S05]  /*5f730*/  @!UPT UIADD3 URZ, URZ, URZ, URZ ;  /* 0x0000003f3f3ff290 */ /* 0x000fea000fffe03f */
[----:B------:R-:W-:Y:S01]  /*5f740*/  IMAD.MOV.U32 R208, RZ, RZ, R40 ;  /* 0x000000ffffd07224 */ /* 0x000fe200078e0028 */
[----:B------:R-:W-:Y:S01]  /*5f750*/  MOV R209, R41 ;  /* 0x0000002900d17202 */ /* 0x000fe20000000f00 */
[----:B------:R-:W-:Y:S01]  /*5f760*/  IMAD.MOV.U32 R210, RZ, RZ, R42 ;  /* 0x000000ffffd27224 */ /* 0x000fe200078e002a */
[----:B------:R-:W-:Y:S01]  /*5f770*/  MOV R211, R43 ;  /* 0x0000002b00d37202 */ /* 0x000fe20000000f00 */
[C---:B------:R-:W-:Y:S08]  /*5f780*/  HMMA.1688.F32.TF32 R244, R36.reuse, R28, R244 ;  /* 0x0000001c24f4723c */ /* 0x040ff000000810f4 */
[----:B------:R-:W-:Y:S08]  /*5f790*/  HMMA.1688.F32.TF32 R36, R36, R32, R52 ;  /* 0x000000202424723c */ /* 0x000ff00000081034 */
        /* <DEDUP_REMOVED lines=68> */
[----:B------:R-:W-:Y:S04]  /*5fbe0*/  STL.64 [R1+0x4600], R44 ;  /* 0x0046002c01007387 */ /* 0x000fe80000100a00 */
[----:B------:R-:W5:Y:S04]  /*5fbf0*/  LDL.LU R192, [R1+0x570] ;  /* 0x0005700001c07983 */ /* 0x000f680000300800 */
[----:B------:R-:W5:Y:S04]  /*5fc00*/  LDL.LU R193, [R1+0x574] ;  /* 0x0005740001c17983 */ /* 0x000f680000300800 */
[----:B------:R-:W5:Y:S04]  /*5fc10*/  LDL.LU R194, [R1+0x578] ;  /* 0x0005780001c27983 */ /* 0x000f680000300800 */
[----:B------:R-:W5:Y:S01]  /*5fc20*/  LDL.LU R195, [R1+0x57c] ;  /* 0x00057c0001c37983 */ /* 0x000f620000300800 */
[----:B--2---:R-:W-:Y:S08]  /*5fc30*/  HMMA.1688.F32.TF32 R96, R100, R28, R184 ;  /* 0x0000001c6460723c */ /* 0x004ff000000810b8 */
[C---:B---3--:R-:W-:Y:S08]  /*5fc40*/  HMMA.1688.F32.TF32 R48, R68.reuse, R12, R48 ;  /* 0x0000000c4430723c */ /* 0x048ff00000081030 */
[C---:B----4-:R-:W-:Y:S08]  /*5fc50*/  HMMA.1688.F32.TF32 R52, R68.reuse, R16, R52 ;  /* 0x000000104434723c */ /* 0x050ff00000081034 */
[C---:B-----5:R-:W-:Y:S08]  /*5fc60*/  HMMA.1688.F32.TF32 R56, R68.reuse, R20, R56 ;  /* 0x000000144438723c */ /* 0x060ff00000081038 */
[C---:B------:R-:W-:Y:S01]  /*5fc70*/  HMMA.1688.F32.TF32 R60, R68.reuse, R24, R60 ;  /* 0x00000018443c723c */ /* 0x040fe2000008103c */
[----:B------:R-:W-:Y:S07]  /*5fc80*/  STL.64 [R1+0x4618], R50 ;  /* 0x0046183201007387 */ /* 0x000fee0000100a00 */
        /* <DEDUP_REMOVED lines=39> */
[----:B------:R-:W3:Y:S01]  /*5ff00*/  LDL.LU R187, [R1+0x53c] ;  /* 0x00053c0001bb7983 */ /* 0x000ee20000300800 */
[C---:B------:R-:W-:Y:S08]  /*5ff10*/  HMMA.1688.F32.TF32 R76, R100.reuse, R8, R76 ;  /* 0x00000008644c723c */ /* 0x040ff0000008104c */
[C---:B------:R-:W-:Y:S08]  /*5ff20*/  HMMA.1688.F32.TF32 R80, R100.reuse, R12, R80 ;  /* 0x0000000c6450723c */ /* 0x040ff00000081050 */
[C---:B------:R-:W-:Y:S08]  /*5ff30*/  HMMA.1688.F32.TF32 R84, R100.reuse, R16, R84 ;  /* 0x000000106454723c */ /* 0x040ff00000081054 */
[C---:B------:R-:W-:Y:S08]  /*5ff40*/  HMMA.1688.F32.TF32 R88, R100.reuse, R20, R88 ;  /* 0x000000146458723c */ /* 0x040ff00000081058 */
[C---:B------:R-:W-:Y:S08]  /*5ff50*/  HMMA.1688.F32.TF32 R92, R100.reuse, R24, R92 ;  /* 0x00000018645c723c */ /* 0x040ff0000008105c */
[----:B------:R-:W-:Y:S01]  /*5ff60*/  HMMA.1688.F32.TF32 R100, R100, R32, R192 ;  /* 0x000000206464723c */ /* 0x000fe200000810c0 */
        /* <DEDUP_REMOVED lines=12> */
[----:B------:R-:W-:Y:S04]  /*60030*/  STL [R1+0x44fc], R100 ;  /* 0x0044fc6401007387 */ /* 0x000fe80000100800 */
[----:B------:R-:W-:Y:S04]  /*60040*/  STL [R1+0x44f8], R101 ;  /* 0x0044f86501007387 */ /* 0x000fe80000100800 */
[----:B------:R-:W-:Y:S04]  /*60050*/  STL [R1+0x44f4], R102 ;  /* 0x0044f46601007387 */ /* 0x000fe80000100800 */
[----:B------:R-:W-:Y:S01]  /*60060*/  STL [R1+0x44e0], R103 ;  /* 0x0044e06701007387 */ /* 0x000fe20000100800 */
[C---:B--2---:R-:W-:Y:S11]  /*60070*/  HMMA.1688.F32.TF32 R104, R132.reuse, R4, R104 ;  /* 0x000000048468723c */ /* 0x044ff60000081068 */
[----:B------:R-:W-:Y:S11]  /*60080*/  @!UPT UIADD3 URZ, URZ, URZ, URZ ;  /* 0x0000003f3f3ff290 */ /* 0x000ff6000fffe03f */
[----:B------:R-:W-:Y:S01]  /*60090*/  @!UPT UIADD3 URZ, URZ, URZ, URZ ;  /* 0x0000003f3f3ff290 */ /* 0x000fe2000fffe03f */
        /* <DEDUP_REMOVED lines=12> */
[----:B------:R-:W4:Y:S01]  /*60160*/  LDL.LU R191, [R1+0x4dc] ;  /* 0x0004dc0001bf7983 */ /* 0x000f220000300800 */
[C---:B---3--:R-:W-:Y:S03]  /*60170*/  HMMA.1688.F32.TF32 R116, R132.reuse, R16, R184 ;  /* 0x000000108474723c */ /* 0x048fe600000810b8 */
[----:B------:R-:W3:Y:S04]  /*60180*/  LDL.LU R184, [R1+0x4c0] ;  /* 0x0004c00001b87983 */ /* 0x000ee80000300800 */
[----:B------:R-:W3:Y:S04]  /*60190*/  LDL.LU R185, [R1+0x4c4] ;  /* 0x0004c40001b97983 */ /* 0x000ee80000300800 */
[----:B------:R-:W3:Y:S04]  /*601a0*/  LDL.LU R186, [R1+0x4c8] ;  /* 0x0004c80001ba7983 */ /* 0x000ee80000300800 */
[----:B------:R-:W3:Y:S01]  /*601b0*/  LDL.LU R187, [R1+0x4cc] ;  /* 0x0004cc0001bb7983 */ /* 0x000ee20000300800 */
[C---:B-----5:R-:W-:Y:S03]  /*601c0*/  HMMA.1688.F32.TF32 R120, R132.reuse, R20, R192 ;  /* 0x000000148478723c */ /* 0x060fe600000810c0 */
[----:B------:R-:W5:Y:S04]  /*601d0*/  LDL.LU R192, [R1+0x4b0] ;  /* 0x0004b00001c07983 */ /* 0x000f680000300800 */
[----:B------:R-:W5:Y:S04]  /*601e0*/  LDL.LU R193, [R1+0x4b4] ;  /* 0x0004b40001c17983 */ /* 0x000f680000300800 */
[----:B------:R-:W5:Y:S04]  /*601f0*/  LDL.LU R194, [R1+0x4b8] ;  /* 0x0004b80001c27983 */ /* 0x000f680000300800 */
[----:B------:R-:W5:Y:S01]  /*60200*/  LDL.LU R195, [R1+0x4bc] ;  /* 0x0004bc0001c37983 */ /* 0x000f620000300800 */
[C---:B------:R-:W-:Y:S08]  /*60210*/  HMMA.1688.F32.TF32 R108, R132.reuse, R8, R108 ;  /* 0x00000008846c723c */ /* 0x040ff0000008106c */
[C---:B------:R-:W-:Y:S08]  /*60220*/  HMMA.1688.F32.TF32 R124, R132.reuse, R24, R124 ;  /* 0x00000018847c723c */ /* 0x040ff0000008107c */
[C---:B------:R-:W-:Y:S08]  /*60230*/  HMMA.1688.F32.TF32 R128, R132.reuse, R28, R128 ;  /* 0x0000001c8480723c */ /* 0x040ff00000081080 */
[----:B------:R-:W-:Y:S01]  /*60240*/  HMMA.1688.F32.TF32 R132, R132, R32, R136 ;  /* 0x000000208484723c */ /* 0x000fe20000081088 */
[----:B------:R-:W-:Y:S04]  /*60250*/  LDS R136, [R3+0x28200] ;  /* 0x0282000003887984 */ /* 0x000fe80000000800 */
[----:B------:R-:W-:Y:S04]  /*60260*/  LDS R138, [R3+0x2a200] ;  /* 0x02a20000038a7984 */ /* 0x000fe80000000800 */
[----:B------:R-:W-:Y:S04]  /*60270*/  LDS R137, [R0+0x28200] ;  /* 0x0282000000897984 */ /* 0x000fe80000000800 */
[----:B------:R-:W2:Y:S02]  /*60280*/  LDS R139, [R0+0x2a200] ;  /* 0x02a20000008b7984 */ /* 0x000ea40000000800 */
[C---:B--2---:R-:W-:Y:S08]  /*60290*/  HMMA.1688.F32.TF32 R40, R136.reuse, R4, R152 ;  /* 0x000000048828723c */ /* 0x044ff00000081098 */
[----:B----4-:R-:W-:Y:S11]  /*602a0*/  HMMA.1688.F32.TF32 R36, R136, R8, R188 ;  /* 0x000000088824723c */ /* 0x010ff600000810bc */
[----:B------:R-:W-:Y:S04]  /*602b0*/  @!UPT UIADD3 URZ, URZ, URZ, URZ ;  /* 0x0000003f3f3ff290 */ /* 0x000fe8000fffe03f */
        /* <DEDUP_REMOVED lines=42> */
[----:B------:R-:W-:Y:S01]  /*60560*/  MOV R98, R37 ;  /* 0x0000002500627202 */ /* 0x000fe20000000f00 */
[----:B------:R-:W-:Y:S02]  /*60570*/  IMAD.MOV.U32 R99, RZ, RZ, R38 ;  /* 0x000000ffff637224 */ /* 0x000fe400078e0026 */
[----:B------:R-:W4:Y:S01]  /*60580*/  LDL.LU R223, [R1+0x63c] ;  /* 0x00063c0001df7983 */ /* 0x000f220000300800 */
[----:B------:R-:W-:-:S03]  /*60590*/  MOV R103, R39 ;  /* 0x0000002700677202 */ /* 0x000fc60000000f00 */
[----:B------:R-:W4:Y:S01]  /*605a0*/  LDL.LU R200, [R1+0x640] ;  /* 0x0006400001c87983 */ /* 0x000f220000300800 */
[----:B---3--:R-:W-:Y:S03]  /*605b0*/  HMMA.1688.F32.TF32 R36, R136, R12, R184 ;  /* 0x0000000c8824723c */ /* 0x008fe600000810b8 */
        /* <DEDUP_REMOVED lines=22> */
[----:B------:R-:W-:-:S03]  /*60720*/  IMAD.MOV.U32 R100, RZ, RZ, R36 ;  /* 0x000000ffff647224 */ /* 0x000fc600078e0024 */
[----:B------:R-:W3:Y:S01]  /*60730*/  LDL.LU R251, [R1+0x3ec] ;  /* 0x0003ec0001fb7983 */ /* 0x000ee20000300800 */
[----:B------:R-:W-:Y:S01]  /*60740*/  MOV R101, R37 ;  /* 0x0000002500657202 */ /* 0x000fe20000000f00 */
[----:B------:R-:W-:Y:S02]  /*60750*/  IMAD.MOV.U32 R102, RZ, RZ, R38 ;  /* 0x000000ffff667224 */ /* 0x000fe400078e0026 */
[----:B------:R-:W3:Y:S01]  /*60760*/  LDL.LU R244, [R1+0x3f0] ;  /* 0x0003f00001f47983 */ /* 0x000ee20000300800 */
[----:B------:R-:W-:-:S03]  /*60770*/  MOV R96, R39 ;  /* 0x0000002700607202 */ /* 0x000fc60000000f00 */
[----:B------:R-:W3:Y:S01]  /*60780*/  LDL.LU R245, [R1+0x3f4] ;  /* 0x0003f40001f57983 */ /* 0x000ee20000300800 */
[----:B-----5:R-:W-:Y:S03]  /*60790*/  HMMA.1688.F32.TF32 R36, R136, R16, R192 ;  /* 0x000000108824723c */ /* 0x020fe600000810c0 */
[----:B------:R-:W3:Y:S04]  /*607a0*/  LDL.LU R246, [R1+0x3f8] ;  /* 0x0003f80001f67983 */ /* 0x000ee80000300800 */
[----:B------:R-:W3:Y:S04]  /*607b0*/  LDL.LU R247, [R1+0x3fc] ;  /* 0x0003fc0001f77983 */ /* 0x000ee80000300800 */
[----:B------:R-:W5:Y:S04]  /*607c0*/  LDL.LU R192, [R1+0x4a0] ;  /* 0x0004a00001c07983 */ /* 0x000f680000300800 */
[----:B------:R-:W5:Y:S04]  /*607d0*/  LDL.LU R193, [R1+0x4a4] ;  /* 0x0004a40001c17983 */ /* 0x000f680000300800 */
[----:B------:R-:W5:Y:S04]  /*607e0*/  LDL.LU R194, [R1+0x4a8] ;  /* 0x0004a80001c27983 */ /* 0x000f680000300800 */
[----:B------:R-:W5:Y:S01]  /*607f0*/  LDL.LU R195, [R1+0x4ac] ;  /* 0x0004ac0001c37983 */ /* 0x000f620000300800 */
[----:B------:R-:W-:-:S03]  /*60800*/  IMAD.MOV.U32 R104, RZ, RZ, R36 ;  /* 0x000000ffff687224 */ /* 0x000fc600078e0024 */
[----:B-1----:R-:W3:Y:S01]  /*60810*/  LDL.LU R40, [R1+0x490] ;  /* 0x0004900001287983 */ /* 0x002ee20000300800 */
[----:B------:R-:W-:-:S03]  /*60820*/  MOV R105, R37 ;  /* 0x0000002500697202 */ /* 0x000fc60000000f00 */
[----:B------:R-:W3:Y:S01]  /*60830*/  LDL.LU R41, [R1+0x494] ;  /* 0x0004940001297983 */ /* 0x000ee20000300800 */
[----:B------:R-:W-:-:S03]  /*60840*/  IMAD.MOV.U32 R106, RZ, RZ, R38 ;  /* 0x000000ffff6a7224 */ /* 0x000fc600078e0026 */
[----:B--2---:R-:W3:Y:S01]  /*60850*/  LDL.LU R42, [R1+0x498] ;  /* 0x00049800012a7983 */ /* 0x004ee20000300800 */
[----:B------:R-:W-:-:S03]  /*60860*/  MOV R107, R39 ;  /* 0x00000027006b7202 */ /* 0x000fc60000000f00 */
        /* <DEDUP_REMOVED lines=29> */
[----:B-----5:R-:W-:Y:S07]  /*60a40*/  HMMA.1688.F32.TF32 R44, R136, R20, R192 ;  /* 0x00000014882c723c */ /* 0x020fee00000810c0 */
[----:B------:R-:W-:-:S02]  /*60a50*/  IMAD.MOV.U32 R192, RZ, RZ, R196 ;  /* 0x000000ffffc07224 */ /* 0x000fc400078e00c4 */
[----:B------:R-:W5:Y:S01]  /*60a60*/  LDL.LU R196, [R1+0x468c] ;  /* 0x00468c0001c47983 */ /* 0x000f620000300800 */
[----:B------:R-:W-:Y:S01]  /*60a70*/  MOV R193, R197 ;  /* 0x000000c500c17202 */ /* 0x000fe20000000f00 */
[----:B------:R-:W-:Y:S01]  /*60a80*/  IMAD.MOV.U32 R194, RZ, RZ, R198 ;  /* 0x000000ffffc27224 */ /* 0x000fe200078e00c6 */
[----:B------:R-:W-:-:S11]  /*60a90*/  MOV R195, R199 ;  /* 0x000000c700c37202 */ /* 0x000fd60000000f00 */
[----:B------:R-:W-:Y:S04]  /*60aa0*/  STL.64 [R1+0x4a0], R44 ;  /* 0x0004a02c01007387 */ /* 0x000fe80000100a00 */
[----:B------:R2:W-:Y:S04]  /*60ab0*/  STL.64 [R1+0x4a8], R46 ;  /* 0x0004a82e01007387 */ /* 0x0005e80000100a00 */
[----:B------:R-:W5:Y:S04]  /*60ac0*/  LDL.LU R197, [R1+0x4688] ;  /* 0x0046880001c57983 */ /* 0x000f680000300800 */
[----:B------:R-:W5:Y:S04]  /*60ad0*/  LDL.LU R198, [R1+0x4684] ;  /* 0x0046840001c67983 */ /* 0x000f680000300800 */
[----:B------:R-:W5:Y:S01]  /*60ae0*/  LDL.LU R199, [R1+0x4680] ;  /* 0x0046800001c77983 */ /* 0x000f620000300800 */
[C---:B---3--:R-:W-:Y:S08]  /*60af0*/  HMMA.1688.F32.TF32 R48, R136.reuse, R24, R40 ;  /* 0x000000188830723c */ /* 0x048ff00000081028 */
[C---:B--2---:R-:W-:Y:S08]  /*60b00*/  HMMA.1688.F32.TF32 R44, R136.reuse, R28, R36 ;  /* 0x0000001c882c723c */ /* 0x044ff00000081024 */
[----:B------:R-:W-:Y:S08]  /*60b10*/  HMMA.1688.F32.TF32 R40, R136, R32, R244 ;  /* 0x000000208828723c */ /* 0x000ff000000810f4 */
        /* <DEDUP_REMOVED lines=20> */
[C---:B----4-:R-:W-:Y:S07]  /*60c60*/  HMMA.1688.F32.TF32 R36, R144.reuse, R28, R224 ;  /* 0x0000001c9024723c */ /* 0x050fee00000810e0 */
        /* <DEDUP_REMOVED lines=45> */
[C---:B--2---:R-:W-:Y:S03]  /*60f40*/  HMMA.1688.F32.TF32 R36, R140.reuse, R12, R156 ;  /* 0x0000000c8c24723c */ /* 0x044fe6000008109c */
[----:B------:R-:W-:Y:S04]  /*60f50*/  LDS R177, [R0+0x28500] ;  /* 0x0285000000b17984 */ /* 0x000fe80000000800 */
[----:B------:R-:W2:Y:S04]  /*60f60*/  LDS R179, [R0+0x2a500] ;  /* 0x02a5000000b37984 */ /* 0x000ea80000000800 */
[----:B------:R-:W-:Y:S04]  /*60f70*/  STL.64 [R1+0x260], R44 ;  /* 0x0002602c01007387 */ /* 0x000fe80000100a00 */
[----:B------:R4:W-:Y:S04]  /*60f80*/  STL.64 [R1+0x268], R46 ;  /* 0x0002682e01007387 */ /* 0x0009e80000100a00 */
[----:B------:R-:W-:Y:S01]  /*60f90*/  STL.64 [R1+0x250], R40 ;  /* 0x0002502801007387 */ /* 0x000fe20000100a00 */
[C---:B------:R-:W-:Y:S03]  /*60fa0*/  HMMA.1688.F32.TF32 R136, R140.reuse, R28, R184 ;  /* 0x0000001c8c88723c */ /* 0x040fe600000810b8 */
[----:B------:R5:W-:Y:S05]  /*60fb0*/  STL.64 [R1+0x258], R42 ;  /* 0x0002582a01007387 */ /* 0x000bea0000100a00 */
[C---:B----4-:R-:W-:Y:S01]  /*60fc0*/  HMMA.1688.F32.TF32 R44, R140.reuse, R16, R152 ;  /* 0x000000108c2c723c */ /* 0x050fe20000081098 */
[----:B------:R-:W-:Y:S04]  /*60fd0*/  STL.64 [R1+0x240], R36 ;  /* 0x0002402401007387 */ /* 0x000fe80000100a00 */
[----:B------:R4:W-:Y:S03]  /*60fe0*/  STL.64 [R1+0x248], R38 ;  /* 0x0002482601007387 */ /* 0x0009e60000100a00 */
[C---:B-----5:R-:W-:Y:S01]  /*60ff0*/  HMMA.1688.F32.TF32 R40, R140.reuse, R20, R196 ;  /* 0x000000148c28723c */ /* 0x060fe200000810c4 */
[----:B------:R-:W-:Y:S04]  /*61000*/  LDS R196, [R3+0x28680] ;  /* 0x0286800003c47984 */ /* 0x000fe80000000800 */
[----:B------:R-:W-:Y:S03]  /*61010*/  LDS R198, [R3+0x2a680] ;  /* 0x02a6800003c67984 */ /* 0x000fe60000000800 */
[C---:B----4-:R-:W-:Y:S01]  /*61020*/  HMMA.1688.F32.TF32 R36, R140.reuse, R24, R188 ;  /* 0x000000188c24723c */ /* 0x050fe200000810bc */
[----:B------:R-:W-:Y:S04]  /*61030*/  LDS R197, [R0+0x28680] ;  /* 0x0286800000c57984 */ /* 0x000fe80000000800 */
[----:B------:R-:W-:Y:S04]  /*61040*/  LDS R199, [R0+0x2a680] ;  /* 0x02a6800000c77984 */ /* 0x000fe80000000800 */
[----:B------:R-:W-:Y:S04]  /*61050*/  STL.64 [R1+0x200], R44 ;  /* 0x0002002c01007387 */ /* 0x000fe80000100a00 */
[----:B------:R-:W-:Y:S04]  /*61060*/  STL.64 [R1+0x208], R46 ;  /* 0x0002082e01007387 */ /* 0x000fe80000100a00 */
[----:B------:R-:W-:Y:S04]  /*61070*/  STL.64 [R1+0x60], R40 ;  /* 0x0000602801007387 */ /* 0x000fe80000100a00 */
[----:B------:R-:W-:Y:S04]  /*61080*/  STL.64 [R1+0x68], R42 ;  /* 0x0000682a01007387 */ /* 0x000fe80000100a00 */
[----:B------:R-:W-:Y:S04]  /*61090*/  STL [R1+0x4424], R136 ;  /* 0x0044248801007387 */ /* 0x000fe80000100800 */
[----:B------:R-:W-:Y:S04]  /*610a0*/  STL.64 [R1+0x50], R36 ;  /* 0x0000502401007387 */ /* 0x000fe80000100a00 */
[----:B------:R1:W-:Y:S04]  /*610b0*/  STL.64 [R1+0x58], R38 ;  /* 0x0000582601007387 */ /* 0x0003e80000100a00 */
[----:B------:R-:W-:Y:S04]  /*610c0*/  STL [R1+0x4420], R137 ;  /* 0x0044208901007387 */ /* 0x000fe80000100800 */
[----:B------:R-:W-:Y:S04]  /*610d0*/  STL [R1+0x441c], R138 ;  /* 0x00441c8a01007387 */ /* 0x000fe80000100800 */
[----:B------:R-:W-:Y:S04]  /*610e0*/  STL [R1+0x4418], R139 ;  /* 0x0044188b01007387 */ /* 0x000fe80000100800 */
[----:B------:R-:W1:Y:S04]  /*610f0*/  LDL.LU R156, [R1+0x460] ;  /* 0x00046000019c7983 */ /* 0x000e680000300800 */
[----:B------:R-:W1:Y:S04]  /*61100*/  LDL.LU R157, [R1+0x464] ;  /* 0x00046400019d7983 */ /* 0x000e680000300800 */
[----:B------:R-:W1:Y:S04]  /*61110*/  LDL.LU R158, [R1+0x468] ;  /* 0x00046800019e7983 */ /* 0x000e680000300800 */
[----:B------:R-:W1:Y:S04]  /*61120*/  LDL.LU R159, [R1+0x46c] ;  /* 0x00046c00019f7983 */ /* 0x000e680000300800 */
        /* <DEDUP_REMOVED lines=14> */
[----:B------:R-:W3:Y:S04]  /*61210*/  LDL.LU R186, [R1+0x448] ;  /* 0x0004480001ba7983 */ /* 0x000ee80000300800 */
[----:B------:R-:W3:Y:S01]  /*61220*/  LDL.LU R187, [R1+0x44c] ;  /* 0x00044c0001bb7983 */ /* 0x000ee20000300800 */
[----:B------:R-:W-:Y:S03]  /*61230*/  HMMA.1688.F32.TF32 R140, R140, R32, R192 ;  /* 0x000000208c8c723c */ /* 0x000fe600000810c0 */
[----:B------:R-:W-:Y:S04]  /*61240*/  LDS R192, [R3+0x28580] ;  /* 0x0285800003c07984 */ /* 0x000fe80000000800 */
[----:B------:R-:W-:Y:S04]  /*61250*/  LDS R194, [R3+0x2a580] ;  /* 0x02a5800003c27984 */ /* 0x000fe80000000800 */
[----:B------:R-:W-:Y:S04]  /*61260*/  LDS R193, [R0+0x28580] ;  /* 0x0285800000c17984 */ /* 0x000fe80000000800 */
[----:B------:R-:W1:Y:S08]  /*61270*/  LDS R195, [R0+0x2a580] ;  /* 0x02a5800000c37984 */ /* 0x000e700000000800 */
[----:B------:R1:W-:Y:S04]  /*61280*/  STL [R1+0x4434], R140 ;  /* 0x0044348c01007387 */ /* 0x0003e80000100800 */
[----:B------:R1:W-:Y:S04]  /*61290*/  STL [R1+0x4430], R141 ;  /* 0x0044308d01007387 */ /* 0x0003e80000100800 */
[----:B------:R-:W-:Y:S04]  /*612a0*/  STL [R1+0x442c], R142 ;  /* 0x00442c8e01007387 */ /* 0x000fe80000100800 */
[----:B------:R-:W-:Y:S01]  /*612b0*/  STL [R1+0x4428], R143 ;  /* 0x0044288f01007387 */ /* 0x000fe20000100800 */
[C---:B-1----:R-:W-:Y:S08]  /*612c0*/  HMMA.1688.F32.TF32 R36, R144.reuse, R8, R156 ;  /* 0x000000089024723c */ /* 0x042ff0000008109c */
[----:B----4-:R-:W-:Y:S11]  /*612d0*/  HMMA.1688.F32.TF32 R40, R144, R4, R160 ;  /* 0x000000049028723c */ /* 0x010ff600000810a0 */
[----:B------:R-:W-:Y:S05]  /*612e0*/  @!UPT UIADD3 URZ, URZ, URZ, URZ ;  /* 0x0000003f3f3ff290 */ /* 0x000fea000fffe03f */
[----:B------:R-:W-:Y:S01]  /*612f0*/  IMAD.MOV.U32 R140, RZ, RZ, R38 ;  /* 0x000000ffff8c7224 */ /* 0x000fe200078e0026 */
[----:B------:R-:W-:-:S06]  /*61300*/  MOV R141, R39 ;  /* 0x00000027008d7202 */ /* 0x000fcc0000000f00 */
[----:B------:R-:W-:Y:S04]  /*61310*/  STL.64 [R1+0x470], R40 ;  /* 0x0004702801007387 */ /* 0x000fe80000100a00 */
[----:B------:R-:W-:Y:S04]  /*61320*/  STL.64 [R1+0x478], R42 ;  /* 0x0004782a01007387 */ /* 0x000fe80000100a00 */
[----:B------:R2:W-:Y:S02]  /*61330*/  STL.64 [R1+0x460], R36 ;  /* 0x0004602401007387 */ /* 0x0005e40000100a00 */
[C---:B--2---:R-:W-:Y:S02]  /*61340*/  HMMA.1688.F32.TF32 R36, R144.reuse, R12, R188 ;  /* 0x0000000c9024723c */ /* 0x044fe400000810bc */
[----:B------:R-:W-:Y:S04]  /*61350*/  STL [R1+0x443c], R141 ;  /* 0x00443c8d01007387 */ /* 0x000fe80000100800 */
[----:B------:R-:W-:Y:S04]  /*61360*/  STL [R1+0x4438], R140 ;  /* 0x0044388c01007387 */ /* 0x000fe80000100800 */
[----:B------:R-:W2:Y:S11]  /*61370*/  LDL.LU R188, [R1+0x420] ;  /* 0x0004200001bc7983 */ /* 0x000eb60000300800 */
[----:B------:R-:W-:Y:S02]  /*61380*/  @!UPT UIADD3 URZ, URZ, URZ, URZ ;  /* 0x0000003f3f3ff290 */ /* 0x000fe4000fffe03f */
[----:B------:R-:W-:Y:S04]  /*61390*/  STL.64 [R1+0x450], R36 ;  /* 0x0004502401007387 */ /* 0x000fe80000100a00 */
[----:B------:R3:W-:Y:S04]  /*613a0*/  STL.64 [R1+0x458], R38 ;  /* 0x0004582601007387 */ /* 0x0007e80000100a00 */
[----:B------:R-:W2:Y:S04]  /*613b0*/  LDL.LU R189, [R1+0x424] ;  /* 0x0004240001bd7983 */ /* 0x000ea80000300800 */
[----:B------:R-:W2:Y:S04]  /*613c0*/  LDL.LU R190, [R1+0x428] ;  /* 0x0004280001be7983 */ /* 0x000ea80000300800 */
[----:B------:R-:W2:Y:S01]  /*613d0*/  LDL.LU R191, [R1+0x42c] ;  /* 0x00042c0001bf7983 */ /* 0x000ea20000300800 */
        /* <DEDUP_REMOVED lines=8> */
[----:B------:R-:W-:Y:S01]  /*61460*/  IMAD.MOV.U32 R141, RZ, RZ, R38 ;  /* 0x000000ffff8d7224 */ /* 0x000fe200078e0026 */
[----:B------:R-:W-:-:S02]  /*61470*/  MOV R140, R39 ;  /* 0x00000027008c7202 */ /* 0x000fc40000000f00 */
[----:B-----5:R-:W-:Y:S02]  /*61480*/  HMMA.1688.F32.TF32 R36, R144, R20, R152 ;  /* 0x000000149024723c */ /* 0x020fe40000081098 */
        /* <DEDUP_REMOVED lines=17> */
[----:B------:R-:W-:-:S05]  /*615a0*/  MOV R137, R39 ;  /* 0x0000002700897202 */ /* 0x000fca0000000f00 */
[----:B------:R-:W-:Y:S04]  /*615b0*/  STL [R1+0x4454], R137 ;  /* 0x0044548901007387 */ /* 0x000fe80000100800 */
[----:B------:R-:W-:Y:S04]  /*615c0*/  STL [R1+0x4450], R136 ;  /* 0x0044508801007387 */ /* 0x000fe80000100800 */
[----:B------:R-:W-:Y:S04]  /*615d0*/  STL [R1+0x444c], R143 ;  /* 0x00444c8f01007387 */ /* 0x000fe80000100800 */
[----:B------:R-:W-:Y:S01]  /*615e0*/  STL [R1+0x4448], R142 ;  /* 0x0044488e01007387 */ /* 0x000fe20000100800 */
[----:B--2---:R-:W-:Y:S11]  /*615f0*/  HMMA.1688.F32.TF32 R36, R144, R24, R188 ;  /* 0x000000189024723c */ /* 0x004ff600000810bc */
[----:B------:R-:W-:Y:S11]  /*61600*/  @!UPT UIADD3 URZ, URZ, URZ, URZ ;  /* 0x0000003f3f3ff290 */ /* 0x000ff6000fffe03f */
[----:B------:R-:W-:Y:S01]  /*61610*/  @!UPT UIADD3 URZ, URZ, URZ, URZ ;  /* 0x0000003f3f3ff290 */ /* 0x000fe2000fffe03f */
[----:B------:R3:W-:Y:S04]  /*61620*/  STL.64 [R1+0x428], R38 ;  /* 0x0004282601007387 */ /* 0x0007e80000100a00 */
[----:B------:R-:W2:Y:S04]  /*61630*/  LDL.LU R188, [R1+0x340] ;  /* 0x0003400001bc7983 */ /* 0x000ea80000300800 */
[----:B------:R-:W2:Y:S04]  /*61640*/  LDL.LU R189, [R1+0x344] ;  /* 0x0003440001bd7983 */ /* 0x000ea80000300800 */
[----:B------:R-:W2:Y:S04]  /*61650*/  LDL.LU R190, [R1+0x348] ;  /* 0x0003480001be7983 */ /* 0x000ea80000300800 */
[----:B------:R-:W2:Y:S01]  /*61660*/  LDL.LU R191, [R1+0x34c] ;  /* 0x00034c0001bf7983 */ /* 0x000ea20000300800 */
[----:B-1----:R-:W-:Y:S01]  /*61670*/  IMAD.MOV.U32 R141, RZ, RZ, R36 ;  /* 0x000000ffff8d7224 */ /* 0x002fe200078e0024 */
[----:B----4-:R-:W-:-:S02]  /*61680*/  MOV R140, R37 ;  /* 0x00000025008c7202 */ /* 0x010fc40000000f00 */
[----:B---3--:R-:W-:Y:S02]  /*61690*/  HMMA.1688.F32.TF32 R36, R144, R28, R184 ;  /* 0x0000001c9024723c */ /* 0x008fe400000810b8 */
[----:B------:R1:W-:Y:S04]  /*616a0*/  STL [R1+0x445c], R141 ;  /* 0x00445c8d01007387 */ /* 0x0003e80000100800 */
[----:B------:R3:W-:Y:S04]  /*616b0*/  STL [R1+0x4458], R140 ;  /* 0x0044588c01007387 */ /* 0x0007e80000100800 */
[----:B------:R-:W4:Y:S04]  /*616c0*/  LDL.LU R184, [R1+0x330] ;  /* 0x0003300001b87983 */ /* 0x000f280000300800 */
[----:B------:R-:W4:Y:S04]  /*616d0*/  LDL.LU R185, [R1+0x334] ;  /* 0x0003340001b97983 */ /* 0x000f280000300800 */
[----:B------:R-:W4:Y:S04]  /*616e0*/  LDL.LU R186, [R1+0x338] ;  /* 0x0003380001ba7983 */ /* 0x000f280000300800 */
[----:B------:R-:W4:Y:S02]  /*616f0*/  LDL.LU R187, [R1+0x33c] ;  /* 0x00033c0001bb7983 */ /* 0x000f240000300800 */
[----:B------:R-:W-:Y:S01]  /*61700*/  IMAD.MOV.U32 R137, RZ, RZ, R36 ;  /* 0x000000ffff897224 */ /* 0x000fe200078e0024 */
[----:B------:R-:W-:Y:S01]  /*61710*/  MOV R136, R37 ;  /* 0x0000002500887202 */ /* 0x000fe20000000f00 */
[----:B------:R-:W-:Y:S01]  /*61720*/  IMAD.MOV.U32 R143, RZ, RZ, R38 ;  /* 0x000000ffff8f7224 */ /* 0x000fe200078e0026 */
[----:B------:R-:W-:-:S02]  /*61730*/  MOV R142, R39 ;  /* 0x00000027008e7202 */ /* 0x000fc40000000f00 */
[----:B-----5:R-:W-:Y:S03]  /*61740*/  HMMA.1688.F32.TF32 R36, R144, R32, R160 ;  /* 0x000000209024723c */ /* 0x020fe600000810a0 */
[----:B------:R-:W-:Y:S04]  /*61750*/  STL [R1+0x446c], R142 ;  /* 0x00446c8e01007387 */ /* 0x000fe80000100800 */
[----:B------:R-:W-:Y:S04]  /*61760*/  STL [R1+0x4468], R143 ;  /* 0x0044688f01007387 */ /* 0x000fe80000100800 */
[----:B------:R-:W-:Y:S04]  /*61770*/  STL [R1+0x4464], R137 ;  /* 0x0044648901007387 */ /* 0x000fe80000100800 */
[----:B------:R-:W-:Y:S08]  /*61780*/  STL [R1+0x4460], R136 ;  /* 0x0044608801007387 */ /* 0x000ff00000100800 */
[----:B------:R5:W-:Y:S01]  /*61790*/  STL.64 [R1+0x370], R36 ;  /* 0x0003702401007387 */ /* 0x000be20000100a00 */
[----:B-1----:R-:W-:Y:S01]  /*617a0*/  IMAD.MOV.U32 R141, RZ, RZ, R38 ;  /* 0x000000ffff8d7224 */ /* 0x002fe200078e0026 */
[----:B---3--:R-:W-:-:S02]  /*617b0*/  MOV R140, R39 ;  /* 0x00000027008c7202 */ /* 0x008fc40000000f00 */
[C---:B-----5:R-:W-:Y:S03]  /*617c0*/  HMMA.1688.F32.TF32 R36, R148.reuse, R4, R156 ;  /* 0x000000049424723c */ /* 0x060fe6000008109c */
[----:B------:R-:W-:Y:S04]  /*617d0*/  STL [R1+0x4474], R140 ;  /* 0x0044748c01007387 */ /* 0x000fe80000100800 */
[----:B------:R-:W-:Y:S11]  /*617e0*/  STL [R1+0x4470], R141 ;  /* 0x0044708d01007387 */ /* 0x000ff60000100800 */
[----:B------:R-:W-:Y:S05]  /*617f0*/  @!UPT UIADD3 URZ, URZ, URZ, URZ ;  /* 0x0000003f3f3ff290 */ /* 0x000fea000fffe03f */
[----:B------:R1:W-:Y:S01]  /*61800*/  STL.64 [R1+0x368], R38 ;  /* 0x0003682601007387 */ /* 0x0003e20000100a00 */
[----:B------:R-:W-:Y:S01]  /*61810*/  IMAD.MOV.U32 R138, RZ, RZ, R36 ;  /* 0x000000ffff8a7224 */ /* 0x000fe200078e0024 */
[----:B------:R-:W-:Y:S02]  /*61820*/  MOV R139, R37 ;  /* 0x00000025008b7202 */ /* 0x000fe40000000f00 */
[C---:B-1----:R-:W-:Y:S11]  /*61830*/  HMMA.1688.F32.TF32 R36, R148.reuse, R8, R152 ;  /* 0x000000089424723c */ /* 0x042ff60000081098 */
[----:B------:R-:W-:Y:S11]  /*61840*/  @!UPT UIADD3 URZ, URZ, URZ, URZ ;  /* 0x0000003f3f3ff290 */ /* 0x000ff6000fffe03f */
[----:B------:R-:W-:Y:S02]  /*61850*/  @!UPT UIADD3 URZ, URZ, URZ, URZ ;  /* 0x0000003f3f3ff290 */ /* 0x000fe4000fffe03f */
[----:B------:R-:W-:Y:S01]  /*61860*/  IMAD.MOV.U32 R142, RZ, RZ, R36 ;  /* 0x000000ffff8e7224 */ /* 0x000fe200078e0024 */
[----:B------:R-:W-:Y:S01]  /*61870*/  MOV R143, R37 ;  /* 0x00000025008f7202 */ /* 0x000fe20000000f00 */
[----:B------:R-:W-:Y:S01]  /*61880*/  IMAD.MOV.U32 R137, RZ, RZ, R38 ;  /* 0x000000ffff897224 */ /* 0x000fe200078e0026 */
[----:B------:R-:W-:Y:S01]  /*61890*/  MOV R136, R39 ;  /* 0x0000002700887202 */ /* 0x000fe20000000f00 */
[----:B------:R-:W-:Y:S04]  /*618a0*/  STL [R1+0x447c], R139 ;  /* 0x00447c8b01007387 */ /* 0x000fe80000100800 */
[----:B------:R1:W-:Y:S04]  /*618b0*/  STL [R1+0x4478], R138 ;  /* 0x0044788a01007387 */ /* 0x0003e80000100800 */
[----:B------:R3:W-:Y:S04]  /*618c0*/  STL [R1+0x448c], R136 ;  /* 0x00448c8801007387 */ /* 0x0007e80000100800 */
[----:B------:R5:W-:Y:S04]  /*618d0*/  STL [R1+0x4488], R137 ;  /* 0x0044888901007387 */ /* 0x000be80000100800 */
[----:B------:R1:W-:Y:S04]  /*618e0*/  STL [R1+0x4484], R142 ;  /* 0x0044848e01007387 */ /* 0x0003e80000100800 */
[----:B------:R1:W-:Y:S01]  /*618f0*/  STL [R1+0x4480], R143 ;  /* 0x0044808f01007387 */ /* 0x0003e20000100800 */
[C---:B--2---:R-:W-:Y:S11]  /*61900*/  HMMA.1688.F32.TF32 R36, R148.reuse, R12, R188 ;  /* 0x0000000c9424723c */ /* 0x044ff600000810bc */
[----:B------:R-:W-:Y:S11]  /*61910*/  @!UPT UIADD3 URZ, URZ, URZ, URZ ;  /* 0x0000003f3f3ff290 */ /* 0x000ff6000fffe03f */
[----:B------:R-:W-:Y:S02]  /*61920*/  @!UPT UIADD3 URZ, URZ, URZ, URZ ;  /* 0x0000003f3f3ff290 */ /* 0x000fe4000fffe03f */
[----:B------:R-:W-:Y:S01]  /*61930*/  MOV R141, R39 ;  /* 0x00000027008d7202 */ /* 0x000fe20000000f00 */
[----:B------:R-:W-:Y:S01]  /*61940*/  IMAD.MOV.U32 R140, RZ, RZ, R38 ;  /* 0x000000ffff8c7224 */ /* 0x000fe200078e0026 */
[----:B-1----:R-:W-:Y:S01]  /*61950*/  MOV R138, R37 ;  /* 0x00000025008a7202 */ /* 0x002fe20000000f00 */
[----:B------:R-:W-:Y:S02]  /*61960*/  IMAD.MOV.U32 R139, RZ, RZ, R36 ;  /* 0x000000ffff8b7224 */ /* 0x000fe400078e0024 */
        /* <DEDUP_REMOVED lines=32> */
[----:B----4-:R-:W-:Y:S03]  /*61b70*/  HMMA.1688.F32.TF32 R36, R148, R16, R184 ;  /* 0x000000109424723c */ /* 0x010fe600000810b8 */
[----:B------:R-:W4:Y:S04]  /*61b80*/  LDL.LU R184, [R1+0x1e0] ;  /* 0x0001e00001b87983 */ /* 0x000f280000300800 */
[----:B------:R-:W4:Y:S11]  /*61b90*/  LDL.LU R185, [R1+0x1e4] ;  /* 0x0001e40001b97983 */ /* 0x000f360000300800 */
[----:B------:R-:W-:Y:S06]  /*61ba0*/  @!UPT UIADD3 URZ, URZ, URZ, URZ ;  /* 0x0000003f3f3ff290 */ /* 0x000fec000fffe03f */
[----:B---3--:R-:W-:Y:S01]  /*61bb0*/  IMAD.MOV.U32 R136, RZ, RZ, R36 ;  /* 0x000000ffff887224 */ /* 0x008fe200078e0024 */
[----:B-----5:R-:W-:Y:S01]  /*61bc0*/  MOV R137, R37 ;  /* 0x0000002500897202 */ /* 0x020fe20000000f00 */
[----:B------:R-:W-:Y:S01]  /*61bd0*/  IMAD.MOV.U32 R142, RZ, RZ, R38 ;  /* 0x000000ffff8e7224 */ /* 0x000fe200078e0026 */
[----:B------:R-:W-:Y:S01]  /*61be0*/  MOV R143, R39 ;  /* 0x00000027008f7202 */ /* 0x000fe20000000f00 */
[----:B------:R-:W-:Y:S01]  /*61bf0*/  IMAD.MOV.U32 R186, RZ, RZ, R252 ;  /* 0x000000ffffba7224 */ /* 0x000fe200078e00fc */
[----:B------:R-:W-:-:S03]  /*61c00*/  MOV R187, R2 ;  /* 0x0000000200bb7202 */ /* 0x000fc60000000f00 */
[----:B------:R-:W-:Y:S04]  /*61c10*/  STL [R1+0x44ac], R143 ;  /* 0x0044ac8f01007387 */ /* 0x000fe80000100800 */
[----:B------:R-:W-:Y:S04]  /*61c20*/  STL [R1+0x44a8], R142 ;  /* 0x0044a88e01007387 */ /* 0x000fe80000100800 */
[----:B------:R-:W-:Y:S04]  /*61c30*/  STL [R1+0x44a4], R136 ;  /* 0x0044a48801007387 */ /* 0x000fe80000100800 */
[----:B------:R-:W-:Y:S01]  /*61c40*/  STL [R1+0x44a0], R137 ;  /* 0x0044a08901007387 */ /* 0x000fe20000100800 */
[C---:B--2---:R-:W-:Y:S11]  /*61c50*/  HMMA.1688.F32.TF32 R36, R148.reuse, R20, R172 ;  /* 0x000000149424723c */ /* 0x044ff600000810ac */
[----:B------:R-:W-:Y:S11]  /*61c60*/  @!UPT UIADD3 URZ, URZ, URZ, URZ ;  /* 0x0000003f3f3ff290 */ /* 0x000ff6000fffe03f */
[----:B------:R-:W-:Y:S01]  /*61c70*/  @!UPT UIADD3 URZ, URZ, URZ, URZ ;  /* 0x0000003f3f3ff290 */ /* 0x000fe2000fffe03f */
        /* <DEDUP_REMOVED lines=9> */
[----:B------:R-:W-:Y:S02]  /*61d10*/  MOV R138, R39 ;  /* 0x00000027008a7202 */ /* 0x000fe40000000f00 */
[C---:B------:R-:W-:Y:S08]  /*61d20*/  HMMA.1688.F32.TF32 R36, R148.reuse, R28, R164 ;  /* 0x0000001c9424723c */ /* 0x040ff000000810a4 */
[----:B------:R-:W-:Y:S08]  /*61d30*/  HMMA.1688.F32.TF32 R144, R148, R32, R160 ;  /* 0x000000209490723c */ /* 0x000ff000000810a0 */
[C---:B------:R-:W-:Y:S08]  /*61d40*/  HMMA.1688.F32.TF32 R148, R176.reuse, R4, R156 ;  /* 0x00000004b094723c */ /* 0x040ff0000008109c */
[C---:B------:R-:W-:Y:S01]  /*61d50*/  HMMA.1688.F32.TF32 R156, R176.reuse, R12, R188 ;  /* 0x0000000cb09c723c */ /* 0x040fe200000810bc */
[----:B------:R-:W-:Y:S01]  /*61d60*/  IMAD.MOV.U32 R136, RZ, RZ, R38 ;  /* 0x000000ffff887224 */ /* 0x000fe200078e0026 */
[----:B------:R-:W-:Y:S01]  /*61d70*/  MOV R137, R39 ;  /* 0x0000002700897202 */ /* 0x000fe20000000f00 */
[----:B------:R-:W-:Y:S01]  /*61d80*/  IMAD.MOV.U32 R143, RZ, RZ, R36 ;  /* 0x000000ffff8f7224 */ /* 0x000fe200078e0024 */
[----:B------:R-:W-:Y:S01]  /*61d90*/  MOV R142, R37 ;  /* 0x00000025008e7202 */ /* 0x000fe20000000f00 */
[----:B------:R-:W-:Y:S04]  /*61da0*/  STL.64 [R1+0x44c8], R138 ;  /* 0x0044c88a01007387 */ /* 0x000fe80000100a00 */
[----:B------:R-:W-:Y:S04]  /*61db0*/  STL.64 [R1+0x44c0], R136 ;  /* 0x0044c08801007387 */ /* 0x000fe80000100a00 */
[----:B------:R-:W-:Y:S04]  /*61dc0*/  STL.64 [R1+0x44b8], R142 ;  /* 0x0044b88e01007387 */ /* 0x000fe80000100a00 */
[----:B------:R-:W-:Y:S04]  /*61dd0*/  STL.64 [R1+0x44b0], R140 ;  /* 0x0044b08c01007387 */ /* 0x000fe80000100a00 */
[----:B------:R-:W-:Y:S04]  /*61de0*/  STL.64 [R1+0x44d8], R146 ;  /* 0x0044d89201007387 */ /* 0x000fe80000100a00 */
[----:B------:R-:W-:Y:S04]  /*61df0*/  STL.64 [R1+0x44d0], R144 ;  /* 0x0044d09001007387 */ /* 0x000fe80000100a00 */
[----:B------:R-:W-:Y:S04]  /*61e00*/  STL [R1+0x43f8], R156 ;  /* 0x0043f89c01007387 */ /* 0x000fe80000100800 */
[----:B------:R1:W-:Y:S04]  /*61e10*/  STL [R1+0x43f4], R157 ;  /* 0x0043f49d01007387 */ /* 0x0003e80000100800 */
[----:B------:R2:W-:Y:S04]  /*61e20*/  STL [R1+0x43f0], R158 ;  /* 0x0043f09e01007387 */ /* 0x0005e80000100800 */
[----:B------:R3:W-:Y:S04]  /*61e30*/  STL [R1+0x43ec], R159 ;  /* 0x0043ec9f01007387 */ /* 0x0007e80000100800 */
[----:B------:R-:W5:Y:S04]  /*61e40*/  LDL.LU R220, [R1+0xd0] ;  /* 0x0000d00001dc7983 */ /* 0x000f680000300800 */
[----:B------:R-:W5:Y:S04]  /*61e50*/  LDL.LU R221, [R1+0xd4] ;  /* 0x0000d40001dd7983 */ /* 0x000f680000300800 */
[----:B------:R-:W5:Y:S04]  /*61e60*/  LDL.LU R222, [R1+0xd8] ;  /* 0x0000d80001de7983 */ /* 0x000f680000300800 */
[----:B------:R-:W5:Y:S01]  /*61e70*/  LDL.LU R223, [R1+0xdc] ;  /* 0x0000dc0001df7983 */ /* 0x000f620000300800 */
[C---:B----4-:R-:W-:Y:S03]  /*61e80*/  HMMA.1688.F32.TF32 R160, R176.reuse, R16, R184 ;  /* 0x00000010b0a0723c */ /* 0x050fe600000810b8 */
[----:B------:R-:W4:Y:S04]  /*61e90*/  LDL.LU R200, [R1+0xe0] ;  /* 0x0000e00001c87983 */ /* 0x000f280000300800 */
[----:B------:R-:W4:Y:S04]  /*61ea0*/  LDL.LU R201, [R1+0xe4] ;  /* 0x0000e40001c97983 */ /* 0x000f280000300800 */
[----:B------:R-:W4:Y:S04]  /*61eb0*/  LDL.LU R202, [R1+0xe8] ;  /* 0x0000e80001ca7983 */ /* 0x000f280000300800 */
[----:B------:R-:W4:Y:S04]  /*61ec0*/  LDL.LU R203, [R1+0xec] ;  /* 0x0000ec0001cb7983 */ /* 0x000f280000300800 */
        /* <DEDUP_REMOVED lines=36> */
[----:B------:R-:W-:Y:S04]  /*62110*/  STL [R1+0x4400], R160 ;  /* 0x004400a001007387 */ /* 0x000fe80000100800 */
[----:B------:R-:W-:Y:S04]  /*62120*/  STL [R1+0x43fc], R161 ;  /* 0x0043fca101007387 */ /* 0x000fe80000100800 */
[----:B------:R1:W-:Y:S04]  /*62130*/  STL [R1+0x43e8], R162 ;  /* 0x0043e8a201007387 */ /* 0x0003e80000100800 */
[----:B------:R-:W-:Y:S04]  /*62140*/  STL [R1+0x43e4], R163 ;  /* 0x0043e4a301007387 */ /* 0x000fe80000100800 */
[----:B------:R-:W3:Y:S04]  /*62150*/  LDL.LU R228, [R1+0xa0] ;  /* 0x0000a00001e47983 */ /* 0x000ee80000300800 */
[----:B------:R-:W3:Y:S04]  /*62160*/  LDL.LU R229, [R1+0xa4] ;  /* 0x0000a40001e57983 */ /* 0x000ee80000300800 */
[----:B------:R-:W3:Y:S04]  /*62170*/  LDL.LU R230, [R1+0xa8] ;  /* 0x0000a80001e67983 */ /* 0x000ee80000300800 */
[----:B------:R-:W3:Y:S01]  /*62180*/  LDL.LU R231, [R1+0xac] ;  /* 0x0000ac0001e77983 */ /* 0x000ee20000300800 */
[----:B------:R-:W-:Y:S08]  /*62190*/  HMMA.1688.F32.TF32 R152, R176, R8, R152 ;  /* 0x00000008b098723c */ /* 0x000ff00000081098 */
[C---:B-----5:R-:W-:Y:S08]  /*621a0*/  HMMA.1688.F32.TF32 R36, R192.reuse, R20, R220 ;  /* 0x00000014c024723c */ /* 0x060ff000000810dc */
[C---:B----4-:R-:W-:Y:S01]  /*621b0*/  HMMA.1688.F32.TF32 R40, R192.reuse, R16, R200 ;  /* 0x00000010c028723c */ /* 0x050fe200000810c8 */
[----:B------:R-:W-:Y:S04]  /*621c0*/  LDS R200, [R3+0x28700] ;  /* 0x0287000003c87984 */ /* 0x000fe80000000800 */
[----:B------:R-:W-:Y:S11]  /*621d0*/  LDS R202, [R3+0x2a700] ;  /* 0x02a7000003ca7984 */ /* 0x000ff60000000800 */
[----:B-1----:R-:W-:Y:S01]  /*621e0*/  IMAD.MOV.U32 R157, RZ, RZ, R36 ;  /* 0x000000ffff9d7224 */ /* 0x002fe200078e0024 */
[----:B--2---:R-:W-:Y:S01]  /*621f0*/  MOV R158, R37 ;  /* 0x00000025009e7202 */ /* 0x004fe20000000f00 */
[----:B---3--:R-:W-:Y:S01]  /*62200*/  IMAD.MOV.U32 R159, RZ, RZ, R38 ;  /* 0x000000ffff9f7224 */ /* 0x008fe200078e0026 */
[----:B------:R-:W-:Y:S01]  /*62210*/  MOV R162, R39 ;  /* 0x0000002700a27202 */ /* 0x000fe20000000f00 */
[----:B------:R-:W-:Y:S01]  /*62220*/  LDS R201, [R0+0x28700] ;  /* 0x0287000000c97984 */ /* 0x000fe20000000800 */
[----:B------:R-:W-:Y:S03]  /*62230*/  HMMA.1688.F32.TF32 R184, R192, R8, R184 ;  /* 0x00000008c0b8723c */ /* 0x000fe600000810b8 */
[----:B------:R-:W1:Y:S05]  /*62240*/  LDS R203, [R0+0x2a700] ;  /* 0x02a7000000cb7984 */ /* 0x000e6a0000000800 */
[C---:B------:R-:W-:Y:S08]  /*62250*/  HMMA.1688.F32.TF32 R164, R176.reuse, R20, R164 ;  /* 0x00000014b0a4723c */ /* 0x040ff000000810a4 */
[-C--:B------:R-:W-:Y:S11]  /*62260*/  HMMA.1688.F32.TF32 R168, R176, R24.reuse, R168 ;  /* 0x00000018b0a8723c */ /* 0x080ff600000810a8 */
[----:B------:R-:W-:Y:S04]  /*62270*/  @!UPT UIADD3 URZ, URZ, URZ, URZ ;  /* 0x0000003f3f3ff290 */ /* 0x000fe8000fffe03f */
[----:B------:R-:W-:Y:S04]  /*62280*/  STL [R1+0x4410], R164 ;  /* 0x004410a401007387 */ /* 0x000fe80000100800 */
[----:B------:R-:W-:Y:S04]  /*62290*/  STL [R1+0x440c], R165 ;  /* 0x00440ca501007387 */ /* 0x000fe80000100800 */
[----:B------:R-:W-:Y:S04]  /*622a0*/  STL [R1+0x4408], R166 ;  /* 0x004408a601007387 */ /* 0x000fe80000100800 */
[----:B------:R2:W-:Y:S04]  /*622b0*/  STL [R1+0x4404], R167 ;  /* 0x004404a701007387 */ /* 0x0005e80000100800 */
[----:B------:R-:W-:Y:S04]  /*622c0*/  STL [R1+0x4414], R168 ;  /* 0x004414a801007387 */ /* 0x000fe80000100800 */
[----:B------:R3:W-:Y:S04]  /*622d0*/  STL [R1+0x43e0], R169 ;  /* 0x0043e0a901007387 */ /* 0x0007e80000100800 */
[----:B------:R4:W-:Y:S04]  /*622e0*/  STL [R1+0x43dc], R170 ;  /* 0x0043dcaa01007387 */ /* 0x0009e80000100800 */
[----:B------:R2:W-:Y:S04]  /*622f0*/  STL [R1+0x43d8], R171 ;  /* 0x0043d8ab01007387 */ /* 0x0005e80000100800 */
[----:B------:R1:W-:Y:S01]  /*62300*/  STL.64 [R1+0x230], R40 ;  /* 0x0002302801007387 */ /* 0x0003e20000100a00 */
[C---:B------:R-:W-:Y:S03]  /*62310*/  HMMA.1688.F32.TF32 R36, R192.reuse, R24, R216 ;  /* 0x00000018c024723c */ /* 0x040fe600000810d8 */
[----:B------:R1:W-:Y:S04]  /*62320*/  STL.64 [R1+0x238], R42 ;  /* 0x0002382a01007387 */ /* 0x0003e80000100a00 */
[----:B------:R-:W5:Y:S04]  /*62330*/  LDL.LU R136, [R1+0x400] ;  /* 0x0004000001887983 */ /* 0x000f680000300800 */
[----:B------:R-:W5:Y:S04]  /*62340*/  LDL.LU R137, [R1+0x404] ;  /* 0x0004040001897983 */ /* 0x000f680000300800 */
[----:B------:R-:W5:Y:S04]  /*62350*/  LDL.LU R138, [R1+0x408] ;  /* 0x00040800018a7983 */ /* 0x000f680000300800 */
[----:B------:R-:W5:Y:S04]  /*62360*/  LDL.LU R139, [R1+0x40c] ;  /* 0x00040c00018b7983 */ /* 0x000f680000300800 */
[----:B------:R-:W5:Y:S01]  /*62370*/  LDL.LU R140, [R1+0x4f0] ;  /* 0x0004f000018c7983 */ /* 0x000f620000300800 */
[----:B--2---:R-:W-:Y:S01]  /*62380*/  IMAD.MOV.U32 R167, RZ, RZ, R36 ;  /* 0x000000ffffa77224 */ /* 0x004fe200078e0024 */
[----:B------:R-:W-:Y:S01]  /*62390*/  MOV R160, R37 ;  /* 0x0000002500a07202 */ /* 0x000fe20000000f00 */
[----:B------:R-:W-:Y:S01]  /*623a0*/  IMAD.MOV.U32 R161, RZ, RZ, R38 ;  /* 0x000000ffffa17224 */ /* 0x000fe200078e0026 */
[----:B------:R-:W-:Y:S01]  /*623b0*/  MOV R156, R39 ;  /* 0x00000027009c7202 */ /* 0x000fe20000000f00 */
[----:B------:R-:W5:Y:S01]  /*623c0*/  LDL.LU R141, [R1+0x4f4] ;  /* 0x0004f400018d7983 */ /* 0x000f620000300800 */
[-C--:B------:R-:W-:Y:S03]  /*623d0*/  HMMA.1688.F32.TF32 R36, R192, R28.reuse, R212 ;  /* 0x0000001cc024723c */ /* 0x080fe600000810d4 */
        /* <DEDUP_REMOVED lines=13> */
[C---:B------:R-:W-:Y:S03]  /*624b0*/  HMMA.1688.F32.TF32 R172, R176.reuse, R28, R172 ;  /* 0x0000001cb0ac723c */ /* 0x040fe600000810ac */
[----:B------:R-:W2:Y:S04]  /*624c0*/  LDL.LU R219, [R1+0x5bc] ;  /* 0x0005bc0001db7983 */ /* 0x000ea80000300800 */
[----:B------:R-:W2:Y:S01]  /*624d0*/  LDL.LU R220, [R1+0x5c0] ;  /* 0x0005c00001dc7983 */ /* 0x000ea20000300800 */
[----:B------:R-:W-:Y:S03]  /*624e0*/  HMMA.1688.F32.TF32 R176, R176, R32, R224 ;  /* 0x00000020b0b0723c */ /* 0x000fe600000810e0 */
[----:B------:R-:W2:Y:S04]  /*624f0*/  LDL.LU R221, [R1+0x5c4] ;  /* 0x0005c40001dd7983 */ /* 0x000ea80000300800 */
[----:B------:R-:W2:Y:S01]  /*62500*/  LDL.LU R222, [R1+0x5c8] ;  /* 0x0005c80001de7983 */ /* 0x000ea20000300800 */
[----:B------:R-:W-:-:S03]  /*62510*/  IMAD.MOV.U32 R163, RZ, RZ, R36 ;  /* 0x000000ffffa37224 */ /* 0x000fc600078e0024 */
[----:B------:R-:W2:Y:S01]  /*62520*/  LDL.LU R223, [R1+0x5cc] ;  /* 0x0005cc0001df7983 */ /* 0x000ea20000300800 */
[----:B---3--:R-:W-:Y:S01]  /*62530*/  MOV R169, R37 ;  /* 0x0000002500a97202 */ /* 0x008fe20000000f00 */
[----:B----4-:R-:W-:Y:S02]  /*62540*/  IMAD.MOV.U32 R170, RZ, RZ, R38 ;  /* 0x000000ffffaa7224 */ /* 0x010fe400078e0026 */
[----:B------:R-:W3:Y:S01]  /*62550*/  LDL.LU R224, [R1+0x5d0] ;  /* 0x0005d00001e07983 */ /* 0x000ee20000300800 */
[----:B------:R-:W-:-:S03]  /*62560*/  MOV R171, R39 ;  /* 0x0000002700ab7202 */ /* 0x000fc60000000f00 */
[----:B------:R-:W3:Y:S01]  /*62570*/  LDL.LU R225, [R1+0x5d4] ;  /* 0x0005d40001e17983 */ /* 0x000ee20000300800 */
[----:B------:R-:W-:Y:S03]  /*62580*/  HMMA.1688.F32.TF32 R36, R192, R32, R228 ;  /* 0x00000020c024723c */ /* 0x000fe600000810e4 */
        /* <DEDUP_REMOVED lines=75> */
[----:B------:R-:W-:Y:S04]  /*62a40*/  LDS R228, [R3+0x28780] ;  /* 0x0287800003e47984 */ /* 0x000fe80000000800 */
[----:B------:R-:W-:Y:S01]  /*62a50*/  LDS R230, [R3+0x2a780] ;  /* 0x02a7800003e67984 */ /* 0x000fe20000000800 */
[-C--:B------:R-:W-:Y:S03]  /*62a60*/  HMMA.1688.F32.TF32 R188, R192, R12.reuse, R188 ;  /* 0x0000000cc0bc723c */ /* 0x080fe600000810bc */
[----:B------:R-:W-:Y:S04]  /*62a70*/  LDS R192, [R3+0x28600] ;  /* 0x0286000003c07984 */ /* 0x000fe80000000800 */
[----:B------:R-:W-:Y:S04]  /*62a80*/  LDS R194, [R3+0x2a600] ;  /* 0x02a6000003c27984 */ /* 0x000fe80000000800 */
[----:B------:R-:W-:Y:S04]  /*62a90*/  LDS R193, [R0+0x28600] ;  /* 0x0286000000c17984 */ /* 0x000fe80000000800 */
[----:B------:R-:W1:Y:S01]  /*62aa0*/  LDS R195, [R0+0x2a600] ;  /* 0x02a6000000c37984 */ /* 0x000e620000000800 */
[----:B--2---:R-:W-:Y:S03]  /*62ab0*/  HMMA.1688.F32.TF32 R220, R200, R12, R220 ;  /* 0x0000000cc8dc723c */ /* 0x004fe600000810dc */
[----:B------:R-:W-:Y:S04]  /*62ac0*/  LDS R229, [R0+0x28780] ;  /* 0x0287800000e57984 */ /* 0x000fe80000000800 */
[----:B------:R-:W2:Y:S01]  /*62ad0*/  LDS R231, [R0+0x2a780] ;  /* 0x02a7800000e77984 */ /* 0x000ea20000000800 */
[C---:B---3--:R-:W-:Y:S08]  /*62ae0*/  HMMA.1688.F32.TF32 R204, R196.reuse, R28, R204 ;  /* 0x0000001cc4cc723c */ /* 0x048ff000000810cc */
[C---:B----4-:R-:W-:Y:S08]  /*62af0*/  HMMA.1688.F32.TF32 R240, R196.reuse, R24, R240 ;  /* 0x00000018c4f0723c */ /* 0x050ff000000810f0 */
[C---:B-----5:R-:W-:Y:S08]  /*62b00*/  HMMA.1688.F32.TF32 R208, R196.reuse, R20, R208 ;  /* 0x00000014c4d0723c */ /* 0x060ff000000810d0 */
[C---:B------:R-:W-:Y:S08]  /*62b10*/  HMMA.1688.F32.TF32 R248, R196.reuse, R16, R248 ;  /* 0x00000010c4f8723c */ /* 0x040ff000000810f8 */
[----:B------:R-:W-:Y:S08]  /*62b20*/  HMMA.1688.F32.TF32 R36, R196, R8, R36 ;  /* 0x00000008c424723c */ /* 0x000ff00000081024 */
[C---:B-1----:R-:W-:Y:S08]  /*62b30*/  HMMA.1688.F32.TF32 R52, R192.reuse, R24, R52 ;  /* 0x00000018c034723c */ /* 0x042ff00000081034 */
        /* <DEDUP_REMOVED lines=9> */
[----:B-1----:R-:W3:Y:S04]  /*62bd0*/  LDL.LU.64 R74, [R1+0x4678] ;  /* 0x00467800014a7983 */ /* 0x002ee80000300a00 */
[----:B------:R-:W3:Y:S01]  /*62be0*/  LDL.LU.64 R72, [R1+0x4670] ;  /* 0x0046700001487983 */ /* 0x000ee20000300a00 */
[----:B------:R-:W-:Y:S03]  /*62bf0*/  HMMA.1688.F32.TF32 R192, R192, R32, R44 ;  /* 0x00000020c0c0723c */ /* 0x000fe6000008102c */
        /* <DEDUP_REMOVED lines=72> */
[C---:B------:R-:W-:Y:S08]  /*63080*/  HMMA.1688.F32.TF32 R224, R200.reuse, R8, R224 ;  /* 0x00000008c8e0723c */ /* 0x040ff000000810e0 */
[C---:B------:R-:W-:Y:S08]  /*63090*/  HMMA.1688.F32.TF32 R216, R200.reuse, R16, R216 ;  /* 0x00000010c8d8723c */ /* 0x040ff000000810d8 */
[C---:B------:R-:W-:Y:S01]  /*630a0*/  HMMA.1688.F32.TF32 R212, R200.reuse, R20, R212 ;  /* 0x00000014c8d4723c */ /* 0x040fe200000810d4 */
        /* <DEDUP_REMOVED lines=26> */
[----:B------:R-:W-:Y:S11]  /*63250*/  HMMA.1688.F32.TF32 R192, R200, R32, R144 ;  /* 0x00000020c8c0723c */ /* 0x000ff60000081090 */
[----:B------:R-:W-:Y:S11]  /*63260*/  @!UPT UIADD3 URZ, URZ, URZ, URZ ;  /* 0x0000003f3f3ff290 */ /* 0x000ff6000fffe03f */
[----:B------:R-:W-:Y:S01]  /*63270*/  @!UPT UIADD3 URZ, URZ, URZ, URZ ;  /* 0x0000003f3f3ff290 */ /* 0x000fe2000fffe03f */
[----:B------:R-:W-:Y:S04]  /*63280*/  STL.64 [R1+0x43b0], R194 ;  /* 0x0043b0c201007387 */ /* 0x000fe80000100a00 */
[----:B------:R-:W-:Y:S04]  /*63290*/  STL.64 [R1+0x70], R196 ;  /* 0x000070c401007387 */ /* 0x000fe80000100a00 */
[----:B------:R1:W-:Y:S02]  /*632a0*/  STL.64 [R1+0x78], R198 ;  /* 0x000078c601007387 */ /* 0x0003e40000100a00 */
[C---:B-1----:R-:W-:Y:S02]  /*632b0*/  HMMA.1688.F32.TF32 R196, R228.reuse, R4, R140 ;  /* 0x00000004e4c4723c */ /* 0x042fe4000008108c */
[----:B------:R1:W-:Y:S06]  /*632c0*/  STL.64 [R1+0x43a8], R192 ;  /* 0x0043a8c001007387 */ /* 0x0003ec0000100a00 */
[----:B------:R-:W-:Y:S01]  /*632d0*/  HMMA.1688.F32.TF32 R200, R228, R8, R136 ;  /* 0x00000008e4c8723c */ /* 0x000fe20000081088 */
[----:B------:R-:W-:Y:S01]  /*632e0*/  IMAD.MOV.U32 R140, RZ, RZ, R240 ;  /* 0x000000ffff8c7224 */ /* 0x000fe200078e00f0 */
[----:B------:R-:W-:-:S05]  /*632f0*/  MOV R141, R241 ;  /* 0x000000f1008d7202 */ /* 0x000fca0000000f00 */
[----:B------:R-:W-:Y:S01]  /*63300*/  IMAD.MOV.U32 R136, RZ, RZ, R208 ;  /* 0x000000ffff887224 */ /* 0x000fe200078e00d0 */
[----:B------:R-:W-:Y:S01]  /*63310*/  MOV R137, R209 ;  /* 0x000000d100897202 */ /* 0x000fe20000000f00 */
[----:B------:R-:W-:Y:S01]  /*63320*/  IMAD.MOV.U32 R138, RZ, RZ, R210 ;  /* 0x000000ffff8a7224 */ /* 0x000fe200078e00d2 */
[----:B------:R-:W-:-:S05]  /*63330*/  MOV R139, R211 ;  /* 0x000000d3008b7202 */ /* 0x000fca0000000f00 */
[----:B------:R-:W-:Y:S04]  /*63340*/  STL.64 [R1+0x43c0], R198 ;  /* 0x0043c0c601007387 */ /* 0x000fe80000100a00 */
[----:B------:R2:W-:Y:S04]  /*63350*/  STL.64 [R1+0x43b8], R196 ;  /* 0x0043b8c401007387 */ /* 0x0005e80000100a00 */
[----:B------:R-:W4:Y:S04]  /*63360*/  LDL.LU R208, [R1+0x452c] ;  /* 0x00452c0001d07983 */ /* 0x000f280000300800 */
[----:B------:R-:W4:Y:S01]  /*63370*/  LDL.LU R209, [R1+0x4528] ;  /* 0x0045280001d17983 */ /* 0x000f220000300800 */
[----:B------:R-:W-:-:S03]  /*63380*/  IMAD.MOV.U32 R142, RZ, RZ, R242 ;  /* 0x000000ffff8e7224 */ /* 0x000fc600078e00f2 */
[----:B------:R-:W4:Y:S01]  /*63390*/  LDL.LU R210, [R1+0x4524] ;  /* 0x0045240001d27983 */ /* 0x000f220000300800 */
[----:B------:R-:W-:-:S03]  /*633a0*/  MOV R143, R243 ;  /* 0x000000f3008f7202 */ /* 0x000fc60000000f00 */
[----:B------:R-:W4:Y:S04]  /*633b0*/  LDL.LU R211, [R1+0x4520] ;  /* 0x0045200001d37983 */ /* 0x000f280000300800 */
[----:B------:R-:W5:Y:S04]  /*633c0*/  LDL.LU R240, [R1+0x451c] ;  /* 0x00451c0001f07983 */ /* 0x000f680000300800 */
[----:B------:R-:W5:Y:S04]  /*633d0*/  LDL.LU R241, [R1+0x4518] ;  /* 0x0045180001f17983 */ /* 0x000f680000300800 */
[----:B------:R-:W5:Y:S04]  /*633e0*/  LDL.LU R242, [R1+0x4514] ;  /* 0x0045140001f27983 */ /* 0x000f680000300800 */
[----:B------:R-:W5:Y:S01]  /*633f0*/  LDL.LU R243, [R1+0x4510] ;  /* 0x0045100001f37983 */ /* 0x000f620000300800 */
[----:B------:R-:W-:Y:S01]  /*63400*/  IMAD.MOV.U32 R144, RZ, RZ, R207 ;  /* 0x000000ffff907224 */ /* 0x000fe200078e00cf */
[----:B------:R-:W-:Y:S01]  /*63410*/  MOV R145, R206 ;  /* 0x000000ce00917202 */ /* 0x000fe20000000f00 */
[----:B------:R-:W-:Y:S01]  /*63420*/  IMAD.MOV.U32 R146, RZ, RZ, R205 ;  /* 0x000000ffff927224 */ /* 0x000fe200078e00cd */
[----:B------:R-:W-:Y:S01]  /*63430*/  MOV R147, R204 ;  /* 0x000000cc00937202 */ /* 0x000fe20000000f00 */
[C---:B---3--:R-:W-:Y:S08]  /*63440*/  HMMA.1688.F32.TF32 R212, R228.reuse, R20, R212 ;  /* 0x00000014e4d4723c */ /* 0x048ff000000810d4 */
[C---:B------:R-:W-:Y:S08]  /*63450*/  HMMA.1688.F32.TF32 R216, R228.reuse, R24, R216 ;  /* 0x00000018e4d8723c */ /* 0x040ff000000810d8 */
[C---:B------:R-:W-:Y:S08]  /*63460*/  HMMA.1688.F32.TF32 R220, R228.reuse, R28, R220 ;  /* 0x0000001ce4dc723c */ /* 0x040ff000000810dc */
[----:B------:R-:W-:Y:S01]  /*63470*/  HMMA.1688.F32.TF32 R224, R228, R32, R224 ;  /* 0x00000020e4e0723c */ /* 0x000fe200000810e0 */
[----:B-1----:R-:W-:Y:S01]  /*63480*/  IMAD.MOV.U32 R192, RZ, RZ, R235 ;  /* 0x000000ffffc07224 */ /* 0x002fe200078e00eb */
[----:B------:R-:W-:Y:S01]  /*63490*/  MOV R193, R234 ;  /* 0x000000ea00c17202 */ /* 0x000fe20000000f00 */
[----:B------:R-:W-:Y:S01]  /*634a0*/  IMAD.MOV.U32 R194, RZ, RZ, R233 ;  /* 0x000000ffffc27224 */ /* 0x000fe200078e00e9 */
[----:B------:R-:W-:Y:S01]  /*634b0*/  MOV R195, R232 ;  /* 0x000000e800c37202 */ /* 0x000fe20000000f00 */
[----:B------:R-:W-:Y:S04]  /*634c0*/  LDS R234, [R3+0x2e080] ;  /* 0x02e0800003ea7984 */ /* 0x000fe80000000800 */
[----:B------:R-:W-:Y:S04]  /*634d0*/  LDS R232, [R3+0x2c080] ;  /* 0x02c0800003e87984 */ /* 0x000fe80000000800 */
[----:B------:R-:W-:Y:S04]  /*634e0*/  LDS R233, [R0+0x2c080] ;  /* 0x02c0800000e97984 */ /* 0x000fe80000000800 */
[----:B------:R-:W1:Y:S04]  /*634f0*/  LDS R235, [R0+0x2e080] ;  /* 0x02e0800000eb7984 */ /* 0x000e680000000800 */
[----:B------:R-:W-:Y:S04]  /*63500*/  STL.64 [R1+0x43d0], R202 ;  /* 0x0043d0ca01007387 */ /* 0x000fe80000100a00 */
[----:B------:R-:W-:Y:S01]  /*63510*/  STL.64 [R1+0x43c8], R200 ;  /* 0x0043c8c801007387 */ /* 0x000fe20000100a00 */
[----:B--2---:R-:W-:Y:S01]  /*63520*/  IMAD.MOV.U32 R196, RZ, RZ, R239 ;  /* 0x000000ffffc47224 */ /* 0x004fe200078e00ef */
[----:B------:R-:W-:Y:S01]  /*63530*/  MOV R197, R238 ;  /* 0x000000ee00c57202 */ /* 0x000fe20000000f00 */
[----:B------:R-:W-:Y:S01]  /*63540*/  IMAD.MOV.U32 R198, RZ, RZ, R237 ;  /* 0x000000ffffc67224 */ /* 0x000fe200078e00ed */
[----:B------:R-:W-:Y:S01]  /*63550*/  MOV R199, R236 ;  /* 0x000000ec00c77202 */ /* 0x000fe20000000f00 */
[----:B------:R-:W-:Y:S04]  /*63560*/  LDS R238, [R3+0x2e100] ;  /* 0x02e1000003ee7984 */ /* 0x000fe80000000800 */
[----:B------:R-:W-:Y:S04]  /*63570*/  LDS R236, [R3+0x2c100] ;  /* 0x02c1000003ec7984 */ /* 0x000fe80000000800 */
[----:B------:R-:W-:Y:S04]  /*63580*/  LDS R237, [R0+0x2c100] ;  /* 0x02c1000000ed7984 */ /* 0x000fe80000000800 */
[----:B------:R-:W-:Y:S04]  /*63590*/  LDS R239, [R0+0x2e100] ;  /* 0x02e1000000ef7984 */ /* 0x000fe80000000800 */
[----:B------:R-:W-:Y:S01]  /*635a0*/  LDS R32, [R3+0x30100] ;  /* 0x0301000003207984 */ /* 0x000fe20000000800 */
[----:B-1----:R-:W-:Y:S08]  /*635b0*/  HMMA.1688.F32.TF32 R40, R232, R6, R40 ;  /* 0x00000006e828723c */ /* 0x002ff00000081028 */
[C---:B----4-:R-:W-:Y:S08]  /*635c0*/  HMMA.1688.F32.TF32 R208, R228.reuse, R16, R208 ;  /* 0x00000010e4d0723c */ /* 0x050ff000000810d0 */
[----:B-----5:R-:W-:Y:S01]  /*635d0*/  HMMA.1688.F32.TF32 R204, R228, R12, R240 ;  /* 0x0000000ce4cc723c */ /* 0x020fe200000810f0 */
        /* <DEDUP_REMOVED lines=8> */
[C---:B-1----:R-:W-:Y:S08]  /*63660*/  HMMA.1688.F32.TF32 R144, R228.reuse, R14, R144 ;  /* 0x0000000ee490723c */ /* 0x042ff00000081090 */
[C---:B------:R-:W-:Y:S08]  /*63670*/  HMMA.1688.F32.TF32 R140, R228.reuse, R18, R140 ;  /* 0x00000012e48c723c */ /* 0x040ff0000008108c */
[C---:B------:R-:W-:Y:S07]  /*63680*/  HMMA.1688.F32.TF32 R136, R228.reuse, R22, R136 ;  /* 0x00000016e488723c */ /* 0x040fee0000081088 */
[----:B------:R-:W-:Y:S04]  /*63690*/  STL.64 [R1+0x7f0], R144 ;  /* 0x0007f09001007387 */ /* 0x000fe80000100a00 */
[----:B------:R1:W-:Y:S04]  /*636a0*/  STL.64 [R1+0x7f8], R146 ;  /* 0x0007f89201007387 */ /* 0x0003e80000100a00 */
[----:B------:R-:W-:Y:S04]  /*636b0*/  STL.64 [R1+0x7e0], R140 ;  /* 0x0007e08c01007387 */ /* 0x000fe80000100a00 */
[----:B------:R3:W-:Y:S01]  /*636c0*/  STL.64 [R1+0x7e8], R142 ;  /* 0x0007e88e01007387 */ /* 0x0007e20000100a00 */
[C---:B-1----:R-:W-:Y:S03]  /*636d0*/  HMMA.1688.F32.TF32 R144, R228.reuse, R26, R248 ;  /* 0x0000001ae490723c */ /* 0x042fe600000810f8 */
[----:B------:R-:W-:Y:S04]  /*636e0*/  STL.64 [R1+0x7d0], R136 ;  /* 0x0007d08801007387 */ /* 0x000fe80000100a00 */
[----:B------:R1:W-:Y:S01]  /*636f0*/  STL.64 [R1+0x7d8], R138 ;  /* 0x0007d88a01007387 */ /* 0x0003e20000100a00 */
[C---:B---3--:R-:W-:Y:S08]  /*63700*/  HMMA.1688.F32.TF32 R140, R228.reuse, R30, R244 ;  /* 0x0000001ee48c723c */ /* 0x048ff000000810f4 */
        /* <DEDUP_REMOVED lines=14> */
[C---:B---3--:R-:W-:Y:S01]  /*637f0*/  HMMA.1688.F32.TF32 R36, R232.reuse, R22, R56 ;  /* 0x00000016e824723c */ /* 0x048fe20000081038 */
        /* <DEDUP_REMOVED lines=20> */
[----:B------:R-:W-:Y:S04]  /*63940*/  LDS R52, [R3+0x2c380] ;  /* 0x02c3800003347984 */ /* 0x000fe80000000800 */
[----:B---3--:R-:W-:Y:S03]  /*63950*/  HMMA.1688.F32.TF32 R36, R232, R34, R68 ;  /* 0x00000022e824723c */ /* 0x008fe60000081044 */
        /* <DEDUP_REMOVED lines=11> */
[----:B------:R-:W-:Y:S05]  /*63a10*/  LDS R55, [R0+0x2e380] ;  /* 0x02e3800000377984 */ /* 0x000fea0000000800 */
[C---:B---3--:R-:W-:Y:S01]  /*63a20*/  HMMA.1688.F32.TF32 R36, R236.reuse, R14, R80 ;  /* 0x0000000eec24723c */ /* 0x048fe20000081050 */
        /* <DEDUP_REMOVED lines=8> */
[----:B---3--:R-:W-:Y:S03]  /*63ab0*/  HMMA.1688.F32.TF32 R36, R236, R26, R92 ;  /* 0x0000001aec24723c */ /* 0x008fe6000008105c */
[----:B------:R-:W-:Y:S04]  /*63ac0*/  STL.64 [R1+0x20], R44 ;  /* 0x0000202c01007387 */ /* 0x000fe80000100a00 */
[----:B------:R-:W-:Y:S01]  /*63ad0*/  STL.64 [R1+0x28], R46 ;  /* 0x0000282e01007387 */ /* 0x000fe20000100a00 */
[----:B------:R-:W-:Y:S01]  /*63ae0*/  IMAD.MOV.U32 R17, RZ, RZ, R192 ;  /* 0x000000ffff117224 */ /* 0x000fe200078e00c0 */
[----:B------:R-:W-:Y:S01]  /*63af0*/  MOV R16, R193 ;  /* 0x000000c100107202 */ /* 0x000fe20000000f00 */
[----:B------:R-:W-:Y:S01]  /*63b00*/  IMAD.MOV.U32 R13, RZ, RZ, R194 ;  /* 0x000000ffff0d7224 */ /* 0x000fe200078e00c2 */
[----:B------:R-:W-:Y:S01]  /*63b10*/  MOV R12, R195 ;  /* 0x000000c3000c7202 */ /* 0x000fe20000000f00 */
[C---:B--2---:R-:W-:Y:S01]  /*63b20*/  HMMA.1688.F32.TF32 R244, R240.reuse, R10, R108 ;  /* 0x0000000af0f4723c */ /* 0x044fe2000008106c */
[----:B------:R-:W-:Y:S04]  /*63b30*/  LDS R44, [R3+0x2c300] ;  /* 0x02c30000032c7984 */ /* 0x000fe80000000800 */
        /* <DEDUP_REMOVED lines=16> */
[----:B------:R-:W5:Y:S04]  /*63c40*/  LDL.LU R192, [R1+0x4e0] ;  /* 0x0004e00001c07983 */ /* 0x000f680000300800 */
[----:B------:R-:W5:Y:S04]  /*63c50*/  LDL.LU R193, [R1+0x4e4] ;  /* 0x0004e40001c17983 */ /* 0x000f680000300800 */
[----:B------:R-:W5:Y:S04]  /*63c60*/  LDL.LU R194, [R1+0x4e8] ;  /* 0x0004e80001c27983 */ /* 0x000f680000300800 */
[----:B------:R-:W5:Y:S04]  /*63c70*/  LDL.LU R195, [R1+0x4ec] ;  /* 0x0004ec0001c37983 */ /* 0x000f680000300800 */
[----:B------:R-:W-:Y:S04]  /*63c80*/  LDS R36, [R3+0x2c200] ;  /* 0x02c2000003247984 */ /* 0x000fe80000000800 */
[----:B------:R-:W-:Y:S04]  /*63c90*/  LDS R38, [R3+0x2e200] ;  /* 0x02e2000003267984 */ /* 0x000fe80000000800 */
[----:B------:R-:W-:Y:S04]  /*63ca0*/  LDS R37, [R0+0x2c200] ;  /* 0x02c2000000257984 */ /* 0x000fe80000000800 */
[----:B------:R-:W5:Y:S01]  /*63cb0*/  LDS R39, [R0+0x2e200] ;  /* 0x02e2000000277984 */ /* 0x000f620000000800 */
[C---:B------:R-:W-:Y:S03]  /*63cc0*/  HMMA.1688.F32.TF32 R60, R240.reuse, R14, R112 ;  /* 0x0000000ef03c723c */ /* 0x040fe60000081070 */
[----:B------:R-:W-:Y:S04]  /*63cd0*/  LDS R40, [R3+0x2c280] ;  /* 0x02c2800003287984 */ /* 0x000fe80000000800 */
[----:B------:R-:W-:Y:S01]  /*63ce0*/  LDS R42, [R3+0x2e280] ;  /* 0x02e28000032a7984 */ /* 0x000fe20000000800 */
[C---:B------:R-:W-:Y:S03]  /*63cf0*/  HMMA.1688.F32.TF32 R56, R240.reuse, R18, R116 ;  /* 0x00000012f038723c */ /* 0x040fe60000081074 */
[----:B------:R-:W-:Y:S04]  /*63d00*/  LDS R41, [R0+0x2c280] ;  /* 0x02c2800000297984 */ /* 0x000fe80000000800 */
[----:B------:R-:W1:Y:S01]  /*63d10*/  LDS R43, [R0+0x2e280] ;  /* 0x02e28000002b7984 */ /* 0x000e620000000800 */
[C---:B------:R-:W-:Y:S03]  /*63d20*/  HMMA.1688.F32.TF32 R120, R240.reuse, R22, R120 ;  /* 0x00000016f078723c */ /* 0x040fe60000081078 */
[----:B------:R-:W-:Y:S04]  /*63d30*/  LDS R46, [R3+0x2e300] ;  /* 0x02e30000032e7984 */ /* 0x000fe80000000800 */
[----:B------:R-:W-:Y:S01]  /*63d40*/  LDS R45, [R0+0x2c300] ;  /* 0x02c30000002d7984 */ /* 0x000fe20000000800 */
[----:B------:R-:W-:Y:S03]  /*63d50*/  HMMA.1688.F32.TF32 R124, R240, R26, R124 ;  /* 0x0000001af07c723c */ /* 0x000fe6000008107c */
[----:B------:R-:W1:Y:S05]  /*63d60*/  LDS R47, [R0+0x2e300] ;  /* 0x02e30000002f7984 */ /* 0x000e6a0000000800 */
[----:B------:R-:W-:Y:S08]  /*63d70*/  HMMA.1688.F32.TF32 R196, R228, R6, R196 ;  /* 0x00000006e4c4723c */ /* 0x000ff000000810c4 */
[C---:B------:R-:W-:Y:S08]  /*63d80*/  HMMA.1688.F32.TF32 R128, R240.reuse, R30, R128 ;  /* 0x0000001ef080723c */ /* 0x040ff00000081080 */
[C---:B------:R-:W-:Y:S08]  /*63d90*/  HMMA.1688.F32.TF32 R48, R240.reuse, R34, R132 ;  /* 0x00000022f030723c */ /* 0x040ff00000081084 */
[----:B--2---:R-:W-:Y:S08]  /*63da0*/  HMMA.1688.F32.TF32 R248, R240, R6, R104 ;  /* 0x00000006f0f8723c */ /* 0x004ff00000081068 */
[C---:B----4-:R-:W-:Y:S08]  /*63db0*/  HMMA.1688.F32.TF32 R92, R236.reuse, R30, R96 ;  /* 0x0000001eec5c723c */ /* 0x050ff00000081060 */
[----:B---3--:R-:W-:Y:S11]  /*63dc0*/  HMMA.1688.F32.TF32 R236, R236, R34, R100 ;  /* 0x00000022ecec723c */ /* 0x008ff60000081064 */
[----:B------:R-:W-:Y:S04]  /*63dd0*/  @!UPT UIADD3 URZ, URZ, URZ, URZ ;  /* 0x0000003f3f3ff290 */ /* 0x000fe8000fffe03f */
[----:B------:R-:W-:Y:S04]  /*63de0*/  STL.64 [R1+0x4370], R94 ;  /* 0x0043705e01007387 */ /* 0x000fe80000100a00 */
[----:B------:R-:W-:Y:S04]  /*63df0*/  STL.64 [R1+0x4368], R92 ;  /* 0x0043685c01007387 */ /* 0x000fe80000100a00 */
[----:B------:R-:W-:Y:S04]  /*63e00*/  STL.64 [R1+0x4380], R238 ;  /* 0x004380ee01007387 */ /* 0x000fe80000100a00 */
[----:B------:R-:W-:Y:S04]  /*63e10*/  STL.64 [R1+0x4378], R236 ;  /* 0x004378ec01007387 */ /* 0x000fe80000100a00 */
[----:B------:R-:W-:Y:S04]  /*63e20*/  STL [R1+0x4340], R248 ;  /* 0x004340f801007387 */ /* 0x000fe80000100800 */
[----:B------:R-:W-:Y:S04]  /*63e30*/  STL [R1+0x433c], R249 ;  /* 0x00433cf901007387 */ /* 0x000fe80000100800 */
[----:B------:R-:W-:Y:S04]  /*63e40*/  STL [R1+0x4338], R250 ;  /* 0x004338fa01007387 */ /* 0x000fe80000100800 */
[----:B------:R-:W-:Y:S01]  /*63e50*/  STL [R1+0x4334], R251 ;  /* 0x004334fb01007387 */ /* 0x000fe20000100800 */
[----:B-----5:R-:W-:Y:S03]  /*63e60*/  HMMA.1688.F32.TF32 R64, R36, R6, R192 ;  /* 0x000000062440723c */ /* 0x020fe600000810c0 */
        /* <DEDUP_REMOVED lines=11> */
[----:B------:R2:W-:Y:S04]  /*63f20*/  STL [R1+0x4358], R59 ;  /* 0x0043583b01007387 */ /* 0x0005e80000100800 */
        /* <DEDUP_REMOVED lines=70> */
[----:B---3--:R-:W3:Y:S04]  /*64390*/  LDL.LU R120, [R1+0x3d0] ;  /* 0x0003d00001787983 */ /* 0x008ee80000300800 */
[----:B------:R-:W3:Y:S04]  /*643a0*/  LDL.LU R121, [R1+0x3d4] ;  /* 0x0003d40001797983 */ /* 0x000ee80000300800 */
[----:B------:R-:W3:Y:S04]  /*643b0*/  LDL.LU R122, [R1+0x3d8] ;  /* 0x0003d800017a7983 */ /* 0x000ee80000300800 */
[----:B------:R-:W3:Y:S04]  /*643c0*/  LDL.LU R123, [R1+0x3dc] ;  /* 0x0003dc00017b7983 */ /* 0x000ee80000300800 */
[----:B----4-:R-:W1:Y:S04]  /*643d0*/  LDL.LU R124, [R1+0x3e0] ;  /* 0x0003e000017c7983 */ /* 0x010e680000300800 */
[----:B------:R-:W1:Y:S04]  /*643e0*/  LDL.LU R125, [R1+0x3e4] ;  /* 0x0003e400017d7983 */ /* 0x000e680000300800 */
[----:B------:R-:W1:Y:S04]  /*643f0*/  LDL.LU R126, [R1+0x3e8] ;  /* 0x0003e800017e7983 */ /* 0x000e680000300800 */
[----:B------:R-:W1:Y:S04]  /*64400*/  LDL.LU R127, [R1+0x3ec] ;  /* 0x0003ec00017f7983 */ /* 0x000e680000300800 */
[----:B------:R-:W4:Y:S04]  /*64410*/  LDL.LU R132, [R1+0x3f0] ;  /* 0x0003f00001847983 */ /* 0x000f280000300800 */
[----:B------:R-:W4:Y:S04]  /*64420*/  LDL.LU R133, [R1+0x3f4] ;  /* 0x0003f40001857983 */ /* 0x000f280000300800 */
[----:B------:R-:W4:Y:S01]  /*64430*/  LDL.LU R134, [R1+0x3f8] ;  /* 0x0003f80001867983 */ /* 0x000f220000300800 */
[----:B------:R-:W-:-:S03]  /*64440*/  IMAD.MOV.U32 R246, RZ, RZ, R56 ;  /* 0x000000fffff67224 */ /* 0x000fc600078e0038 */
[----:B------:R-:W4:Y:S01]  /*64450*/  LDL.LU R135, [R1+0x3fc] ;  /* 0x0003fc0001877983 */ /* 0x000f220000300800 */
        /* <DEDUP_REMOVED lines=40> */
[----:B------:R-:W-:Y:S01]  /*646e0*/  IMAD.MOV.U32 R244, RZ, RZ, R58 ;  /* 0x000000fffff47224 */ /* 0x000fe200078e003a */
[----:B------:R-:W-:Y:S02]  /*646f0*/  MOV R245, R59 ;  /* 0x0000003b00f57202 */ /* 0x000fe40000000f00 */
[----:B------:R-:W5:Y:S01]  /*64700*/  LDL.LU R196, [R1+0x60] ;  /* 0x0000600001c47983 */ /* 0x000f620000300800 */
[----:B------:R-:W-:Y:S01]  /*64710*/  IMAD.MOV.U32 R60, RZ, RZ, R56 ;  /* 0x000000ffff3c7224 */ /* 0x000fe200078e0038 */
[----:B------:R-:W-:Y:S02]  /*64720*/  MOV R61, R57 ;  /* 0x00000039003d7202 */ /* 0x000fe40000000f00 */
[----:B------:R-:W5:Y:S04]  /*64730*/  LDL.LU R197, [R1+0x64] ;  /* 0x0000640001c57983 */ /* 0x000f680000300800 */
[----:B------:R-:W5:Y:S04]  /*64740*/  LDL.LU R198, [R1+0x68] ;  /* 0x0000680001c67983 */ /* 0x000f680000300800 */
[----:B------:R-:W5:Y:S01]  /*64750*/  LDL.LU R199, [R1+0x6c] ;  /* 0x00006c0001c77983 */ /* 0x000f620000300800 */
[C---:B--2---:R-:W-:Y:S08]  /*64760*/  HMMA.1688.F32.TF32 R144, R36.reuse, R22, R144 ;  /* 0x000000162490723c */ /* 0x044ff00000081090 */
[C---:B---3--:R-:W-:Y:S08]  /*64770*/  HMMA.1688.F32.TF32 R136, R36.reuse, R26, R136 ;  /* 0x0000001a2488723c */ /* 0x048ff00000081088 */
[C---:B----4-:R-:W-:Y:S08]  /*64780*/  HMMA.1688.F32.TF32 R140, R36.reuse, R30, R140 ;  /* 0x0000001e248c723c */ /* 0x050ff0000008108c */
[----:B------:R-:W-:Y:S01]  /*64790*/  IMAD.MOV.U32 R58, RZ, RZ, R146 ;  /* 0x000000ffff3a7224 */ /* 0x000fe200078e0092 */
[----:B------:R-:W-:Y:S01]  /*647a0*/  MOV R59, R147 ;  /* 0x00000093003b7202 */ /* 0x000fe20000000f00 */
[----:B------:R-:W-:Y:S01]  /*647b0*/  IMAD.MOV.U32 R56, RZ, RZ, R144 ;  /* 0x000000ffff387224 */ /* 0x000fe200078e0090 */
[----:B------:R-:W-:Y:S01]  /*647c0*/  MOV R57, R145 ;  /* 0x0000009100397202 */ /* 0x000fe20000000f00 */
[----:B------:R-:W2:Y:S04]  /*647d0*/  LDL.LU.64 R146, [R1+0x44d8] ;  /* 0x0044d80001927983 */ /* 0x000ea80000300a00 */
[----:B------:R-:W2:Y:S04]  /*647e0*/  LDL.LU.64 R144, [R1+0x44d0] ;  /* 0x0044d00001907983 */ /* 0x000ea80000300a00 */
[----:B------:R-:W-:Y:S04]  /*647f0*/  STL.64 [R1+0x750], R136 ;  /* 0x0007508801007387 */ /* 0x000fe80000100a00 */
[----:B------:R3:W-:Y:S04]  /*64800*/  STL.64 [R1+0x758], R138 ;  /* 0x0007588a01007387 */ /* 0x0007e80000100a00 */
[----:B---3--:R-:W3:Y:S04]  /*64810*/  LDL.LU.64 R138, [R1+0x44c8] ;  /* 0x0044c800018a7983 */ /* 0x008ee80000300a00 */
[----:B------:R-:W4:Y:S04]  /*64820*/  LDL.LU.64 R136, [R1+0x44c0] ;  /* 0x0044c00001887983 */ /* 0x000f280000300a00 */
[----:B------:R-:W-:Y:S04]  /*64830*/  STL.64 [R1+0x740], R140 ;  /* 0x0007408c01007387 */ /* 0x000fe80000100a00 */
[----:B------:R1:W-:Y:S04]  /*64840*/  STL.64 [R1+0x748], R142 ;  /* 0x0007488e01007387 */ /* 0x0003e80000100a00 */
[----:B-1----:R-:W2:Y:S04]  /*64850*/  LDL.LU.64 R142, [R1+0x44b8] ;  /* 0x0044b800018e7983 */ /* 0x002ea80000300a00 */
[----:B------:R-:W2:Y:S01]  /*64860*/  LDL.LU.64 R140, [R1+0x44b0] ;  /* 0x0044b000018c7983 */ /* 0x000ea20000300a00 */
[----:B------:R-:W-:Y:S08]  /*64870*/  HMMA.1688.F32.TF32 R36, R36, R34, R132 ;  /* 0x000000222424723c */ /* 0x000ff00000081084 */
[C---:B------:R-:W-:Y:S08]  /*64880*/  HMMA.1688.F32.TF32 R124, R40.reuse, R6, R124 ;  /* 0x00000006287c723c */ /* 0x040ff0000008107c */
[C---:B------:R-:W-:Y:S07]  /*64890*/  HMMA.1688.F32.TF32 R120, R40.reuse, R10, R120 ;  /* 0x0000000a2878723c */ /* 0x040fee0000081078 */
[----:B------:R-:W-:Y:S04]  /*648a0*/  STL.64 [R1+0x3f0], R36 ;  /* 0x0003f02401007387 */ /* 0x000fe80000100a00 */
[----:B------:R5:W-:Y:S02]  /*648b0*/  STL.64 [R1+0x3f8], R38 ;  /* 0x0003f82601007387 */ /* 0x000be40000100a00 */
[C---:B-----5:R-:W-:Y:S02]  /*648c0*/  HMMA.1688.F32.TF32 R36, R40.reuse, R14, R116 ;  /* 0x0000000e2824723c */ /* 0x060fe40000081074 */
        /* <DEDUP_REMOVED lines=19> */
[----:B------:R-:W-:Y:S02]  /*64a00*/  STL.64 [R1+0x388], R106 ;  /* 0x0003886a01007387 */ /* 0x000fe40000100a00 */
[C---:B------:R-:W-:Y:S02]  /*64a10*/  HMMA.1688.F32.TF32 R92, R44.reuse, R10, R96 ;  /* 0x0000000a2c5c723c */ /* 0x040fe40000081060 */
[----:B------:R-:W-:Y:S04]  /*64a20*/  STL.64 [R1+0x530], R40 ;  /* 0x0005302801007387 */ /* 0x000fe80000100a00 */
[----:B------:R1:W-:Y:S09]  /*64a30*/  STL.64 [R1+0x538], R42 ;  /* 0x0005382a01007387 */ /* 0x0003f20000100a00 */
[----:B------:R-:W-:Y:S01]  /*64a40*/  STL.64 [R1+0x520], R36 ;  /* 0x0005202401007387 */ /* 0x000fe20000100a00 */
[C---:B-1----:R-:W-:Y:S03]  /*64a50*/  HMMA.1688.F32.TF32 R40, R44.reuse, R14, R88 ;  /* 0x0000000e2c28723c */ /* 0x042fe60000081058 */
[----:B------:R1:W-:Y:S04]  /*64a60*/  STL.64 [R1+0x528], R38 ;  /* 0x0005282601007387 */ /* 0x0003e80000100a00 */
[----:B------:R-:W-:Y:S01]  /*64a70*/  LDS R88, [R3+0x2c580] ;  /* 0x02c5800003587984 */ /* 0x000fe20000000800 */
        /* <DEDUP_REMOVED lines=8> */
[----:B------:R1:W-:Y:S04]  /*64b00*/  STL.64 [R1+0x508], R42 ;  /* 0x0005082a01007387 */ /* 0x0003e80000100a00 */
[----:B------:R-:W-:Y:S04]  /*64b10*/  LDS R91, [R0+0x2e580] ;  /* 0x02e58000005b7984 */ /* 0x000fe80000000800 */
[----:B------:R-:W-:Y:S01]  /*64b20*/  STL.64 [R1+0x400], R36 ;  /* 0x0004002401007387 */ /* 0x000fe20000100a00 */
[C---:B-1----:R-:W-:Y:S03]  /*64b30*/  HMMA.1688.F32.TF32 R40, R44.reuse, R26, R76 ;  /* 0x0000001a2c28723c */ /* 0x042fe6000008104c */
[----:B------:R1:W-:Y:S05]  /*64b40*/  STL.64 [R1+0x408], R38 ;  /* 0x0004082601007387 */ /* 0x0003ea0000100a00 */
[----:B-1----:R-:W-:Y:S01]  /*64b50*/  HMMA.1688.F32.TF32 R36, R44, R30, R72 ;  /* 0x0000001e2c24723c */ /* 0x002fe20000081048 */
[----:B------:R-:W-:Y:S04]  /*64b60*/  STL.64 [R1+0x2f0], R80 ;  /* 0x0002f05001007387 */ /* 0x000fe80000100a00 */
[----:B------:R1:W-:Y:S03]  /*64b70*/  STL.64 [R1+0x2f8], R82 ;  /* 0x0002f85201007387 */ /* 0x0003e60000100a00 */
[C---:B------:R-:W-:Y:S01]  /*64b80*/  HMMA.1688.F32.TF32 R96, R52.reuse, R26, R192 ;  /* 0x0000001a3460723c */ /* 0x040fe200000810c0 */
[----:B------:R-:W-:Y:S06]  /*64b90*/  LDS R44, [R3+0x2c500] ;  /* 0x02c50000032c7984 */ /* 0x000fec0000000800 */
[----:B------:R-:W-:Y:S04]  /*64ba0*/  STL.64 [R1+0x2e0], R40 ;  /* 0x0002e02801007387 */ /* 0x000fe80000100a00 */
[----:B------:R-:W-:Y:S04]  /*64bb0*/  STL.64 [R1+0x2e8], R42 ;  /* 0x0002e82a01007387 */ /* 0x000fe80000100a00 */
[----:B------:R-:W-:Y:S04]  /*64bc0*/  STL.64 [R1+0x4320], R118 ;  /* 0x0043207601007387 */ /* 0x000fe80000100a00 */
[----:B------:R-:W-:Y:S04]  /*64bd0*/  STL.64 [R1+0x2d0], R36 ;  /* 0x0002d02401007387 */ /* 0x000fe80000100a00 */
[----:B------:R-:W-:Y:S04]  /*64be0*/  STL.64 [R1+0x2d8], R38 ;  /* 0x0002d82601007387 */ /* 0x000fe80000100a00 */
[----:B------:R-:W-:Y:S01]  /*64bf0*/  STL.64 [R1+0x4318], R116 ;  /* 0x0043187401007387 */ /* 0x000fe20000100a00 */
[C---:B------:R-:W-:Y:S03]  /*64c00*/  HMMA.1688.F32.TF32 R100, R52.reuse, R22, R196 ;  /* 0x000000163464723c */ /* 0x040fe600000810c4 */
[----:B------:R-:W-:Y:S04]  /*64c10*/  LDS R36, [R3+0x2c400] ;  /* 0x02c4000003247984 */ /* 0x000fe80000000800 */
[----:B------:R-:W-:Y:S01]  /*64c20*/  LDS R38, [R3+0x2e400] ;  /* 0x02e4000003267984 */ /* 0x000fe20000000800 */
[C---:B------:R-:W-:Y:S03]  /*64c30*/  HMMA.1688.F32.TF32 R104, R52.reuse, R14, R228 ;  /* 0x0000000e3468723c */ /* 0x040fe600000810e4 */
[----:B------:R-:W-:Y:S04]  /*64c40*/  LDS R37, [R0+0x2c400] ;  /* 0x02c4000000257984 */ /* 0x000fe80000000800 */
[----:B------:R-:W5:Y:S01]  /*64c50*/  LDS R39, [R0+0x2e400] ;  /* 0x02e4000000277984 */ /* 0x000f620000000800 */
[C---:B------:R-:W-:Y:S03]  /*64c60*/  HMMA.1688.F32.TF32 R112, R52.reuse, R6, R68 ;  /* 0x000000063470723c */ /* 0x040fe60000081044 */
[----:B------:R-:W-:Y:S04]  /*64c70*/  LDS R40, [R3+0x2c480] ;  /* 0x02c4800003287984 */ /* 0x000fe80000000800 */
[----:B------:R-:W-:Y:S01]  /*64c80*/  LDS R42, [R3+0x2e480] ;  /* 0x02e48000032a7984 */ /* 0x000fe20000000800 */
[----:B------:R-:W-:Y:S03]  /*64c90*/  HMMA.1688.F32.TF32 R108, R52, R10, R64 ;  /* 0x0000000a346c723c */ /* 0x000fe60000081040 */
[----:B------:R-:W-:Y:S04]  /*64ca0*/  LDS R41, [R0+0x2c480] ;  /* 0x02c4800000297984 */ /* 0x000fe80000000800 */
[----:B------:R-:W1:Y:S04]  /*64cb0*/  LDS R43, [R0+0x2e480] ;  /* 0x02e48000002b7984 */ /* 0x000e680000000800 */
[----:B------:R-:W-:Y:S04]  /*64cc0*/  LDS R46, [R3+0x2e500] ;  /* 0x02e50000032e7984 */ /* 0x000fe80000000800 */
[----:B------:R-:W-:Y:S04]  /*64cd0*/  LDS R45, [R0+0x2c500] ;  /* 0x02c50000002d7984 */ /* 0x000fe80000000800 */
[----:B------:R-:W1:Y:S01]  /*64ce0*/  LDS R47, [R0+0x2e500] ;  /* 0x02e50000002f7984 */ /* 0x000e620000000800 */
[----:B----4-:R-:W-:Y:S01]  /*64cf0*/  IMAD.MOV.U32 R194, RZ, RZ, R136 ;  /* 0x000000ffffc27224 */ /* 0x010fe200078e0088 */
[----:B------:R-:W-:Y:S01]  /*64d00*/  MOV R195, R137 ;  /* 0x0000008900c37202 */ /* 0x000fe20000000f00 */
[----:B---3--:R-:W-:Y:S01]  /*64d10*/  IMAD.MOV.U32 R198, RZ, RZ, R139 ;  /* 0x000000ffffc67224 */ /* 0x008fe200078e008b */
[----:B------:R-:W-:Y:S01]  /*64d20*/  MOV R199, R138 ;  /* 0x0000008a00c77202 */ /* 0x000fe20000000f00 */
[----:B--2---:R-:W-:Y:S01]  /*64d30*/  IMAD.MOV.U32 R192, RZ, RZ, R143 ;  /* 0x000000ffffc07224 */ /* 0x004fe200078e008f */
[----:B------:R-:W-:Y:S01]  /*64d40*/  MOV R193, R142 ;  /* 0x0000008e00c17202 */ /* 0x000fe20000000f00 */
[----:B------:R-:W2:Y:S04]  /*64d50*/  LDL.LU R143, [R1+0x44ac] ;  /* 0x0044ac00018f7983 */ /* 0x000ea80000300800 */
[----:B------:R-:W3:Y:S01]  /*64d60*/  LDL.LU R142, [R1+0x44a8] ;  /* 0x0044a800018e7983 */ /* 0x000ee20000300800 */
[----:B------:R-:W-:-:S03]  /*64d70*/  IMAD.MOV.U32 R196, RZ, RZ, R141 ;  /* 0x000000ffffc47224 */ /* 0x000fc600078e008d */
[----:B------:R-:W4:Y:S01]  /*64d80*/  LDL.LU R136, [R1+0x44a4] ;  /* 0x0044a40001887983 */ /* 0x000f220000300800 */
[----:B------:R-:W-:-:S03]  /*64d90*/  MOV R197, R140 ;  /* 0x0000008c00c57202 */ /* 0x000fc60000000f00 */
        /* <DEDUP_REMOVED lines=13> */
[----:B------:R-:W-:-:S03]  /*64e70*/  IMAD.MOV.U32 R68, RZ, RZ, R139 ;  /* 0x000000ffff447224 */ /* 0x000fc600078e008b */
[----:B------:R-:W5:Y:S01]  /*64e80*/  LDL.LU R139, [R1+0x447c] ;  /* 0x00447c00018b7983 */ /* 0x000f620000300800 */
[----:B------:R-:W-:Y:S01]  /*64e90*/  IMAD.MOV.U32 R70, RZ, RZ, R140 ;  /* 0x000000ffff467224 */ /* 0x000fe200078e008c */
[----:B------:R-:W-:Y:S02]  /*64ea0*/  MOV R69, R138 ;  /* 0x0000008a00457202 */ /* 0x000fe40000000f00 */
[----:B------:R-:W5:Y:S01]  /*64eb0*/  LDL.LU R138, [R1+0x4478] ;  /* 0x00447800018a7983 */ /* 0x000f620000300800 */
[----:B------:R-:W-:-:S03]  /*64ec0*/  MOV R71, R141 ;  /* 0x0000008d00477202 */ /* 0x000fc60000000f00 */
[----:B------:R-:W5:Y:S04]  /*64ed0*/  LDL.LU R140, [R1+0x4474] ;  /* 0x00447400018c7983 */ /* 0x000f680000300800 */
[----:B------:R-:W5:Y:S01]  /*64ee0*/  LDL.LU R141, [R1+0x4470] ;  /* 0x00447000018d7983 */ /* 0x000f620000300800 */
[----:B--2---:R-:W-:Y:S01]  /*64ef0*/  MOV R235, R136 ;  /* 0x0000008800eb7202 */ /* 0x004fe20000000f00 */
[----:B---3--:R-:W-:Y:S02]  /*64f00*/  IMAD.MOV.U32 R234, RZ, RZ, R137 ;  /* 0x000000ffffea7224 */ /* 0x008fe400078e0089 */
[----:B----4-:R-:W-:Y:S02]  /*64f10*/  IMAD.MOV.U32 R232, RZ, RZ, R142 ;  /* 0x000000ffffe87224 */ /* 0x010fe400078e008e */
[----:B------:R-:W1:Y:S01]  /*64f20*/  LDL.LU R142, [R1+0x446c] ;  /* 0x00446c00018e7983 */ /* 0x000e620000300800 */
[----:B-----5:R-:W-:-:S03]  /*64f30*/  MOV R233, R143 ;  /* 0x0000008f00e97202 */ /* 0x020fc60000000f00 */
[----:B------:R-:W2:Y:S04]  /*64f40*/  LDL.LU R143, [R1+0x4468] ;  /* 0x00446800018f7983 */ /* 0x000ea80000300800 */
[----:B------:R-:W3:Y:S04]  /*64f50*/  LDL.LU R137, [R1+0x4464] ;  /* 0x0044640001897983 */ /* 0x000ee80000300800 */
[----:B------:R-:W4:Y:S01]  /*64f60*/  LDL.LU R136, [R1+0x4460] ;  /* 0x0044600001887983 */ /* 0x000f220000300800 */
[----:B------:R-:W-:-:S03]  /*64f70*/  MOV R79, R140 ;  /* 0x0000008c004f7202 */ /* 0x000fc60000000f00 */
[----:B------:R-:W5:Y:S01]  /*64f80*/  LDL.LU R76, [R1+0x370] ;  /* 0x00037000014c7983 */ /* 0x000f620000300800 */
[----:B------:R-:W-:-:S03]  /*64f90*/  IMAD.MOV.U32 R78, RZ, RZ, R141 ;  /* 0x000000ffff4e7224 */ /* 0x000fc600078e008d */
[----:B------:R-:W5:Y:S04]  /*64fa0*/  LDL.LU R77, [R1+0x374] ;  /* 0x00037400014d7983 */ /* 0x000f680000300800 */
[----:B------:R-:W5:Y:S04]  /*64fb0*/  LDL.LU R141, [R1+0x445c] ;  /* 0x00445c00018d7983 */ /* 0x000f680000300800 */
[----:B------:R-:W5:Y:S01]  /*64fc0*/  LDL.LU R140, [R1+0x4458] ;  /* 0x00445800018c7983 */ /* 0x000f620000300800 */
[----:B-1----:R-:W-:Y:S01]  /*64fd0*/  MOV R83, R142 ;  /* 0x0000008e00537202 */ /* 0x002fe20000000f00 */
[----:B--2---:R-:W-:-:S02]  /*64fe0*/  IMAD.MOV.U32 R82, RZ, RZ, R143 ;  /* 0x000000ffff527224 */ /* 0x004fc400078e008f */
[----:B---3--:R-:W-:Y:S02]  /*64ff0*/  IMAD.MOV.U32 R80, RZ, RZ, R137 ;  /* 0x000000ffff507224 */ /* 0x008fe400078e0089 */
[----:B------:R-:W2:Y:S01]  /*65000*/  LDL.LU R137, [R1+0x4454] ;  /* 0x0044540001897983 */ /* 0x000ea20000300800 */
[----:B----4-:R-:W-:-:S03]  /*65010*/  MOV R81, R136 ;  /* 0x0000008800517202 */ /* 0x010fc60000000f00 */
[----:B------:R-:W3:Y:S04]  /*65020*/  LDL.LU R136, [R1+0x4450] ;  /* 0x0044500001887983 */ /* 0x000ee80000300800 */
[----:B------:R-:W4:Y:S04]  /*65030*/  LDL.LU R143, [R1+0x444c] ;  /* 0x00444c00018f7983 */ /* 0x000f280000300800 */
[----:B------:R-:W2:Y:S01]  /*65040*/  LDL.LU R142, [R1+0x4448] ;  /* 0x00444800018e7983 */ /* 0x000ea20000300800 */
[----:B-----5:R-:W-:-:S03]  /*65050*/  IMAD.MOV.U32 R84, RZ, RZ, R141 ;  /* 0x000000ffff547224 */ /* 0x020fc600078e008d */
[----:B------:R-:W5:Y:S01]  /*65060*/  LDL.LU R141, [R1+0x4444] ;  /* 0x00444400018d7983 */ /* 0x000f620000300800 */
[----:B------:R-:W-:-:S03]  /*65070*/  MOV R85, R140 ;  /* 0x0000008c00557202 */ /* 0x000fc60000000f00 */
[----:B------:R-:W2:Y:S04]  /*65080*/  LDL.LU R140, [R1+0x4440] ;  /* 0x00444000018c7983 */ /* 0x000ea80000300800 */
[----:B------:R-:W3:Y:S04]  /*65090*/  LDL.LU R86, [R1+0x428] ;  /* 0x0004280001567983 */ /* 0x000ee80000300800 */
[----:B------:R-:W3:Y:S04]  /*650a0*/  LDL.LU R87, [R1+0x42c] ;  /* 0x00042c0001577983 */ /* 0x000ee80000300800 */
[----:B------:R-:W3:Y:S04]  /*650b0*/  LDL.LU R236, [R1+0x440] ;  /* 0x0004400001ec7983 */ /* 0x000ee80000300800 */
[----:B------:R-:W3:Y:S01]  /*650c0*/  LDL.LU R237, [R1+0x444] ;  /* 0x0004440001ed7983 */ /* 0x000ee20000300800 */
[----:B-----5:R-:W-:-:S03]  /*650d0*/  IMAD.MOV.U32 R238, RZ, RZ, R141 ;  /* 0x000000ffffee7224 */ /* 0x020fc600078e008d */
[----:B------:R-:W5:Y:S01]  /*650e0*/  LDL.LU R141, [R1+0x443c] ;  /* 0x00443c00018d7983 */ /* 0x000f620000300800 */
[----:B--2---:R-:W-:-:S03]  /*650f0*/  MOV R239, R140 ;  /* 0x0000008c00ef7202 */ /* 0x004fc60000000f00 */
        /* <DEDUP_REMOVED lines=8> */
[----:B----4-:R-:W-:Y:S01]  /*65180*/  MOV R93, R143 ;  /* 0x0000008f005d7202 */ /* 0x010fe20000000f00 */
[----:B---3--:R-:W-:Y:S01]  /*65190*/  IMAD.MOV.U32 R94, RZ, RZ, R136 ;  /* 0x000000ffff5e7224 */ /* 0x008fe200078e0088 */
[----:B------:R-:W-:Y:S01]  /*651a0*/  MOV R95, R137 ;  /* 0x00000089005f7202 */ /* 0x000fe20000000f00 */
[----:B------:R-:W-:Y:S01]  /*651b0*/  IMAD.MOV.U32 R72, RZ, RZ, R138 ;  /* 0x000000ffff487224 */ /* 0x000fe200078e008a */
[----:B------:R-:W-:Y:S01]  /*651c0*/  MOV R73, R139 ;  /* 0x0000008b00497202 */ /* 0x000fe20000000f00 */
[----:B------:R-:W-:Y:S01]  /*651d0*/  HMMA.1688.F32.TF32 R64, R52, R18, R200 ;  /* 0x000000123440723c */ /* 0x000fe200000810c8 */
[----:B-----5:R-:W-:Y:S01]  /*651e0*/  MOV R127, R141 ;  /* 0x0000008d007f7202 */ /* 0x020fe20000000f00 */
[----:B--2---:R-:W-:-:S02]  /*651f0*/  IMAD.MOV.U32 R126, RZ, RZ, R140 ;  /* 0x000000ffff7e7224 */ /* 0x004fc400078e008c */
[----:B------:R-:W2:Y:S04]  /*65200*/  LDL.LU R140, [R1+0x4434] ;  /* 0x00443400018c7983 */ /* 0x000ea80000300800 */
[----:B------:R-:W2:Y:S04]  /*65210*/  LDL.LU R141, [R1+0x4430] ;  /* 0x00443000018d7983 */ /* 0x000ea80000300800 */
[----:B------:R-:W3:Y:S04]  /*65220*/  LDL.LU R132, [R1+0x470] ;  /* 0x0004700001847983 */ /* 0x000ee80000300800 */
[----:B------:R-:W3:Y:S04]  /*65230*/  LDL.LU R133, [R1+0x474] ;  /* 0x0004740001857983 */ /* 0x000ee80000300800 */
[----:B------:R-:W3:Y:S04]  /*65240*/  LDL.LU R134, [R1+0x478] ;  /* 0x0004780001867983 */ /* 0x000ee80000300800 */
[----:B------:R-:W3:Y:S04]  /*65250*/  LDL.LU R135, [R1+0x47c] ;  /* 0x00047c0001877983 */ /* 0x000ee80000300800 */
[----:B------:R-:W2:Y:S04]  /*65260*/  LDL.LU R142, [R1+0x442c] ;  /* 0x00442c00018e7983 */ /* 0x000ea80000300800 */
[----:B------:R-:W2:Y:S04]  /*65270*/  LDL.LU R143, [R1+0x4428] ;  /* 0x00442800018f7983 */ /* 0x000ea80000300800 */
        /* <DEDUP_REMOVED lines=8> */
[C---:B------:R-:W-:Y:S08]  /*65300*/  HMMA.1688.F32.TF32 R120, R36.reuse, R14, R120 ;  /* 0x0000000e2478723c */ /* 0x040ff00000081078 */
[C---:B------:R-:W-:Y:S08]  /*65310*/  HMMA.1688.F32.TF32 R84, R36.reuse, R26, R84 ;  /* 0x0000001a2454723c */ /* 0x040ff00000081054 */
[----:B------:R-:W-:Y:S01]  /*65320*/  HMMA.1688.F32.TF32 R80, R36, R30, R80 ;  /* 0x0000001e2450723c */ /* 0x000fe20000081050 */
[----:B------:R-:W-:Y:S01]  /*65330*/  IMAD.MOV.U32 R202, RZ, RZ, R252 ;  /* 0x000000ffffca7224 */ /* 0x000fe200078e00fc */
[----:B------:R-:W-:-:S06]  /*65340*/  MOV R203, R2 ;  /* 0x0000000200cb7202 */ /* 0x000fcc0000000f00 */
[----:B---3--:R-:W-:Y:S08]  /*65350*/  HMMA.1688.F32.TF32 R116, R36, R6, R132 ;  /* 0x000000062474723c */ /* 0x008ff00000081084 */
[C---:B--2---:R-:W-:Y:S08]  /*65360*/  HMMA.1688.F32.TF32 R140, R52.reuse, R34, R140 ;  /* 0x00000022348c723c */ /* 0x044ff0000008108c */
[----:B----4-:R-:W-:Y:S08]  /*65370*/  HMMA.1688.F32.TF32 R136, R52, R30, R136 ;  /* 0x0000001e3488723c */ /* 0x010ff00000081088 */
[C---:B------:R-:W-:Y:S01]  /*65380*/  HMMA.1688.F32.TF32 R52, R36.reuse, R10, R124 ;  /* 0x0000000a2434723c */ /* 0x040fe2000008107c */
[----:B------:R-:W-:Y:S04]  /*65390*/  STL.64 [R1+0x730], R116 ;  /* 0x0007307401007387 */ /* 0x000fe80000100a00 */
[----:B------:R1:W-:Y:S03]  /*653a0*/  STL.64 [R1+0x738], R118 ;  /* 0x0007387601007387 */ /* 0x0003e60000100a00 */
[C---:B-1----:R-:W-:Y:S11]  /*653b0*/  HMMA.1688.F32.TF32 R116, R36.reuse, R18, R236 ;  /* 0x000000122474723c */ /* 0x042ff600000810ec */
[----:B------:R-:W-:Y:S04]  /*653c0*/  @!UPT UIADD3 URZ, URZ, URZ, URZ ;  /* 0x0000003f3f3ff290 */ /* 0x000fe8000fffe03f */
[----:B------:R-:W-:Y:S04]  /*653d0*/  STL.64 [R1+0x720], R52 ;  /* 0x0007203401007387 */ /* 0x000fe80000100a00 */
[----:B------:R1:W-:Y:S02]  /*653e0*/  STL.64 [R1+0x728], R54 ;  /* 0x0007283601007387 */ /* 0x0003e40000100a00 */
[C---:B-1----:R-:W-:Y:S02]  /*653f0*/  HMMA.1688.F32.TF32 R52, R36.reuse, R22, R92 ;  /* 0x000000162434723c */ /* 0x042fe4000008105c */
[----:B------:R-:W-:Y:S04]  /*65400*/  STL.64 [R1+0x710], R120 ;  /* 0x0007107801007387 */ /* 0x000fe80000100a00 */
[----:B------:R-:W-:Y:S04]  /*65410*/  STL.64 [R1+0x718], R122 ;  /* 0x0007187a01007387 */ /* 0x000fe80000100a00 */
[----:B------:R-:W-:Y:S04]  /*65420*/  STL.64 [R1+0x700], R116 ;  /* 0x0007007401007387 */ /* 0x000fe80000100a00 */
[----:B------:R-:W-:Y:S09]  /*65430*/  STL.64 [R1+0x708], R118 ;  /* 0x0007087601007387 */ /* 0x000ff20000100a00 */
[----:B------:R-:W-:Y:S04]  /*65440*/  STL.64 [R1+0x6f0], R52 ;  /* 0x0006f03401007387 */ /* 0x000fe80000100a00 */
[----:B------:R1:W-:Y:S02]  /*65450*/  STL.64 [R1+0x6f8], R54 ;  /* 0x0006f83601007387 */ /* 0x0003e40000100a00 */
[----:B-1----:R-:W-:Y:S08]  /*65460*/  HMMA.1688.F32.TF32 R52, R36, R34, R76 ;  /* 0x000000222434723c */ /* 0x002ff0000008104c */
[C---:B-----5:R-:W-:Y:S01]  /*65470*/  HMMA.1688.F32.TF32 R36, R40.reuse, R6, R72 ;  /* 0x000000062824723c */ /* 0x060fe20000081048 */
        /* <DEDUP_REMOVED lines=12> */
[----:B------:R-:W-:Y:S03]  /*65540*/  STL.64 [R1+0x358], R74 ;  /* 0x0003584a01007387 */ /* 0x000fe60000100a00 */
[C---:B------:R-:W-:Y:S07]  /*65550*/  HMMA.1688.F32.TF32 R68, R40.reuse, R22, R200 ;  /* 0x000000162844723c */ /* 0x040fee00000810c8 */
        /* <DEDUP_REMOVED lines=8> */
[----:B------:R-:W-:Y:S07]  /*655e0*/  HMMA.1688.F32.TF32 R40, R40, R34, R144 ;  /* 0x000000222828723c */ /* 0x000fee0000081090 */
[----:B------:R-:W-:Y:S04]  /*655f0*/  STL.64 [R1+0x310], R52 ;  /* 0x0003103401007387 */ /* 0x000fe80000100a00 */
[----:B------:R-:W-:Y:S04]  /*65600*/  STL.64 [R1+0x318], R54 ;  /* 0x0003183601007387 */ /* 0x000fe80000100a00 */
[----:B------:R1:W-:Y:S01]  /*65610*/  STL.64 [R1+0x300], R36 ;  /* 0x0003002401007387 */ /* 0x0003e20000100a00 */
[----:B------:R-:W-:Y:S01]  /*65620*/  IMAD.MOV.U32 R252, RZ, RZ, R38 ;  /* 0x000000fffffc7224 */ /* 0x000fe200078e0026 */
[----:B------:R-:W-:-:S02]  /*65630*/  MOV R2, R39 ;  /* 0x0000002700027202 */ /* 0x000fc40000000f00 */
[----:B-1----:R-:W-:Y:S03]  /*65640*/  HMMA.1688.F32.TF32 R36, R44, R6, R148 ;  /* 0x000000062c24723c */ /* 0x002fe60000081094 */
[----:B------:R1:W-:Y:S04]  /*65650*/  STL [R1+0x430c], R2 ;  /* 0x00430c0201007387 */ /* 0x0003e80000100800 */
[----:B------:R2:W-:Y:S04]  /*65660*/  STL [R1+0x4308], R252 ;  /* 0x004308fc01007387 */ /* 0x0005e80000100800 */
        /* <DEDUP_REMOVED lines=11> */
[----:B------:R3:W-:Y:S01]  /*65720*/  STL.64 [R1+0x2b0], R36 ;  /* 0x0002b02401007387 */ /* 0x0007e20000100a00 */
[----:B-1----:R-:W-:Y:S01]  /*65730*/  IMAD.MOV.U32 R2, RZ, RZ, R38 ;  /* 0x000000ffff027224 */ /* 0x002fe200078e0026 */
[----:B--2---:R-:W-:Y:S01]  /*65740*/  MOV R252, R39 ;  /* 0x0000002700fc7202 */ /* 0x004fe20000000f00 */
[----:B------:R-:W-:Y:S01]  /*65750*/  IMAD.MOV.U32 R230, RZ, RZ, R159 ;  /* 0x000000ffffe67224 */ /* 0x000fe200078e009f */
[----:B------:R-:W-:Y:S01]  /*65760*/  MOV R229, R158 ;  /* 0x0000009e00e57202 */ /* 0x000fe20000000f00 */
[----:B------:R-:W-:Y:S01]  /*65770*/  IMAD.MOV.U32 R196, RZ, RZ, R163 ;  /* 0x000000ffffc47224 */ /* 0x000fe200078e00a3 */
[----:B------:R-:W-:Y:S01]  /*65780*/  MOV R231, R162 ;  /* 0x000000a200e77202 */ /* 0x000fe20000000f00 */
[----:B------:R-:W-:Y:S01]  /*65790*/  IMAD.MOV.U32 R198, RZ, RZ, R170 ;  /* 0x000000ffffc67224 */ /* 0x000fe200078e00aa */
[----:B------:R-:W-:-:S02]  /*657a0*/  MOV R197, R169 ;  /* 0x000000a900c57202 */ /* 0x000fc40000000f00 */
[----:B------:R-:W-:Y:S01]  /*657b0*/  MOV R199, R171 ;  /* 0x000000ab00c77202 */ /* 0x000fe20000000f00 */
[C---:B------:R-:W-:Y:S01]  /*657c0*/  HMMA.1688.F32.TF32 R132, R44.reuse, R30, R172 ;  /* 0x0000001e2c84723c */ /* 0x040fe200000810ac */
[----:B------:R-:W-:Y:S04]  /*657d0*/  LDS R40, [R3+0x2c600] ;  /* 0x02c6000003287984 */ /* 0x000fe80000000800 */
[----:B------:R-:W-:Y:S03]  /*657e0*/  LDS R42, [R3+0x2e600] ;  /* 0x02e60000032a7984 */ /* 0x000fe60000000800 */
[C---:B---3--:R-:W-:Y:S01]  /*657f0*/  HMMA.1688.F32.TF32 R36, R44.reuse, R10, R152 ;  /* 0x0000000a2c24723c */ /* 0x048fe20000081098 */
[----:B------:R-:W-:Y:S04]  /*65800*/  STL [R1+0x4314], R252 ;  /* 0x004314fc01007387 */ /* 0x000fe80000100800 */
[----:B------:R-:W-:Y:S04]  /*65810*/  STL [R1+0x4310], R2 ;  /* 0x0043100201007387 */ /* 0x000fe80000100800 */
[----:B------:R-:W2:Y:S01]  /*65820*/  LDL.LU R168, [R1+0x4414] ;  /* 0x0044140001a87983 */ /* 0x000ea20000300800 */
[----:B------:R-:W-:Y:S03]  /*65830*/  HMMA.1688.F32.TF32 R176, R44, R34, R176 ;  /* 0x000000222cb0723c */ /* 0x000fe600000810b0 */
[----:B------:R-:W-:Y:S04]  /*65840*/  LDS R41, [R0+0x2c600] ;  /* 0x02c6000000297984 */ /* 0x000fe80000000800 */
[----:B------:R-:W1:Y:S06]  /*65850*/  LDS R43, [R0+0x2e600] ;  /* 0x02e60000002b7984 */ /* 0x000e6c0000000800 */
[----:B------:R-:W-:Y:S04]  /*65860*/  STL.64 [R1+0x2a0], R36 ;  /* 0x0002a02401007387 */ /* 0x000fe80000100a00 */
[----:B------:R3:W-:Y:S04]  /*65870*/  STL.64 [R1+0x2a8], R38 ;  /* 0x0002a82601007387 */ /* 0x0007e80000100a00 */
[----:B------:R-:W4:Y:S04]  /*65880*/  LDL.LU R164, [R1+0x4410] ;  /* 0x0044100001a47983 */ /* 0x000f280000300800 */
[----:B------:R-:W4:Y:S04]  /*65890*/  LDL.LU R165, [R1+0x440c] ;  /* 0x00440c0001a57983 */ /* 0x000f280000300800 */
[----:B------:R-:W4:Y:S04]  /*658a0*/  LDL.LU R166, [R1+0x4408] ;  /* 0x0044080001a67983 */ /* 0x000f280000300800 */
[----:B------:R-:W4:Y:S04]  /*658b0*/  LDL.LU R167, [R1+0x4404] ;  /* 0x0044040001a77983 */ /* 0x000f280000300800 */
[----:B------:R-:W5:Y:S04]  /*658c0*/  LDL.LU R160, [R1+0x4400] ;  /* 0x0044000001a07983 */ /* 0x000f680000300800 */
[----:B------:R-:W5:Y:S04]  /*658d0*/  LDL.LU R161, [R1+0x43fc] ;  /* 0x0043fc0001a17983 */ /* 0x000f680000300800 */
[----:B------:R-:W3:Y:S04]  /*658e0*/  LDL.LU R156, [R1+0x43f8] ;  /* 0x0043f800019c7983 */ /* 0x000ee80000300800 */
[----:B------:R-:W2:Y:S04]  /*658f0*/  LDL.LU R232, [R1+0x230] ;  /* 0x0002300001e87983 */ /* 0x000ea80000300800 */
[----:B------:R-:W2:Y:S04]  /*65900*/  LDL.LU R233, [R1+0x234] ;  /* 0x0002340001e97983 */ /* 0x000ea80000300800 */
[----:B------:R-:W2:Y:S04]  /*65910*/  LDL.LU R234, [R1+0x238] ;  /* 0x0002380001ea7983 */ /* 0x000ea80000300800 */
[----:B------:R-:W2:Y:S04]  /*65920*/  LDL.LU R235, [R1+0x23c] ;  /* 0x00023c0001eb7983 */ /* 0x000ea80000300800 */
[----:B------:R-:W3:Y:S04]  /*65930*/  LDL.LU R157, [R1+0x43f4] ;  /* 0x0043f400019d7983 */ /* 0x000ee80000300800 */
[----:B------:R-:W3:Y:S04]  /*65940*/  LDL.LU R158, [R1+0x43f0] ;  /* 0x0043f000019e7983 */ /* 0x000ee80000300800 */
[----:B------:R-:W3:Y:S04]  /*65950*/  LDL.LU R159, [R1+0x43ec] ;  /* 0x0043ec00019f7983 */ /* 0x000ee80000300800 */
[----:B------:R-:W5:Y:S04]  /*65960*/  LDL.LU R162, [R1+0x43e8] ;  /* 0x0043e80001a27983 */ /* 0x000f680000300800 */
[----:B------:R-:W5:Y:S04]  /*65970*/  LDL.LU R163, [R1+0x43e4] ;  /* 0x0043e40001a37983 */ /* 0x000f680000300800 */
[----:B------:R-:W5:Y:S04]  /*65980*/  LDL.LU R169, [R1+0x43e0] ;  /* 0x0043e00001a97983 */ /* 0x000f680000300800 */
[----:B------:R-:W5:Y:S04]  /*65990*/  LDL.LU R170, [R1+0x43dc] ;  /* 0x0043dc0001aa7983 */ /* 0x000f680000300800 */
[----:B------:R-:W5:Y:S01]  /*659a0*/  LDL.LU R171, [R1+0x43d8] ;  /* 0x0043d80001ab7983 */ /* 0x000f620000300800 */
[C---:B------:R-:W-:Y:S08]  /*659b0*/  HMMA.1688.F32.TF32 R68, R88.reuse, R14, R188 ;  /* 0x0000000e5844723c */ /* 0x040ff000000810bc */
[C---:B------:R-:W-:Y:S08]  /*659c0*/  HMMA.1688.F32.TF32 R76, R88.reuse, R22, R228 ;  /* 0x00000016584c723c */ /* 0x040ff000000810e4 */
[C---:B------:R-:W-:Y:S08]  /*659d0*/  HMMA.1688.F32.TF32 R180, R88.reuse, R6, R180 ;  /* 0x0000000658b4723c */ /* 0x040ff000000810b4 */
[C---:B------:R-:W-:Y:S08]  /*659e0*/  HMMA.1688.F32.TF32 R184, R88.reuse, R10, R184 ;  /* 0x0000000a58b8723c */ /* 0x040ff000000810b8 */
[C---:B------:R-:W-:Y:S08]  /*659f0*/  HMMA.1688.F32.TF32 R80, R88.reuse, R26, R200 ;  /* 0x0000001a5850723c */ /* 0x040ff000000810c8 */
[----:B------:R-:W-:Y:S08]  /*65a00*/  HMMA.1688.F32.TF32 R84, R88, R30, R196 ;  /* 0x0000001e5854723c */ /* 0x000ff000000810c4 */
[C---:B----4-:R-:W-:Y:S08]  /*65a10*/  HMMA.1688.F32.TF32 R148, R44.reuse, R22, R164 ;  /* 0x000000162c94723c */ /* 0x050ff000000810a4 */
[----:B---3--:R-:W-:Y:S08]  /*65a20*/  HMMA.1688.F32.TF32 R36, R44, R14, R156 ;  /* 0x0000000e2c24723c */ /* 0x008ff0000008109c */
[----:B--2---:R-:W-:Y:S01]  /*65a30*/  HMMA.1688.F32.TF32 R72, R88, R18, R232 ;  /* 0x000000125848723c */ /* 0x004fe200000810e8 */
[----:B------:R-:W-:Y:S04]  /*65a40*/  LDS R232, [R3+0x2c700] ;  /* 0x02c7000003e87984 */ /* 0x000fe80000000800 */
[----:B------:R-:W-:Y:S10]  /*65a50*/  LDS R234, [R3+0x2e700] ;  /* 0x02e7000003ea7984 */ /* 0x000ff40000000800 */
[----:B------:R2:W-:Y:S01]  /*65a60*/  STL.64 [R1+0x290], R36 ;  /* 0x0002902401007387 */ /* 0x0005e20000100a00 */
[----:B------:R-:W-:Y:S01]  /*65a70*/  IMAD.MOV.U32 R252, RZ, RZ, R38 ;  /* 0x000000fffffc7224 */ /* 0x000fe200078e0026 */
[----:B------:R-:W-:Y:S01]  /*65a80*/  MOV R2, R39 ;  /* 0x0000002700027202 */ /* 0x000fe20000000f00 */
[C---:B-----5:R-:W-:Y:S01]  /*65a90*/  HMMA.1688.F32.TF32 R144, R44.reuse, R26, R168 ;  /* 0x0000001a2c90723c */ /* 0x060fe200000810a8 */
[----:B------:R-:W-:Y:S04]  /*65aa0*/  LDS R233, [R0+0x2c700] ;  /* 0x02c7000000e97984 */ /* 0x000fe80000000800 */
[----:B------:R-:W-:Y:S03]  /*65ab0*/  LDS R235, [R0+0x2e700] ;  /* 0x02e7000000eb7984 */ /* 0x000fe60000000800 */
[----:B--2---:R-:W-:Y:S01]  /*65ac0*/  HMMA.1688.F32.TF32 R36, R44, R18, R160 ;  /* 0x000000122c24723c */ /* 0x004fe200000810a0 */
[----:B------:R-:W-:Y:S04]  /*65ad0*/  STL.64 [R1+0x42d0], R150 ;  /* 0x0042d09601007387 */ /* 0x000fe80000100a00 */
[----:B------:R-:W-:Y:S03]  /*65ae0*/  LDS R44, [R3+0x2c680] ;  /* 0x02c68000032c7984 */ /* 0x000fe60000000800 */
[----:B------:R-:W-:Y:S01]  /*65af0*/  HMMA.1688.F32.TF32 R88, R88, R34, R192 ;  /* 0x000000225858723c */ /* 0x000fe200000810c0 */
[----:B------:R-:W-:Y:S04]  /*65b00*/  LDS R46, [R3+0x2e680] ;  /* 0x02e68000032e7984 */ /* 0x000fe80000000800 */
[----:B------:R-:W-:Y:S04]  /*65b10*/  LDS R45, [R0+0x2c680] ;  /* 0x02c68000002d7984 */ /* 0x000fe80000000800 */
[----:B------:R-:W2:Y:S06]  /*65b20*/  LDS R47, [R0+0x2e680] ;  /* 0x02e68000002f7984 */ /* 0x000eac0000000800 */
[----:B------:R-:W-:Y:S04]  /*65b30*/  STL.64 [R1+0x280], R36 ;  /* 0x0002802401007387 */ /* 0x000fe80000100a00 */
        /* <DEDUP_REMOVED lines=8> */
[----:B------:R1:W-:Y:S04]  /*65bc0*/  STL [R1+0x42b8], R68 ;  /* 0x0042b84401007387 */ /* 0x0003e80000100800 */
[----:B------:R1:W-:Y:S04]  /*65bd0*/  STL [R1+0x42b4], R69 ;  /* 0x0042b44501007387 */ /* 0x0003e80000100800 */
[----:B------:R1:W-:Y:S04]  /*65be0*/  STL [R1+0x42b0], R70 ;  /* 0x0042b04601007387 */ /* 0x0003e80000100800 */
[----:B------:R1:W-:Y:S04]  /*65bf0*/  STL [R1+0x42ac], R71 ;  /* 0x0042ac4701007387 */ /* 0x0003e80000100800 */
[----:B------:R1:W-:Y:S04]  /*65c00*/  STL [R1+0x42c4], R72 ;  /* 0x0042c44801007387 */ /* 0x0003e80000100800 */
[----:B------:R1:W-:Y:S04]  /*65c10*/  STL [R1+0x42c0], R73 ;  /* 0x0042c04901007387 */ /* 0x0003e80000100800 */
[----:B------:R1:W-:Y:S04]  /*65c20*/  STL [R1+0x42bc], R74 ;  /* 0x0042bc4a01007387 */ /* 0x0003e80000100800 */
[----:B------:R1:W-:Y:S04]  /*65c30*/  STL [R1+0x42a8], R75 ;  /* 0x0042a84b01007387 */ /* 0x0003e80000100800 */
        /* <DEDUP_REMOVED lines=48> */
[----:B------:R-:W2:Y:S04]  /*65f40*/  LDL.LU R168, [R1+0x130] ;  /* 0x0001300001a87983 */ /* 0x000ea80000300800 */
[----:B------:R-:W2:Y:S04]  /*65f50*/  LDL.LU R169, [R1+0x134] ;  /* 0x0001340001a97983 */ /* 0x000ea80000300800 */
[----:B------:R-:W2:Y:S04]  /*65f60*/  LDL.LU R170, [R1+0x138] ;  /* 0x0001380001aa7983 */ /* 0x000ea80000300800 */
[----:B------:R-:W2:Y:S04]  /*65f70*/  LDL.LU R171, [R1+0x13c] ;  /* 0x00013c0001ab7983 */ /* 0x000ea80000300800 */
[----:B----4-:R-:W4:Y:S04]  /*65f80*/  LDL.LU R144, [R1+0x140] ;  /* 0x0001400001907983 */ /* 0x010f280000300800 */
        /* <DEDUP_REMOVED lines=15> */
[----:B-1----:R-:W2:Y:S04]  /*66080*/  LDL.LU R68, [R1+0x1d0] ;  /* 0x0001d00001447983 */ /* 0x002ea80000300800 */
        /* <DEDUP_REMOVED lines=27> */
[C---:B--2---:R-:W-:Y:S08]  /*66240*/  HMMA.1688.F32.TF32 R72, R40.reuse, R6, R72 ;  /* 0x000000062848723c */ /* 0x044ff00000081048 */
[C---:B------:R-:W-:Y:S11]  /*66250*/  HMMA.1688.F32.TF32 R188, R40.reuse, R26, R188 ;  /* 0x0000001a28bc723c */ /* 0x040ff600000810bc */
[----:B------:R-:W-:Y:S04]  /*66260*/  @!UPT UIADD3 URZ, URZ, URZ, URZ ;  /* 0x0000003f3f3ff290 */ /* 0x000fe8000fffe03f */
[----:B------:R-:W-:Y:S04]  /*66270*/  STL.64 [R1+0x6c0], R72 ;  /* 0x0006c04801007387 */ /* 0x000fe80000100a00 */
[----:B------:R2:W-:Y:S01]  /*66280*/  STL.64 [R1+0x6c8], R74 ;  /* 0x0006c84a01007387 */ /* 0x0005e20000100a00 */
[C---:B---3--:R-:W-:Y:S08]  /*66290*/  HMMA.1688.F32.TF32 R200, R40.reuse, R14, R200 ;  /* 0x0000000e28c8723c */ /* 0x048ff000000810c8 */
[C---:B--2---:R-:W-:Y:S08]  /*662a0*/  HMMA.1688.F32.TF32 R72, R40.reuse, R10, R68 ;  /* 0x0000000a2848723c */ /* 0x044ff00000081044 */
[C---:B----4-:R-:W-:Y:S08]  /*662b0*/  HMMA.1688.F32.TF32 R196, R40.reuse, R18, R196 ;  /* 0x0000001228c4723c */ /* 0x050ff000000810c4 */
[----:B------:R-:W-:Y:S01]  /*662c0*/  HMMA.1688.F32.TF32 R192, R40, R22, R192 ;  /* 0x0000001628c0723c */ /* 0x000fe200000810c0 */
[----:B------:R-:W-:-:S07]  /*662d0*/  IMAD.MOV.U32 R68, RZ, RZ, R203 ;  /* 0x000000ffff447224 */ /* 0x000fce00078e00cb */
[----:B------:R-:W-:Y:S01]  /*662e0*/  IMAD.MOV.U32 R71, RZ, RZ, R74 ;  /* 0x000000ffff477224 */ /* 0x000fe200078e004a */
[----:B------:R-:W-:Y:S01]  /*662f0*/  MOV R70, R73 ;  /* 0x0000004900467202 */ /* 0x000fe20000000f00 */
        /* <DEDUP_REMOVED lines=9> */
[----:B------:R-:W3:Y:S04]  /*66390*/  LDL.LU.64 R196, [R1+0x43b8] ;  /* 0x0043b80001c47983 */ /* 0x000ee80000300a00 */
[----:B------:R-:W-:Y:S04]  /*663a0*/  STL.64 [R1+0x680], R192 ;  /* 0x000680c001007387 */ /* 0x000fe80000100a00 */
[----:B------:R4:W-:Y:S04]  /*663b0*/  STL.64 [R1+0x688], R194 ;  /* 0x000688c201007387 */ /* 0x0009e80000100a00 */
[----:B----4-:R-:W4:Y:S04]  /*663c0*/  LDL.LU.64 R194, [R1+0x43b0] ;  /* 0x0043b00001c27983 */ /* 0x010f280000300a00 */
[----:B------:R-:W4:Y:S04]  /*663d0*/  LDL.LU.64 R192, [R1+0x43a8] ;  /* 0x0043a80001c07983 */ /* 0x000f280000300a00 */
[----:B------:R-:W-:Y:S04]  /*663e0*/  STL.64 [R1+0x670], R188 ;  /* 0x000670bc01007387 */ /* 0x000fe80000100a00 */
[----:B------:R5:W-:Y:S02]  /*663f0*/  STL.64 [R1+0x678], R190 ;  /* 0x000678be01007387 */ /* 0x000be40000100a00 */
[C---:B-----5:R-:W-:Y:S08]  /*66400*/  HMMA.1688.F32.TF32 R188, R40.reuse, R30, R176 ;  /* 0x0000001e28bc723c */ /* 0x060ff000000810b0 */
        /* <DEDUP_REMOVED lines=12> */
[C---:B-----5:R-:W-:Y:S08]  /*664d0*/  HMMA.1688.F32.TF32 R132, R44.reuse, R18, R148 ;  /* 0x000000122c84723c */ /* 0x060ff00000081094 */
[C---:B-1----:R-:W-:Y:S01]  /*664e0*/  HMMA.1688.F32.TF32 R40, R44.reuse, R22, R164 ;  /* 0x000000162c28723c */ /* 0x042fe200000810a4 */
        /* <DEDUP_REMOVED lines=8> */
[----:B-----5:R-:W-:Y:S03]  /*66570*/  HMMA.1688.F32.TF32 R40, R44, R34, R152 ;  /* 0x000000222c28723c */ /* 0x020fe60000081098 */
[----:B------:R-:W-:Y:S04]  /*66580*/  STL.64 [R1+0x570], R144 ;  /* 0x0005709001007387 */ /* 0x000fe80000100a00 */
[----:B------:R-:W-:Y:S08]  /*66590*/  STL.64 [R1+0x578], R146 ;  /* 0x0005789201007387 */ /* 0x000ff00000100a00 */
[----:B------:R-:W-:Y:S04]  /*665a0*/  STL.64 [R1+0x560], R132 ;  /* 0x0005608401007387 */ /* 0x000fe80000100a00 */
[----:B------:R-:W-:Y:S04]  /*665b0*/  STL.64 [R1+0x568], R134 ;  /* 0x0005688601007387 */ /* 0x000fe80000100a00 */
[----:B------:R-:W-:Y:S04]  /*665c0*/  STL.64 [R1+0x4f0], R40 ;  /* 0x0004f02801007387 */ /* 0x000fe80000100a00 */
[----:B------:R1:W-:Y:S04]  /*665d0*/  STL.64 [R1+0x4f8], R42 ;  /* 0x0004f82a01007387 */ /* 0x0003e80000100a00 */
[----:B------:R-:W5:Y:S01]  /*665e0*/  LDL.LU R33, [R1+0x900] ;  /* 0x0009000001217983 */ /* 0x000f620000300800 */
[C---:B-1----:R-:W-:Y:S08]  /*665f0*/  HMMA.1688.F32.TF32 R40, R232.reuse, R30, R228 ;  /* 0x0000001ee828723c */ /* 0x042ff000000810e4 */
[C---:B------:R-:W-:Y:S07]  /*66600*/  HMMA.1688.F32.TF32 R168, R232.reuse, R22, R236 ;  /* 0x00000016e8a8723c */ /* 0x040fee00000810ec */
[----:B------:R-:W-:Y:S01]  /*66610*/  MOV R238, R5 ;  /* 0x0000000500ee7202 */ /* 0x000fe20000000f00 */
[----:B------:R-:W-:Y:S01]  /*66620*/  HMMA.1688.F32.TF32 R152, R232, R6, R52 ;  /* 0x00000006e898723c */ /* 0x000fe20000081034 */
[----:B------:R-:W-:Y:S01]  /*66630*/  IMAD.MOV.U32 R239, RZ, RZ, R4 ;  /* 0x000000ffffef7224 */ /* 0x000fe200078e0004 */
[----:B------:R-:W-:-:S05]  /*66640*/  MOV R236, R9 ;  /* 0x0000000900ec7202 */ /* 0x000fca0000000f00 */
[----:B------:R-:W-:Y:S04]  /*66650*/  STL.64 [R1+0x4e0], R40 ;  /* 0x0004e02801007387 */ /* 0x000fe80000100a00 */
[----:B------:R-:W-:Y:S01]  /*66660*/  STL.64 [R1+0x4e8], R42 ;  /* 0x0004e82a01007387 */ /* 0x000fe20000100a00 */
[----:B------:R-:W-:Y:S03]  /*66670*/  HMMA.1688.F32.TF32 R156, R232, R10, R116 ;  /* 0x0000000ae89c723c */ /* 0x000fe60000081074 */
[----:B------:R-:W-:Y:S01]  /*66680*/  LDS R40, [R3+0x30000] ;  /* 0x0300000003287984 */ /* 0x000fe20000000800 */
[----:B------:R-:W-:-:S03]  /*66690*/  IMAD.MOV.U32 R237, RZ, RZ, R8 ;  /* 0x000000ffffed7224 */ /* 0x000fc600078e0008 */
[----:B------:R-:W-:Y:S04]  /*666a0*/  LDS R42, [R3+0x32000] ;  /* 0x03200000032a7984 */ /* 0x000fe80000000800 */
[----:B------:R-:W-:Y:S04]  /*666b0*/  LDS R41, [R0+0x30000] ;  /* 0x0300000000297984 */ /* 0x000fe80000000800 */
[----:B------:R-:W-:Y:S01]  /*666c0*/  LDS R43, [R0+0x32000] ;  /* 0x03200000002b7984 */ /* 0x000fe20000000800 */
[-C--:B------:R-:W-:Y:S03]  /*666d0*/  HMMA.1688.F32.TF32 R172, R232, R26.reuse, R92 ;  /* 0x0000001ae8ac723c */ /* 0x080fe6000008105c */
[----:B------:R-:W-:Y:S05]  /*666e0*/  LDS R52, [R3+0x30180] ;  /* 0x0301800003347984 */ /* 0x000fea0000000800 */
[C---:B------:R-:W-:Y:S01]  /*666f0*/  HMMA.1688.F32.TF32 R216, R36.reuse, R26, R216 ;  /* 0x0000001a24d8723c */ /* 0x040fe200000810d8 */
[----:B------:R-:W-:Y:S01]  /*66700*/  MOV R92, R17 ;  /* 0x00000011005c7202 */ /* 0x000fe20000000f00 */
[----:B------:R-:W-:Y:S01]  /*66710*/  IMAD.MOV.U32 R93, RZ, RZ, R16 ;  /* 0x000000ffff5d7224 */ /* 0x000fe200078e0010 */
[----:B------:R-:W-:Y:S01]  /*66720*/  MOV R94, R13 ;  /* 0x0000000d005e7202 */ /* 0x000fe20000000f00 */
[----:B------:R-:W-:Y:S01]  /*66730*/  IMAD.MOV.U32 R95, RZ, RZ, R12 ;  /* 0x000000ffff5f7224 */ /* 0x000fe200078e000c */
[----:B------:R-:W-:Y:S03]  /*66740*/  LDS R54, [R3+0x32180] ;  /* 0x0321800003367984 */ /* 0x000fe60000000800 */
[----:B------:R-:W-:Y:S01]  /*66750*/  HMMA.1688.F32.TF32 R212, R36, R22, R212 ;  /* 0x0000001624d4723c */ /* 0x000fe200000810d4 */
[----:B------:R-:W-:Y:S04]  /*66760*/  LDS R53, [R0+0x30180] ;  /* 0x0301800000357984 */ /* 0x000fe80000000800 */
[----:B------:R-:W-:Y:S03]  /*66770*/  LDS R55, [R0+0x32180] ;  /* 0x0321800000377984 */ /* 0x000fe60000000800 */
[C---:B------:R-:W-:Y:S08]  /*66780*/  HMMA.1688.F32.TF32 R160, R232.reuse, R14, R124 ;  /* 0x0000000ee8a0723c */ /* 0x040ff0000008107c */
[----:B------:R-:W-:Y:S08]  /*66790*/  HMMA.1688.F32.TF32 R164, R232, R18, R120 ;  /* 0x00000012e8a4723c */ /* 0x000ff00000081078 */
[C---:B--2---:R-:W-:Y:S08]  /*667a0*/  HMMA.1688.F32.TF32 R188, R36.reuse, R10, R200 ;  /* 0x0000000a24bc723c */ /* 0x044ff000000810c8 */
[C---:B---3--:R-:W-:Y:S08]  /*667b0*/  HMMA.1688.F32.TF32 R228, R36.reuse, R6, R196 ;  /* 0x0000000624e4723c */ /* 0x048ff000000810c4 */
[----:B------:R-:W-:Y:S08]  /*667c0*/  HMMA.1688.F32.TF32 R208, R36, R18, R208 ;  /* 0x0000001224d0723c */ /* 0x000ff000000810d0 */
[----:B----4-:R-:W-:Y:S08]  /*667d0*/  HMMA.1688.F32.TF32 R232, R232, R34, R192 ;  /* 0x00000022e8e8723c */ /* 0x010ff000000810c0 */
[----:B------:R-:W-:Y:S11]  /*667e0*/  HMMA.1688.F32.TF32 R192, R36, R14, R204 ;  /* 0x0000000e24c0723c */ /* 0x000ff600000810cc */
[----:B------:R-:W-:Y:S04]  /*667f0*/  @!UPT UIADD3 URZ, URZ, URZ, URZ ;  /* 0x0000003f3f3ff290 */ /* 0x000fe8000fffe03f */
        /* <DEDUP_REMOVED lines=8> */
[----:B-----5:R-:W1:Y:S04]  /*66880*/  LDSM.16.M88.4 R4, [R33+0x80180] ;  /* 0x080180002104783b */ /* 0x020e680000000200 */
[----:B------:R-:W2:Y:S04]  /*66890*/  LDSM.16.M88.4 R8, [R33+0x81180] ;  /* 0x081180002108783b */ /* 0x000ea80000000200 */
[----:B------:R-:W3:Y:S04]  /*668a0*/  LDSM.16.M88.4 R24, [R33+0x83180] ;  /* 0x083180002118783b */ /* 0x000ee80000000200 */
[----:B------:R-:W4:Y:S04]  /*668b0*/  LDSM.16.M88.4 R20, [R33+0x84180] ;  /* 0x084180002114783b */ /* 0x000f280000000200 */
[----:B------:R-:W5:Y:S04]  /*668c0*/  LDSM.16.M88.4 R16, [R33+0x85180] ;  /* 0x085180002110783b */ /* 0x000f680000000200 */
[----:B------:R-:W5:Y:S04]  /*668d0*/  LDSM.16.M88.4 R12, [R33+0x86180] ;  /* 0x08618000210c783b */ /* 0x000f680000000200 */
[----:B------:R-:W5:Y:S01]  /*668e0*/  LDSM.16.M88.4 R204, [R33+0x87180] ;  /* 0x0871800021cc783b */ /* 0x000f620000000200 */
[C---:B-1----:R-:W-:Y:S08]  /*668f0*/  HMMA.1688.F32.TF32 R116, R40.reuse, R4, R236 ;  /* 0x000000042874723c */ /* 0x042ff000000810ec */
[----:B--2---:R-:W-:Y:S01]  /*66900*/  HMMA.1688.F32.TF32 R44, R40, R8, R92 ;  /* 0x00000008282c723c */ /* 0x004fe2000008105c */
        /* <DEDUP_REMOVED lines=10> */
[----:B------:R1:W-:Y:S04]  /*669b0*/  STL.64 [R1+0x190], R116 ;  /* 0x0001907401007387 */ /* 0x0003e80000100a00 */
[----:B------:R2:W-:Y:S01]  /*669c0*/  STL.64 [R1+0x198], R118 ;  /* 0x0001987601007387 */ /* 0x0005e20000100a00 */
[----:B------:R-:W-:-:S03]  /*669d0*/  MOV R233, R44 ;  /* 0x0000002c00e97202 */ /* 0x000fc60000000f00 */
[----:B------:R-:W3:Y:S01]  /*669e0*/  LDL.LU R176, [R1+0x620] ;  /* 0x0006200001b07983 */ /* 0x000ee20000300800 */
[----:B------:R-:W-:-:S03]  /*669f0*/  IMAD.MOV.U32 R234, RZ, RZ, R45 ;  /* 0x000000ffffea7224 */ /* 0x000fc600078e002d */
[----:B------:R-:W3:Y:S01]  /*66a00*/  LDL.LU R177, [R1+0x624] ;  /* 0x0006240001b17983 */ /* 0x000ee20000300800 */
[----:B------:R-:W-:-:S03]  /*66a10*/  MOV R235, R46 ;  /* 0x0000002e00eb7202 */ /* 0x000fc60000000f00 */
[----:B------:R-:W3:Y:S01]  /*66a20*/  LDL.LU R178, [R1+0x628] ;  /* 0x0006280001b27983 */ /* 0x000ee20000300800 */
[----:B------:R-:W-:-:S03]  /*66a30*/  IMAD.MOV.U32 R191, RZ, RZ, R47 ;  /* 0x000000ffffbf7224 */ /* 0x000fc600078e002f */
        /* <DEDUP_REMOVED lines=34> */
[----:B------:R-:W3:Y:S04]  /*66c60*/  LDSM.16.M88.4 R28, [R33+0x82180] ;  /* 0x08218000211c783b */ /* 0x000ee80000000200 */
        /* <DEDUP_REMOVED lines=13> */
[----:B------:R-:W-:Y:S04]  /*66d40*/  LDS R36, [R3+0x30080] ;  /* 0x0300800003247984 */ /* 0x000fe80000000800 */
[----:B------:R-:W-:Y:S04]  /*66d50*/  LDS R38, [R3+0x32080] ;  /* 0x0320800003267984 */ /* 0x000fe80000000800 */
[----:B------:R-:W-:Y:S04]  /*66d60*/  LDS R37, [R0+0x30080] ;  /* 0x0300800000257984 */ /* 0x000fe80000000800 */
[----:B------:R-:W1:Y:S04]  /*66d70*/  LDS R39, [R0+0x32080] ;  /* 0x0320800000277984 */ /* 0x000e680000000800 */
[----:B------:R-:W-:Y:S04]  /*66d80*/  LDS R34, [R3+0x32100] ;  /* 0x0321000003227984 */ /* 0x000fe80000000800 */
[----:B------:R-:W-:Y:S04]  /*66d90*/  LDS R33, [R0+0x30100] ;  /* 0x0301000000217984 */ /* 0x000fe80000000800 */
[----:B------:R-:W1:Y:S01]  /*66da0*/  LDS R35, [R0+0x32100] ;  /* 0x0321000000237984 */ /* 0x000e620000000800 */
[C---:B---3--:R-:W-:Y:S08]  /*66db0*/  HMMA.1688.F32.TF32 R124, R40.reuse, R28, R124 ;  /* 0x0000001c287c723c */ /* 0x048ff0000008107c */
[C---:B----4-:R-:W-:Y:S08]  /*66dc0*/  HMMA.1688.F32.TF32 R148, R40.reuse, R24, R148 ;  /* 0x000000182894723c */ /* 0x050ff00000081094 */
[C---:B-----5:R-:W-:Y:S08]  /*66dd0*/  HMMA.1688.F32.TF32 R116, R40.reuse, R20, R116 ;  /* 0x000000142874723c */ /* 0x060ff00000081074 */
[----:B------:R-:W-:Y:S01]  /*66de0*/  MOV R231, R126 ;  /* 0x0000007e00e77202 */ /* 0x000fe20000000f00 */
[----:B------:R-:W-:Y:S01]  /*66df0*/  IMAD.MOV.U32 R232, RZ, RZ, R127 ;  /* 0x000000ffffe87224 */ /* 0x000fe200078e007f */
[----:B------:R-:W-:Y:S01]  /*66e00*/  MOV R229, R124 ;  /* 0x0000007c00e57202 */ /* 0x000fe20000000f00 */
[----:B------:R-:W-:Y:S01]  /*66e10*/  IMAD.MOV.U32 R230, RZ, RZ, R125 ;  /* 0x000000ffffe67224 */ /* 0x000fe200078e007d */
[----:B------:R-:W3:Y:S04]  /*66e20*/  LDL.LU.64 R126, [R1+0x43a0] ;  /* 0x0043a000017e7983 */ /* 0x000ee80000300a00 */
[----:B------:R-:W3:Y:S04]  /*66e30*/  LDL.LU.64 R124, [R1+0x4398] ;  /* 0x00439800017c7983 */ /* 0x000ee80000300a00 */
[----:B------:R4:W-:Y:S04]  /*66e40*/  STL.64 [R1+0x140], R148 ;  /* 0x0001409401007387 */ /* 0x0009e80000100a00 */
[----:B------:R5:W-:Y:S04]  /*66e50*/  STL.64 [R1+0x148], R150 ;  /* 0x0001489601007387 */ /* 0x000be80000100a00 */
[----:B----4-:R-:W4:Y:S04]  /*66e60*/  LDL.LU R148, [R1+0x5e0] ;  /* 0x0005e00001947983 */ /* 0x010f280000300800 */
[----:B------:R1:W-:Y:S04]  /*66e70*/  STL.64 [R1+0x130], R116 ;  /* 0x0001307401007387 */ /* 0x0003e80000100a00 */
[----:B------:R1:W-:Y:S04]  /*66e80*/  STL.64 [R1+0x138], R118 ;  /* 0x0001387601007387 */ /* 0x0003e80000100a00 */
[----:B------:R-:W4:Y:S04]  /*66e90*/  LDL.LU R149, [R1+0x5e4] ;  /* 0x0005e40001957983 */ /* 0x000f280000300800 */
[----:B-----5:R-:W4:Y:S04]  /*66ea0*/  LDL.LU R150, [R1+0x5e8] ;  /* 0x0005e80001967983 */ /* 0x020f280000300800 */
[----:B------:R-:W4:Y:S04]  /*66eb0*/  LDL.LU R151, [R1+0x5ec] ;  /* 0x0005ec0001977983 */ /* 0x000f280000300800 */
[----:B-1----:R-:W5:Y:S04]  /*66ec0*/  LDL.LU R116, [R1+0x550] ;  /* 0x0005500001747983 */ /* 0x002f680000300800 */
[----:B------:R-:W5:Y:S04]  /*66ed0*/  LDL.LU R117, [R1+0x554] ;  /* 0x0005540001757983 */ /* 0x000f680000300800 */
[----:B------:R-:W5:Y:S04]  /*66ee0*/  LDL.LU R118, [R1+0x558] ;  /* 0x0005580001767983 */ /* 0x000f680000300800 */
[----:B------:R-:W5:Y:S01]  /*66ef0*/  LDL.LU R119, [R1+0x55c] ;  /* 0x00055c0001777983 */ /* 0x000f620000300800 */
[C---:B--2---:R-:W-:Y:S08]  /*66f00*/  HMMA.1688.F32.TF32 R120, R40.reuse, R16, R120 ;  /* 0x000000102878723c */ /* 0x044ff00000081078 */
[C---:B------:R-:W-:Y:S08]  /*66f10*/  HMMA.1688.F32.TF32 R236, R40.reuse, R12, R236 ;  /* 0x0000000c28ec723c */ /* 0x040ff000000810ec */
[----:B------:R-:W-:Y:S07]  /*66f20*/  HMMA.1688.F32.TF32 R40, R40, R204, R92 ;  /* 0x000000cc2828723c */ /* 0x000fee000008105c */
        /* <DEDUP_REMOVED lines=13> */
[C---:B------:R-:W-:Y:S11]  /*67000*/  HMMA.1688.F32.TF32 R200, R36.reuse, R8, R44 ;  /* 0x0000000824c8723c */ /* 0x040ff6000008102c */
[----:B------:R-:W-:Y:S04]  /*67010*/  @!UPT UIADD3 URZ, URZ, URZ, URZ ;  /* 0x0000003f3f3ff290 */ /* 0x000fe8000fffe03f */
[----:B------:R-:W-:Y:S04]  /*67020*/  STL.64 [R1+0xf0], R40 ;  /* 0x0000f02801007387 */ /* 0x000fe80000100a00 */
[----:B------:R1:W-:Y:S04]  /*67030*/  STL.64 [R1+0xf8], R42 ;  /* 0x0000f82a01007387 */ /* 0x0003e80000100a00 */
[----:B------:R-:W2:Y:S01]  /*67040*/  LDL.LU R44, [R1+0x540] ;  /* 0x00054000012c7983 */ /* 0x000ea20000300800 */
[C---:B-1----:R-:W-:Y:S03]  /*67050*/  HMMA.1688.F32.TF32 R40, R36.reuse, R28, R176 ;  /* 0x0000001c2428723c */ /* 0x042fe600000810b0 */
[----:B------:R-:W-:Y:S04]  /*67060*/  STL.64 [R1+0xe0], R200 ;  /* 0x0000e0c801007387 */ /* 0x000fe80000100a00 */
[----:B------:R-:W-:Y:S01]  /*67070*/  STL.64 [R1+0xe8], R202 ;  /* 0x0000e8ca01007387 */ /* 0x000fe20000100a00 */
[C---:B------:R-:W-:Y:S08]  /*67080*/  HMMA.1688.F32.TF32 R196, R36.reuse, R24, R196 ;  /* 0x0000001824c4723c */ /* 0x040ff000000810c4 */
[C---:B------:R-:W-:Y:S07]  /*67090*/  HMMA.1688.F32.TF32 R132, R36.reuse, R20, R132 ;  /* 0x000000142484723c */ /* 0x040fee0000081084 */
[----:B------:R-:W-:Y:S04]  /*670a0*/  STL.64 [R1+0xd0], R40 ;  /* 0x0000d02801007387 */ /* 0x000fe80000100a00 */
[----:B------:R1:W-:Y:S04]  /*670b0*/  STL.64 [R1+0xd8], R42 ;  /* 0x0000d82a01007387 */ /* 0x0003e80000100a00 */
[----:B------:R-:W2:Y:S04]  /*670c0*/  LDL.LU R45, [R1+0x544] ;  /* 0x00054400012d7983 */ /* 0x000ea80000300800 */
[----:B------:R-:W2:Y:S04]  /*670d0*/  LDL.LU R46, [R1+0x548] ;  /* 0x00054800012e7983 */ /* 0x000ea80000300800 */
[----:B------:R-:W2:Y:S01]  /*670e0*/  LDL.LU R47, [R1+0x54c] ;  /* 0x00054c00012f7983 */ /* 0x000ea20000300800 */
[----:B-1----:R-:W-:Y:S03]  /*670f0*/  HMMA.1688.F32.TF32 R40, R36, R16, R144 ;  /* 0x000000102428723c */ /* 0x002fe60000081090 */
[----:B------:R-:W2:Y:S04]  /*67100*/  LDL.LU R176, [R1+0x40] ;  /* 0x0000400001b07983 */ /* 0x000ea80000300800 */
[----:B------:R-:W2:Y:S04]  /*67110*/  LDL.LU R177, [R1+0x44] ;  /* 0x0000440001b17983 */ /* 0x000ea80000300800 */
[----:B------:R-:W2:Y:S04]  /*67120*/  LDL.LU R178, [R1+0x48] ;  /* 0x0000480001b27983 */ /* 0x000ea80000300800 */
[----:B------:R-:W2:Y:S04]  /*67130*/  LDL.LU R179, [R1+0x4c] ;  /* 0x00004c0001b37983 */ /* 0x000ea80000300800 */
[----:B------:R-:W-:Y:S04]  /*67140*/  STL.64 [R1+0xc0], R196 ;  /* 0x0000c0c401007387 */ /* 0x000fe80000100a00 */
[----:B------:R-:W-:Y:S04]  /*67150*/  STL.64 [R1+0xc8], R198 ;  /* 0x0000c8c601007387 */ /* 0x000fe80000100a00 */
[----:B------:R1:W-:Y:S04]  /*67160*/  STL.64 [R1+0xb0], R132 ;  /* 0x0000b08401007387 */ /* 0x0003e80000100a00 */
[----:B------:R1:W-:Y:S04]  /*67170*/  STL.64 [R1+0xb8], R134 ;  /* 0x0000b88601007387 */ /* 0x0003e80000100a00 */
[----:B------:R5:W-:Y:S04]  /*67180*/  STL.64 [R1+0xa0], R40 ;  /* 0x0000a02801007387 */ /* 0x000be80000100a00 */
[----:B-1----:R-:W3:Y:S04]  /*67190*/  LDL.LU R132, [R1+0x30] ;  /* 0x0000300001847983 */ /* 0x002ee80000300800 */
[----:B------:R-:W3:Y:S04]  /*671a0*/  LDL.LU R133, [R1+0x34] ;  /* 0x0000340001857983 */ /* 0x000ee80000300800 */
[----:B------:R-:W3:Y:S04]  /*671b0*/  LDL.LU R134, [R1+0x38] ;  /* 0x0000380001867983 */ /* 0x000ee80000300800 */
[----:B------:R-:W3:Y:S01]  /*671c0*/  LDL.LU R135, [R1+0x3c] ;  /* 0x00003c0001877983 */ /* 0x000ee20000300800 */
[----:B------:R-:W-:Y:S01]  /*671d0*/  MOV R206, R42 ;  /* 0x0000002a00ce7202 */ /* 0x000fe20000000f00 */
[----:B------:R-:W-:-:S02]  /*671e0*/  IMAD.MOV.U32 R207, RZ, RZ, R43 ;  /* 0x000000ffffcf7224 */ /* 0x000fc400078e002b */
[----:B------:R-:W3:Y:S04]  /*671f0*/  LDL.LU R144, [R1+0x20] ;  /* 0x0000200001907983 */ /* 0x000ee80000300800 */
[----:B------:R-:W3:Y:S04]  /*67200*/  LDL.LU R145, [R1+0x24] ;  /* 0x0000240001917983 */ /* 0x000ee80000300800 */
[----:B------:R-:W3:Y:S04]  /*67210*/  LDL.LU R146, [R1+0x28] ;  /* 0x0000280001927983 */ /* 0x000ee80000300800 */
[----:B------:R-:W3:Y:S04]  /*67220*/  LDL.LU R147, [R1+0x2c] ;  /* 0x00002c0001937983 */ /* 0x000ee80000300800 */
[----:B------:R-:W-:Y:S04]  /*67230*/  STL [R1+0x4244], R207 ;  /* 0x004244cf01007387 */ /* 0x000fe80000100800 */
[----:B------:R-:W-:Y:S01]  /*67240*/  STL [R1+0x4240], R206 ;  /* 0x004240ce01007387 */ /* 0x000fe20000100800 */
[C---:B----4-:R-:W-:Y:S08]  /*67250*/  HMMA.1688.F32.TF32 R148, R36.reuse, R12, R148 ;  /* 0x0000000c2494723c */ /* 0x050ff00000081094 */
[----:B-----5:R-:W-:Y:S11]  /*67260*/  HMMA.1688.F32.TF32 R40, R36, R204, R116 ;  /* 0x000000cc2428723c */ /* 0x020ff60000081074 */
[----:B------:R-:W-:Y:S04]  /*67270*/  @!UPT UIADD3 URZ, URZ, URZ, URZ ;  /* 0x0000003f3f3ff290 */ /* 0x000fe8000fffe03f */
[----:B------:R1:W-:Y:S04]  /*67280*/  STL.64 [R1+0x90], R148 ;  /* 0x0000909401007387 */ /* 0x0003e80000100a00 */
[----:B------:R4:W-:Y:S04]  /*67290*/  STL.64 [R1+0x98], R150 ;  /* 0x0000989601007387 */ /* 0x0009e80000100a00 */
[----:B------:R5:W-:Y:S04]  /*672a0*/  STL.64 [R1+0x80], R40 ;  /* 0x0000802801007387 */ /* 0x000be80000100a00 */
[----:B-1----:R-:W3:Y:S04]  /*672b0*/  LDL.LU R148, [R1+0x10] ;  /* 0x0000100001947983 */ /* 0x002ee80000300800 */
[----:B------:R-:W3:Y:S04]  /*672c0*/  LDL.LU R149, [R1+0x14] ;  /* 0x0000140001957983 */ /* 0x000ee80000300800 */
[----:B----4-:R-:W4:Y:S04]  /*672d0*/  LDL.LU R150, [R1+0x18] ;  /* 0x0000180001967983 */ /* 0x010f280000300800 */
[----:B------:R-:W4:Y:S04]  /*672e0*/  LDL.LU R151, [R1+0x1c] ;  /* 0x00001c0001977983 */ /* 0x000f280000300800 */
[----:B------:R-:W4:Y:S04]  /*672f0*/  LDL.LU R116, [R1] ;  /* 0x0000000001747983 */ /* 0x000f280000300800 */
[----:B------:R-:W4:Y:S04]  /*67300*/  LDL.LU R117, [R1+0x4] ;  /* 0x0000040001757983 */ /* 0x000f280000300800 */
[----:B------:R-:W4:Y:S04]  /*67310*/  LDL.LU R118, [R1+0x8] ;  /* 0x0000080001767983 */ /* 0x000f280000300800 */
[----:B------:R-:W4:Y:S01]  /*67320*/  LDL.LU R119, [R1+0xc] ;  /* 0x00000c0001777983 */ /* 0x000f220000300800 */
[----:B------:R-:W-:Y:S01]  /*67330*/  MOV R207, R42 ;  /* 0x0000002a00cf7202 */ /* 0x000fe20000000f00 */
[----:B------:R-:W-:-:S05]  /*67340*/  IMAD.MOV.U32 R206, RZ, RZ, R43 ;  /* 0x000000ffffce7224 */ /* 0x000fca00078e002b */
[----:B------:R1:W-:Y:S04]  /*67350*/  STL [R1+0x424c], R206 ;  /* 0x00424cce01007387 */ /* 0x0003e80000100800 */
[----:B------:R1:W-:Y:S01]  /*67360*/  STL [R1+0x4248], R207 ;  /* 0x004248cf01007387 */ /* 0x0003e20000100800 */
[C---:B--2---:R-:W-:Y:S08]  /*67370*/  HMMA.1688.F32.TF32 R36, R32.reuse, R8, R176 ;  /* 0x000000082024723c */ /* 0x044ff000000810b0 */
[C---:B-----5:R-:W-:Y:S11]  /*67380*/  HMMA.1688.F32.TF32 R40, R32.reuse, R4, R44 ;  /* 0x000000042028723c */ /* 0x060ff6000008102c */
[----:B------:R-:W-:Y:S05]  /*67390*/  @!UPT UIADD3 URZ, URZ, URZ, URZ ;  /* 0x0000003f3f3ff290 */ /* 0x000fea000fffe03f */
[----:B------:R-:W-:Y:S01]  /*673a0*/  MOV R14, R36 ;  /* 0x00000024000e7202 */ /* 0x000fe20000000f00 */
[----:B------:R-:W-:Y:S01]  /*673b0*/  IMAD.MOV.U32 R26, RZ, RZ, R37 ;  /* 0x000000ffff1a7224 */ /* 0x000fe200078e0025 */
[----:B------:R-:W-:Y:S01]  /*673c0*/  MOV R27, R38 ;  /* 0x00000026001b7202 */ /* 0x000fe20000000f00 */
[----:B------:R-:W-:Y:S02]  /*673d0*/  IMAD.MOV.U32 R15, RZ, RZ, R39 ;  /* 0x000000ffff0f7224 */ /* 0x000fe400078e0027 */
[----:B---3--:R-:W-:Y:S02]  /*673e0*/  HMMA.1688.F32.TF32 R36, R32, R28, R132 ;  /* 0x0000001c2024723c */ /* 0x008fe40000081084 */
[----:B------:R-:W-:Y:S04]  /*673f0*/  STL.64 [R1+0x70], R40 ;  /* 0x0000702801007387 */ /* 0x000fe80000100a00 */
[----:B------:R-:W-:Y:S04]  /*67400*/  STL.64 [R1+0x78], R42 ;  /* 0x0000782a01007387 */ /* 0x000fe80000100a00 */
[----:B------:R-:W-:Y:S04]  /*67410*/  STL [R1+0x425c], R15 ;  /* 0x00425c0f01007387 */ /* 0x000fe80000100800 */
[----:B------:R-:W-:Y:S04]  /*67420*/  STL [R1+0x4258], R27 ;  /* 0x0042581b01007387 */ /* 0x000fe80000100800 */
[----:B------:R-:W-:Y:S04]  /*67430*/  STL [R1+0x4254], R26 ;  /* 0x0042541a01007387 */ /* 0x000fe80000100800 */
[----:B------:R-:W-:Y:S02]  /*67440*/  STL [R1+0x4250], R14 ;  /* 0x0042500e01007387 */ /* 0x000fe40000100800 */
[----:B-1----:R-:W-:-:S02]  /*67450*/  MOV R206, R38 ;  /* 0x0000002600ce7202 */ /* 0x002fc40000000f00 */
[----:B------:R1:W-:Y:S01]  /*67460*/  STL.64 [R1+0x50], R36 ;  /* 0x0000502401007387 */ /* 0x0003e20000100a00 */
[----:B------:R-:W-:Y:S02]  /*67470*/  IMAD.MOV.U32 R207, RZ, RZ, R39 ;  /* 0x000000ffffcf7224 */ /* 0x000fe400078e0027 */
[C---:B-1----:R-:W-:Y:S03]  /*67480*/  HMMA.1688.F32.TF32 R36, R32.reuse, R24, R144 ;  /* 0x000000182024723c */ /* 0x042fe60000081090 */
[----:B------:R1:W-:Y:S11]  /*67490*/  STL [R1+0x4264], R207 ;  /* 0x004264cf01007387 */ /* 0x0003f60000100800 */
[----:B------:R-:W-:Y:S10]  /*674a0*/  @!UPT UIADD3 URZ, URZ, URZ, URZ ;  /* 0x0000003f3f3ff290 */ /* 0x000ff4000fffe03f */
[----:B------:R-:W-:Y:S01]  /*674b0*/  MOV R15, R36 ;  /* 0x00000024000f7202 */ /* 0x000fe20000000f00 */
[----:B------:R-:W-:Y:S01]  /*674c0*/  IMAD.MOV.U32 R27, RZ, RZ, R37 ;  /* 0x000000ffff1b7224 */ /* 0x000fe200078e0025 */
[----:B------:R-:W-:Y:S01]  /*674d0*/  MOV R26, R38 ;  /* 0x00000026001a7202 */ /* 0x000fe20000000f00 */
[----:B------:R-:W-:Y:S01]  /*674e0*/  IMAD.MOV.U32 R14, RZ, RZ, R39 ;  /* 0x000000ffff0e7224 */ /* 0x000fe200078e0027 */
[----:B------:R2:W-:Y:S04]  /*674f0*/  STL [R1+0x4260], R206 ;  /* 0x004260ce01007387 */ /* 0x0005e80000100800 */
[----:B------:R-:W-:Y:S04]  /*67500*/  STL [R1+0x4274], R14 ;  /* 0x0042740e01007387 */ /* 0x000fe80000100800 */
[----:B------:R-:W-:Y:S04]  /*67510*/  STL [R1+0x4270], R26 ;  /* 0x0042701a01007387 */ /* 0x000fe80000100800 */
[----:B------:R-:W-:Y:S04]  /*67520*/  STL [R1+0x426c], R15 ;  /* 0x00426c0f01007387 */ /* 0x000fe80000100800 */
[----:B------:R-:W-:Y:S01]  /*67530*/  STL [R1+0x4268], R27 ;  /* 0x0042681b01007387 */ /* 0x000fe20000100800 */
[C---:B----4-:R-:W-:Y:S11]  /*67540*/  HMMA.1688.F32.TF32 R36, R32.reuse, R20, R148 ;  /* 0x000000142024723c */ /* 0x050ff60000081094 */
[----:B------:R-:W-:Y:S11]  /*67550*/  @!UPT UIADD3 URZ, URZ, URZ, URZ ;  /* 0x0000003f3f3ff290 */ /* 0x000ff6000fffe03f */
[----:B------:R-:W-:Y:S01]  /*67560*/  @!UPT UIADD3 URZ, URZ, URZ, URZ ;  /* 0x0000003f3f3ff290 */ /* 0x000fe2000fffe03f */
[----:B------:R3:W-:Y:S01]  /*67570*/  STL.64 [R1+0x30], R36 ;  /* 0x0000302401007387 */ /* 0x0007e20000100a00 */
[----:B-1----:R-:W-:Y:S01]  /*67580*/  MOV R207, R38 ;  /* 0x0000002600cf7202 */ /* 0x002fe20000000f00 */
[----:B--2---:R-:W-:Y:S02]  /*67590*/  IMAD.MOV.U32 R206, RZ, RZ, R39 ;  /* 0x000000ffffce7224 */ /* 0x004fe400078e0027 */
[----:B---3--:R-:W-:Y:S03]  /*675a0*/  HMMA.1688.F32.TF32 R36, R32, R16, R116 ;  /* 0x000000102024723c */ /* 0x008fe60000081074 */
[----:B------:R-:W-:Y:S04]  /*675b0*/  STL [R1+0x427c], R206 ;  /* 0x00427cce01007387 */ /* 0x000fe80000100800 */
[----:B------:R-:W-:Y:S01]  /*675c0*/  STL [R1+0x4278], R207 ;  /* 0x004278cf01007387 */ /* 0x000fe20000100800 */
[----:B------:R-:W-:Y:S01]  /*675d0*/  MOV R116, R56 ;  /* 0x0000003800747202 */ /* 0x000fe20000000f00 */
[----:B------:R-:W-:Y:S01]  /*675e0*/  IMAD.MOV.U32 R117, RZ, RZ, R57 ;  /* 0x000000ffff757224 */ /* 0x000fe200078e0039 */
[----:B------:R-:W-:Y:S01]  /*675f0*/  MOV R118, R58 ;  /* 0x0000003a00767202 */ /* 0x000fe20000000f00 */
[----:B------:R-:W-:Y:S01]  /*67600*/  IMAD.MOV.U32 R119, RZ, RZ, R59 ;  /* 0x000000ffff777224 */ /* 0x000fe200078e003b */
[----:B------:R-:W-:Y:S01]  /*67610*/  MOV R148, R60 ;  /* 0x0000003c00947202 */ /* 0x000fe20000000f00 */
[----:B------:R-:W-:-:S11]  /*67620*/  IMAD.MOV.U32 R149, RZ, RZ, R61 ;  /* 0x000000ffff957224 */ /* 0x000fd600078e003d */
[----:B------:R-:W-:Y:S01]  /*67630*/  IMAD.MOV.U32 R23, RZ, RZ, R37 ;  /* 0x000000ffff177224 */ /* 0x000fe200078e0025 */
[----:B------:R-:W-:-:S04]  /*67640*/  MOV R22, R36 ;  /* 0x0000002400167202 */ /* 0x000fc80000000f00 */
[----:B------:R1:W-:Y:S04]  /*67650*/  STL [R1+0x4284], R23 ;  /* 0x0042841701007387 */ /* 0x0003e80000100800 */
[----:B------:R2:W-:Y:S04]  /*67660*/  STL [R1+0x4280], R22 ;  /* 0x0042801601007387 */ /* 0x0005e80000100800 */
[----:B------:R-:W3:Y:S04]  /*67670*/  LDL.LU R56, [R1+0x4364] ;  /* 0x0043640001387983 */ /* 0x000ee80000300800 */
        /* <DEDUP_REMOVED lines=10> */
[----:B------:R-:W5:Y:S01]  /*67720*/  LDL.LU R244, [R1+0x434c] ;  /* 0x00434c0001f47983 */ /* 0x000f620000300800 */
[----:B------:R-:W-:-:S03]  /*67730*/  IMAD.MOV.U32 R147, RZ, RZ, R250 ;  /* 0x000000ffff937224 */ /* 0x000fc600078e00fa */
[----:B------:R-:W5:Y:S01]  /*67740*/  LDL.LU R245, [R1+0x4348] ;  /* 0x0043480001f57983 */ /* 0x000f620000300800 */
[----:B------:R-:W-:-:S03]  /*67750*/  MOV R132, R251 ;  /* 0x000000fb00847202 */ /* 0x000fc60000000f00 */
[----:B------:R-:W5:Y:S04]  /*67760*/  LDL.LU R246, [R1+0x4344] ;  /* 0x0043440001f67983 */ /* 0x000f680000300800 */
[----:B------:R-:W4:Y:S01]  /*67770*/  LDL.LU R248, [R1+0x4340] ;  /* 0x0043400001f87983 */ /* 0x000f220000300800 */
[----:B------:R-:W-:-:S03]  /*67780*/  IMAD.MOV.U32 R133, RZ, RZ, R247 ;  /* 0x000000ffff857224 */ /* 0x000fc600078e00f7 */
[----:B------:R-:W4:Y:S01]  /*67790*/  LDL.LU R249, [R1+0x433c] ;  /* 0x00433c0001f97983 */ /* 0x000f220000300800 */
[----:B------:R-:W-:-:S03]  /*677a0*/  MOV R134, R62 ;  /* 0x0000003e00867202 */ /* 0x000fc60000000f00 */
[----:B------:R-:W4:Y:S01]  /*677b0*/  LDL.LU R250, [R1+0x4338] ;  /* 0x0043380001fa7983 */ /* 0x000f220000300800 */
[----:B------:R-:W-:-:S03]  /*677c0*/  IMAD.MOV.U32 R135, RZ, RZ, R63 ;  /* 0x000000ffff877224 */ /* 0x000fc600078e003f */
[----:B------:R-:W4:Y:S04]  /*677d0*/  LDL.LU R251, [R1+0x4334] ;  /* 0x0043340001fb7983 */ /* 0x000f280000300800 */
[----:B------:R-:W5:Y:S04]  /*677e0*/  LDL.LU R247, [R1+0x4330] ;  /* 0x0043300001f77983 */ /* 0x000f680000300800 */
[----:B------:R-:W5:Y:S04]  /*677f0*/  LDL.LU R62, [R1+0x432c] ;  /* 0x00432c00013e7983 */ /* 0x000f680000300800 */
[----:B------:R-:W5:Y:S01]  /*67800*/  LDL.LU R63, [R1+0x4328] ;  /* 0x00432800013f7983 */ /* 0x000f620000300800 */
[----:B------:R-:W-:Y:S01]  /*67810*/  MOV R18, R38 ;  /* 0x0000002600127202 */ /* 0x000fe20000000f00 */
[----:B------:R-:W-:-:S02]  /*67820*/  IMAD.MOV.U32 R19, RZ, RZ, R39 ;  /* 0x000000ffff137224 */ /* 0x000fc400078e0027 */
[C---:B------:R-:W-:Y:S01]  /*67830*/  HMMA.1688.F32.TF32 R36, R32.reuse, R12, R92 ;  /* 0x0000000c2024723c */ /* 0x040fe2000008105c */
[----:B------:R-:W-:Y:S01]  /*67840*/  MOV R176, R243 ;  /* 0x000000f300b07202 */ /* 0x000fe20000000f00 */
[----:B------:R-:W-:Y:S01]  /*67850*/  IMAD.MOV.U32 R177, RZ, RZ, R242 ;  /* 0x000000ffffb17224 */ /* 0x000fe200078e00f2 */
[----:B------:R-:W-:Y:S01]  /*67860*/  MOV R178, R241 ;  /* 0x000000f100b27202 */ /* 0x000fe20000000f00 */
[----:B------:R-:W-:Y:S01]  /*67870*/  IMAD.MOV.U32 R179, RZ, RZ, R240 ;  /* 0x000000ffffb37224 */ /* 0x000fe200078e00f0 */
[----:B------:R-:W-:Y:S03]  /*67880*/  LDS R92, [R3+0x30380] ;  /* 0x03038000035c7984 */ /* 0x000fe60000000800 */
[-C--:B------:R-:W-:Y:S01]  /*67890*/  HMMA.1688.F32.TF32 R32, R32, R204.reuse, R236 ;  /* 0x000000cc2020723c */ /* 0x080fe200000810ec */
[----:B------:R-:W-:Y:S04]  /*678a0*/  LDS R94, [R3+0x32380] ;  /* 0x03238000035e7984 */ /* 0x000fe80000000800 */
[----:B------:R-:W-:Y:S03]  /*678b0*/  LDS R93, [R0+0x30380] ;  /* 0x03038000005d7984 */ /* 0x000fe60000000800 */
[C---:B------:R-:W-:Y:S01]  /*678c0*/  HMMA.1688.F32.TF32 R48, R52.reuse, R204, R48 ;  /* 0x000000cc3430723c */ /* 0x040fe20000081030 */
[----:B------:R-:W-:Y:S11]  /*678d0*/  LDS R95, [R0+0x32380] ;  /* 0x03238000005f7984 */ /* 0x000ff60000000800 */
[----:B------:R-:W-:Y:S04]  /*678e0*/  @!UPT UIADD3 URZ, URZ, URZ, URZ ;  /* 0x0000003f3f3ff290 */ /* 0x000fe8000fffe03f */
[----:B-1----:R-:W-:Y:S01]  /*678f0*/  MOV R23, R32 ;  /* 0x0000002000177202 */ /* 0x002fe20000000f00 */
[----:B--2---:R-:W-:Y:S01]  /*67900*/  IMAD.MOV.U32 R22, RZ, RZ, R33 ;  /* 0x000000ffff167224 */ /* 0x004fe200078e0021 */
[----:B------:R-:W-:Y:S01]  /*67910*/  MOV R206, R34 ;  /* 0x0000002200ce7202 */ /* 0x000fe20000000f00 */
[----:B------:R-:W-:Y:S01]  /*67920*/  IMAD.MOV.U32 R207, RZ, RZ, R35 ;  /* 0x000000ffffcf7224 */ /* 0x000fe200078e0023 */
[----:B------:R-:W-:Y:S01]  /*67930*/  MOV R14, R36 ;  /* 0x00000024000e7202 */ /* 0x000fe20000000f00 */
[----:B------:R-:W-:Y:S01]  /*67940*/  IMAD.MOV.U32 R26, RZ, RZ, R37 ;  /* 0x000000ffff1a7224 */ /* 0x000fe200078e0025 */
[----:B------:R-:W-:Y:S01]  /*67950*/  MOV R15, R38 ;  /* 0x00000026000f7202 */ /* 0x000fe20000000f00 */
[----:B------:R-:W-:Y:S02]  /*67960*/  IMAD.MOV.U32 R27, RZ, RZ, R39 ;  /* 0x000000ffff1b7224 */ /* 0x000fe400078e0027 */
[C---:B------:R-:W-:Y:S08]  /*67970*/  HMMA.1688.F32.TF32 R36, R52.reuse, R20, R120 ;  /* 0x000000143424723c */ /* 0x040ff00000081078 */
[C---:B------:R-:W-:Y:S08]  /*67980*/  HMMA.1688.F32.TF32 R44, R52.reuse, R12, R128 ;  /* 0x0000000c342c723c */ /* 0x040ff00000081080 */
[C---:B------:R-:W-:Y:S08]  /*67990*/  HMMA.1688.F32.TF32 R40, R52.reuse, R16, R124 ;  /* 0x000000103428723c */ /* 0x040ff0000008107c */
[C---:B---3--:R-:W-:Y:S01]  /*679a0*/  HMMA.1688.F32.TF32 R32, R52.reuse, R24, R56 ;  /* 0x000000183420723c */ /* 0x048fe20000081038 */
[----:B------:R-:W-:Y:S04]  /*679b0*/  LDS R56, [R3+0x30200] ;  /* 0x0302000003387984 */ /* 0x000fe80000000800 */
[----:B------:R-:W-:Y:S04]  /*679c0*/  LDS R58, [R3+0x32200] ;  /* 0x03220000033a7984 */ /* 0x000fe80000000800 */
[----:B------:R-:W-:Y:S04]  /*679d0*/  LDS R57, [R0+0x30200] ;  /* 0x0302000000397984 */ /* 0x000fe80000000800 */
[----:B------:R-:W1:Y:S01]  /*679e0*/  LDS R59, [R0+0x32200] ;  /* 0x03220000003b7984 */ /* 0x000e620000000800 */
[C---:B----4-:R-:W-:Y:S08]  /*679f0*/  HMMA.1688.F32.TF32 R248, R52.reuse, R4, R248 ;  /* 0x0000000434f8723c */ /* 0x050ff000000810f8 */
[C---:B-----5:R-:W-:Y:S08]  /*67a00*/  HMMA.1688.F32.TF32 R244, R52.reuse, R8, R244 ;  /* 0x0000000834f4723c */ /* 0x060ff000000810f4 */
[----:B------:R-:W-:Y:S01]  /*67a10*/  HMMA.1688.F32.TF32 R240, R52, R28, R60 ;  /* 0x0000001c34f0723c */ /* 0x000fe2000008103c */
[----:B------:R-:W-:Y:S04]  /*67a20*/  LDS R60, [R3+0x30280] ;  /* 0x03028000033c7984 */ /* 0x000fe80000000800 */
[----:B------:R-:W-:Y:S04]  /*67a30*/  LDS R62, [R3+0x32280] ;  /* 0x03228000033e7984 */ /* 0x000fe80000000800 */
        /* <DEDUP_REMOVED lines=11> */
[----:B------:R-:W-:Y:S04]  /*67af0*/  LDS R61, [R0+0x30280] ;  /* 0x03028000003d7984 */ /* 0x000fe80000000800 */
[----:B------:R-:W1:Y:S01]  /*67b00*/  LDS R63, [R0+0x32280] ;  /* 0x03228000003f7984 */ /* 0x000e620000000800 */
[----:B--2---:R-:W-:Y:S03]  /*67b10*/  HMMA.1688.F32.TF32 R36, R56, R4, R176 ;  /* 0x000000043824723c */ /* 0x004fe600000810b0 */
[----:B------:R2:W-:Y:S04]  /*67b20*/  STL [R1+0x419c], R48 ;  /* 0x00419c3001007387 */ /* 0x0005e80000100800 */
[----:B------:R-:W-:Y:S04]  /*67b30*/  STL [R1+0x4198], R49 ;  /* 0x0041983101007387 */ /* 0x000fe80000100800 */
[----:B------:R-:W-:Y:S04]  /*67b40*/  STL [R1+0x4194], R50 ;  /* 0x0041943201007387 */ /* 0x000fe80000100800 */
[----:B------:R-:W-:Y:S04]  /*67b50*/  STL [R1+0x4190], R51 ;  /* 0x0041903301007387 */ /* 0x000fe80000100800 */
[----:B------:R-:W-:Y:S01]  /*67b60*/  STL.64 [R1+0x4c0], R32 ;  /* 0x0004c02001007387 */ /* 0x000fe20000100a00 */
[----:B--2---:R-:W-:-:S03]  /*67b70*/  MOV R48, R35 ;  /* 0x0000002300307202 */ /* 0x004fc60000000f00 */
[----:B------:R-:W-:Y:S04]  /*67b80*/  LDS R52, [R3+0x30300] ;  /* 0x0303000003347984 */ /* 0x000fe80000000800 */
[----:B------:R-:W-:Y:S04]  /*67b90*/  STL.64 [R1+0x4d0], R36 ;  /* 0x0004d02401007387 */ /* 0x000fe80000100a00 */
[----:B------:R2:W-:Y:S04]  /*67ba0*/  STL.64 [R1+0x4d8], R38 ;  /* 0x0004d82601007387 */ /* 0x0005e80000100a00 */
[----:B------:R3:W-:Y:S04]  /*67bb0*/  STL [R1+0x4c8], R34 ;  /* 0x0004c82201007387 */ /* 0x0007e80000100800 */
[----:B------:R-:W-:Y:S01]  /*67bc0*/  LDS R54, [R3+0x32300] ;  /* 0x0323000003367984 */ /* 0x000fe20000000800 */
[C---:B--2---:R-:W-:Y:S03]  /*67bd0*/  HMMA.1688.F32.TF32 R36, R56.reuse, R28, R144 ;  /* 0x0000001c3824723c */ /* 0x044fe60000081090 */
[----:B------:R-:W-:Y:S04]  /*67be0*/  LDS R53, [R0+0x30300] ;  /* 0x0303000000357984 */ /* 0x000fe80000000800 */
[----:B------:R-:W2:Y:S01]  /*67bf0*/  LDS R55, [R0+0x32300] ;  /* 0x0323000000377984 */ /* 0x000ea20000000800 */
[----:B---3--:R-:W-:Y:S03]  /*67c00*/  HMMA.1688.F32.TF32 R32, R56, R24, R148 ;  /* 0x000000183820723c */ /* 0x008fe60000081094 */
[----:B------:R-:W-:Y:S11]  /*67c10*/  STL [R1+0x41a0], R48 ;  /* 0x0041a03001007387 */ /* 0x000ff60000100800 */
[----:B------:R-:W-:Y:S01]  /*67c20*/  @!UPT UIADD3 URZ, URZ, URZ, URZ ;  /* 0x0000003f3f3ff290 */ /* 0x000fe2000fffe03f */
[----:B------:R-:W-:Y:S04]  /*67c30*/  STL.64 [R1+0x4b0], R36 ;  /* 0x0004b02401007387 */ /* 0x000fe80000100a00 */
[----:B------:R-:W-:Y:S04]  /*67c40*/  STL.64 [R1+0x4b8], R38 ;  /* 0x0004b82601007387 */ /* 0x000fe80000100a00 */
[----:B------:R3:W-:Y:S01]  /*67c50*/  STL [R1+0x4ac], R35 ;  /* 0x0004ac2301007387 */ /* 0x0007e20000100800 */
[----:B------:R-:W-:Y:S01]  /*67c60*/  IMAD.MOV.U32 R49, RZ, RZ, R32 ;  /* 0x000000ffff317224 */ /* 0x000fe200078e0020 */
[----:B------:R-:W-:Y:S01]  /*67c70*/  MOV R50, R33 ;  /* 0x0000002100327202 */ /* 0x000fe20000000f00 */
[----:B------:R-:W-:-:S02]  /*67c80*/  IMAD.MOV.U32 R51, RZ, RZ, R34 ;  /* 0x000000ffff337224 */ /* 0x000fc400078e0022 */
[----:B---3--:R-:W-:Y:S03]  /*67c90*/  HMMA.1688.F32.TF32 R32, R56, R20, R116 ;  /* 0x000000143820723c */ /* 0x008fe60000081074 */
[----:B------:R-:W-:Y:S04]  /*67ca0*/  STL [R1+0x41ac], R51 ;  /* 0x0041ac3301007387 */ /* 0x000fe80000100800 */
[----:B------:R-:W-:Y:S04]  /*67cb0*/  STL [R1+0x41a8], R50 ;  /* 0x0041a83201007387 */ /* 0x000fe80000100800 */
[----:B------:R-:W-:Y:S11]  /*67cc0*/  STL [R1+0x41a4], R49 ;  /* 0x0041a43101007387 */ /* 0x000ff60000100800 */
[----:B------:R-:W-:Y:S01]  /*67cd0*/  @!UPT UIADD3 URZ, URZ, URZ, URZ ;  /* 0x0000003f3f3ff290 */ /* 0x000fe2000fffe03f */
[----:B------:R3:W-:Y:S04]  /*67ce0*/  STL.64 [R1+0x490], R32 ;  /* 0x0004902001007387 */ /* 0x0007e80000100a00 */
        /* <DEDUP_REMOVED lines=28> */
[----:B------:R-:W-:-:S03]  /*67eb0*/  MOV R48, R35 ;  /* 0x0000002300307202 */ /* 0x000fc60000000f00 */
        /* <DEDUP_REMOVED lines=37> */
[----:B------:R5:W-:Y:S04]  /*68110*/  STL [R1+0x41b0], R48 ;  /* 0x0041b03001007387 */ /* 0x000be80000100800 */
[----:B-----5:R-:W5:Y:S04]  /*68120*/  LDL.LU R48, [R1+0x750] ;  /* 0x0007500001307983 */ /* 0x020f680000300800 */
[----:B------:R-:W5:Y:S04]  /*68130*/  LDL.LU R49, [R1+0x754] ;  /* 0x0007540001317983 */ /* 0x000f680000300800 */
[----:B------:R-:W5:Y:S04]  /*68140*/  LDL.LU R50, [R1+0x758] ;  /* 0x0007580001327983 */ /* 0x000f680000300800 */
[----:B------:R-:W5:Y:S01]  /*68150*/  LDL.LU R51, [R1+0x75c] ;  /* 0x00075c0001337983 */ /* 0x000f620000300800 */
[C---:B----4-:R-:W-:Y:S08]  /*68160*/  HMMA.1688.F32.TF32 R116, R56.reuse, R12, R116 ;  /* 0x0000000c3874723c */ /* 0x050ff00000081074 */
[----:B-----5:R-:W-:Y:S11]  /*68170*/  HMMA.1688.F32.TF32 R48, R56, R16, R48 ;  /* 0x000000103830723c */ /* 0x020ff60000081030 */
[----:B------:R-:W-:Y:S11]  /*68180*/  @!UPT UIADD3 URZ, URZ, URZ, URZ ;  /* 0x0000003f3f3ff290 */ /* 0x000ff6000fffe03f */
[----:B------:R-:W-:Y:S01]  /*68190*/  @!UPT UIADD3 URZ, URZ, URZ, URZ ;  /* 0x0000003f3f3ff290 */ /* 0x000fe2000fffe03f */
[----:B------:R4:W-:Y:S04]  /*681a0*/  STL.64 [R1+0x480], R48 ;  /* 0x0004803001007387 */ /* 0x0009e80000100a00 */
[----:B------:R5:W-:Y:S01]  /*681b0*/  STL.64 [R1+0x488], R50 ;  /* 0x0004883201007387 */ /* 0x000be20000100a00 */
[----:B----4-:R-:W-:Y:S01]  /*681c0*/  MOV R49, R119 ;  /* 0x0000007700317202 */ /* 0x010fe20000000f00 */
[----:B------:R-:W-:Y:S02]  /*681d0*/  IMAD.MOV.U32 R48, RZ, RZ, R116 ;  /* 0x000000ffff307224 */ /* 0x000fe400078e0074 */
[----:B-----5:R-:W-:Y:S01]  /*681e0*/  IMAD.MOV.U32 R50, RZ, RZ, R118 ;  /* 0x000000ffff327224 */ /* 0x020fe200078e0076 */
[----:B------:R-:W-:Y:S01]  /*681f0*/  MOV R51, R117 ;  /* 0x0000007500337202 */ /* 0x000fe20000000f00 */
[----:B------:R-:W4:Y:S04]  /*68200*/  LDL.LU.64 R118, [R1+0x4320] ;  /* 0x0043200001767983 */ /* 0x000f280000300a00 */
[----:B------:R-:W4:Y:S04]  /*68210*/  LDL.LU.64 R116, [R1+0x4318] ;  /* 0x0043180001747983 */ /* 0x000f280000300a00 */
[----:B------:R-:W-:Y:S04]  /*68220*/  STL [R1+0x41c0], R49 ;  /* 0x0041c03101007387 */ /* 0x000fe80000100800 */
[----:B------:R-:W-:Y:S04]  /*68230*/  STL [R1+0x41bc], R50 ;  /* 0x0041bc3201007387 */ /* 0x000fe80000100800 */
[----:B------:R5:W-:Y:S04]  /*68240*/  STL [R1+0x41b8], R48 ;  /* 0x0041b83001007387 */ /* 0x000be80000100800 */
[----:B------:R1:W-:Y:S04]  /*68250*/  STL [R1+0x41b4], R51 ;  /* 0x0041b43301007387 */ /* 0x0003e80000100800 */
[----:B-----5:R-:W5:Y:S04]  /*68260*/  LDL.LU R48, [R1+0x3f0] ;  /* 0x0003f00001307983 */ /* 0x020f680000300800 */
[----:B------:R-:W5:Y:S04]  /*68270*/  LDL.LU R49, [R1+0x3f4] ;  /* 0x0003f40001317983 */ /* 0x000f680000300800 */
[----:B------:R-:W5:Y:S04]  /*68280*/  LDL.LU R50, [R1+0x3f8] ;  /* 0x0003f80001327983 */ /* 0x000f680000300800 */
[----:B-1----:R-:W5:Y:S01]  /*68290*/  LDL.LU R51, [R1+0x3fc] ;  /* 0x0003fc0001337983 */ /* 0x002f620000300800 */
[C---:B------:R-:W-:Y:S08]  /*682a0*/  HMMA.1688.F32.TF32 R36, R60.reuse, R28, R36 ;  /* 0x0000001c3c24723c */ /* 0x040ff00000081024 */
[C---:B--2---:R-:W-:Y:S08]  /*682b0*/  HMMA.1688.F32.TF32 R120, R60.reuse, R24, R120 ;  /* 0x000000183c78723c */ /* 0x044ff00000081078 */
[----:B------:R-:W-:Y:S08]  /*682c0*/  HMMA.1688.F32.TF32 R128, R60, R4, R128 ;  /* 0x000000043c80723c */ /* 0x000ff00000081080 */
[----:B-----5:R-:W-:Y:S11]  /*682d0*/  HMMA.1688.F32.TF32 R56, R56, R204, R48 ;  /* 0x000000cc3838723c */ /* 0x020ff60000081030 */
[----:B------:R-:W-:Y:S11]  /*682e0*/  @!UPT UIADD3 URZ, URZ, URZ, URZ ;  /* 0x0000003f3f3ff290 */ /* 0x000ff6000fffe03f */
[----:B------:R-:W-:Y:S01]  /*682f0*/  @!UPT UIADD3 URZ, URZ, URZ, URZ ;  /* 0x0000003f3f3ff290 */ /* 0x000fe2000fffe03f */
[----:B------:R-:W-:Y:S04]  /*68300*/  STL.64 [R1+0x3f0], R56 ;  /* 0x0003f03801007387 */ /* 0x000fe80000100a00 */
[----:B------:R1:W-:Y:S02]  /*68310*/  STL.64 [R1+0x3f8], R58 ;  /* 0x0003f83a01007387 */ /* 0x0003e40000100a00 */
[C---:B-1----:R-:W-:Y:S11]  /*68320*/  HMMA.1688.F32.TF32 R56, R60.reuse, R8, R124 ;  /* 0x000000083c38723c */ /* 0x042ff6000008107c */
[----:B------:R-:W-:Y:S11]  /*68330*/  @!UPT UIADD3 URZ, URZ, URZ, URZ ;  /* 0x0000003f3f3ff290 */ /* 0x000ff6000fffe03f */
[----:B------:R-:W-:Y:S01]  /*68340*/  @!UPT UIADD3 URZ, URZ, URZ, URZ ;  /* 0x0000003f3f3ff290 */ /* 0x000fe2000fffe03f */
[----:B------:R-:W-:Y:S04]  /*68350*/  STL.64 [R1+0x3d0], R56 ;  /* 0x0003d03801007387 */ /* 0x000fe80000100a00 */
[----:B------:R3:W-:Y:S04]  /*68360*/  STL.64 [R1+0x3d8], R58 ;  /* 0x0003d83a01007387 */ /* 0x0007e80000100a00 */
[----:B------:R-:W-:Y:S01]  /*68370*/  STL.64 [R1+0x3c0], R36 ;  /* 0x0003c02401007387 */ /* 0x000fe20000100a00 */
[C---:B---3--:R-:W-:Y:S03]  /*68380*/  HMMA.1688.F32.TF32 R56, R60.reuse, R20, R32 ;  /* 0x000000143c38723c */ /* 0x048fe60000081020 */
[----:B------:R1:W-:Y:S05]  /*68390*/  STL.64 [R1+0x3c8], R38 ;  /* 0x0003c82601007387 */ /* 0x0003ea0000100a00 */
[C---:B-1----:R-:W-:Y:S01]  /*683a0*/  HMMA.1688.F32.TF32 R36, R60.reuse, R16, R240 ;  /* 0x000000103c24723c */ /* 0x042fe200000810f0 */
[----:B------:R-:W-:Y:S07]  /*683b0*/  STL.64 [R1+0x3b0], R120 ;  /* 0x0003b07801007387 */ /* 0x000fee0000100a00 */
[C---:B------:R-:W-:Y:S01]  /*683c0*/  HMMA.1688.F32.TF32 R32, R60.reuse, R12, R244 ;  /* 0x0000000c3c20723c */ /* 0x040fe200000810f4 */
[----:B------:R-:W-:Y:S06]  /*683d0*/  STL.64 [R1+0x3b8], R122 ;  /* 0x0003b87a01007387 */ /* 0x000fec0000100a00 */
[----:B------:R-:W-:Y:S04]  /*683e0*/  STL.64 [R1+0x3a0], R56 ;  /* 0x0003a03801007387 */ /* 0x000fe80000100a00 */
[----:B------:R1:W-:Y:S04]  /*683f0*/  STL.64 [R1+0x3a8], R58 ;  /* 0x0003a83a01007387 */ /* 0x0003e80000100a00 */
[----:B------:R-:W-:Y:S01]  /*68400*/  STL.64 [R1+0x390], R36 ;  /* 0x0003902401007387 */ /* 0x000fe20000100a00 */
[----:B-1----:R-:W-:Y:S03]  /*68410*/  HMMA.1688.F32.TF32 R56, R60, R204, R248 ;  /* 0x000000cc3c38723c */ /* 0x002fe600000810f8 */
[----:B------:R1:W-:Y:S04]  /*68420*/  STL.64 [R1+0x398], R38 ;  /* 0x0003982601007387 */ /* 0x0003e80000100a00 */
[----:B------:R-:W-:Y:S01]  /*68430*/  STL.64 [R1+0x380], R32 ;  /* 0x0003802001007387 */ /* 0x000fe20000100a00 */
[C---:B-1----:R-:W-:Y:S03]  /*68440*/  HMMA.1688.F32.TF32 R36, R52.reuse, R4, R236 ;  /* 0x000000043424723c */ /* 0x042fe600000810ec */
[----:B------:R1:W-:Y:S05]  /*68450*/  STL.64 [R1+0x388], R34 ;  /* 0x0003882201007387 */ /* 0x0003ea0000100a00 */
[C---:B-1----:R-:W-:Y:S07]  /*68460*/  HMMA.1688.F32.TF32 R32, R52.reuse, R8, R200 ;  /* 0x000000083420723c */ /* 0x042fee00000810c8 */
[----:B------:R-:W-:Y:S04]  /*68470*/  STL.64 [R1+0x240], R56 ;  /* 0x0002403801007387 */ /* 0x000fe80000100a00 */
[----:B------:R1:W-:Y:S04]  /*68480*/  STL.64 [R1+0x248], R58 ;  /* 0x0002483a01007387 */ /* 0x0003e80000100a00 */
[----:B------:R-:W-:Y:S01]  /*68490*/  STL.64 [R1+0x230], R36 ;  /* 0x0002302401007387 */ /* 0x000fe20000100a00 */
[C---:B-1----:R-:W-:Y:S03]  /*684a0*/  HMMA.1688.F32.TF32 R56, R52.reuse, R28, R196 ;  /* 0x0000001c3438723c */ /* 0x042fe600000810c4 */
[----:B------:R1:W-:Y:S05]  /*684b0*/  STL.64 [R1+0x238], R38 ;  /* 0x0002382601007387 */ /* 0x0003ea0000100a00 */
[C---:B-1----:R-:W-:Y:S01]  /*684c0*/  HMMA.1688.F32.TF32 R36, R52.reuse, R24, R176 ;  /* 0x000000183424723c */ /* 0x042fe200000810b0 */
[----:B------:R-:W-:Y:S04]  /*684d0*/  STL.64 [R1+0x220], R32 ;  /* 0x0002202001007387 */ /* 0x000fe80000100a00 */
[----:B------:R1:W-:Y:S10]  /*684e0*/  STL.64 [R1+0x228], R34 ;  /* 0x0002282201007387 */ /* 0x0003f40000100a00 */
[----:B------:R-:W-:Y:S01]  /*684f0*/  STL.64 [R1+0x210], R56 ;  /* 0x0002103801007387 */ /* 0x000fe20000100a00 */
[C---:B-1----:R-:W-:Y:S03]  /*68500*/  HMMA.1688.F32.TF32 R32, R52.reuse, R20, R132 ;  /* 0x000000143420723c */ /* 0x042fe60000081084 */
        /* <DEDUP_REMOVED lines=8> */
[----:B----4-:R-:W-:Y:S03]  /*68590*/  HMMA.1688.F32.TF32 R32, R52, R204, R116 ;  /* 0x000000cc3420723c */ /* 0x010fe60000081074 */
[----:B------:R1:W-:Y:S05]  /*685a0*/  STL.64 [R1+0x1d8], R58 ;  /* 0x0001d83a01007387 */ /* 0x0003ea0000100a00 */
[C---:B------:R-:W-:Y:S01]  /*685b0*/  HMMA.1688.F32.TF32 R52, R92.reuse, R4, R112 ;  /* 0x000000045c34723c */ /* 0x040fe20000081070 */
[----:B------:R-:W-:Y:S07]  /*685c0*/  STL.64 [R1+0x1c0], R36 ;  /* 0x0001c02401007387 */ /* 0x000fee0000100a00 */
[C---:B-1----:R-:W-:Y:S01]  /*685d0*/  HMMA.1688.F32.TF32 R56, R92.reuse, R8, R108 ;  /* 0x000000085c38723c */ /* 0x042fe2000008106c */
[----:B------:R1:W-:Y:S07]  /*685e0*/  STL.64 [R1+0x1c8], R38 ;  /* 0x0001c82601007387 */ /* 0x0003ee0000100a00 */
[----:B------:R-:W-:Y:S01]  /*685f0*/  HMMA.1688.F32.TF32 R60, R92, R28, R104 ;  /* 0x0000001c5c3c723c */ /* 0x000fe20000081068 */
[----:B------:R-:W-:Y:S01]  /*68600*/  IMAD.MOV.U32 R202, RZ, RZ, R252 ;  /* 0x000000ffffca7224 */ /* 0x000fe200078e00fc */
[----:B------:R-:W-:Y:S01]  /*68610*/  MOV R203, R2 ;  /* 0x0000000200cb7202 */ /* 0x000fe20000000f00 */
[----:B------:R-:W-:Y:S01]  /*68620*/  IMAD.MOV.U32 R49, RZ, RZ, R128 ;  /* 0x000000ffff317224 */ /* 0x000fe200078e0080 */
[----:B------:R-:W-:Y:S01]  /*68630*/  MOV R50, R129 ;  /* 0x0000008100327202 */ /* 0x000fe20000000f00 */
[----:B------:R-:W-:Y:S01]  /*68640*/  IMAD.MOV.U32 R48, RZ, RZ, R130 ;  /* 0x000000ffff307224 */ /* 0x000fe200078e0082 */
[----:B------:R-:W-:-:S02]  /*68650*/  MOV R51, R131 ;  /* 0x0000008300337202 */ /* 0x000fc40000000f00 */
[C---:B-1----:R-:W-:Y:S01]  /*68660*/  HMMA.1688.F32.TF32 R36, R92.reuse, R20, R100 ;  /* 0x000000145c24723c */ /* 0x042fe20000081064 */
[----:B------:R-:W-:Y:S04]  /*68670*/  STL [R1+0x416c], R52 ;  /* 0x00416c3401007387 */ /* 0x000fe80000100800 */
[----:B------:R-:W-:Y:S04]  /*68680*/  STL.64 [R1+0x1b0], R32 ;  /* 0x0001b02001007387 */ /* 0x000fe80000100a00 */
[----:B------:R1:W-:Y:S04]  /*68690*/  STL.64 [R1+0x1b8], R34 ;  /* 0x0001b82201007387 */ /* 0x0003e80000100a00 */
        /* <DEDUP_REMOVED lines=8> */
[----:B------:R3:W-:Y:S04]  /*68720*/  STL [R1+0x4188], R61 ;  /* 0x0041883d01007387 */ /* 0x0007e80000100800 */
[----:B------:R4:W-:Y:S04]  /*68730*/  STL [R1+0x4184], R62 ;  /* 0x0041843e01007387 */ /* 0x0009e80000100800 */
[----:B------:R2:W-:Y:S04]  /*68740*/  STL [R1+0x4180], R63 ;  /* 0x0041803f01007387 */ /* 0x0005e80000100800 */
        /* <DEDUP_REMOVED lines=10> */
[C---:B-1----:R-:W-:Y:S03]  /*687f0*/  HMMA.1688.F32.TF32 R32, R92.reuse, R16, R96 ;  /* 0x000000105c20723c */ /* 0x042fe60000081060 */
        /* <DEDUP_REMOVED lines=9> */
[----:B------:R-:W-:Y:S01]  /*68890*/  MOV R63, R35 ;  /* 0x00000023003f7202 */ /* 0x000fe20000000f00 */
[----:B------:R-:W-:Y:S01]  /*688a0*/  LDS R96, [R3+0x30400] ;  /* 0x0304000003607984 */ /* 0x000fe20000000800 */
[C---:B------:R-:W-:Y:S03]  /*688b0*/  HMMA.1688.F32.TF32 R32, R92.reuse, R12, R136 ;  /* 0x0000000c5c20723c */ /* 0x040fe60000081088 */
[----:B------:R-:W-:Y:S04]  /*688c0*/  LDS R98, [R3+0x32400] ;  /* 0x0324000003627984 */ /* 0x000fe80000000800 */
[----:B------:R-:W-:Y:S04]  /*688d0*/  LDS R97, [R0+0x30400] ;  /* 0x0304000000617984 */ /* 0x000fe80000000800 */
[----:B------:R-:W1:Y:S04]  /*688e0*/  LDS R99, [R0+0x32400] ;  /* 0x0324000000637984 */ /* 0x000e680000000800 */
[----:B------:R-:W-:Y:S04]  /*688f0*/  LDS R100, [R3+0x30480] ;  /* 0x0304800003647984 */ /* 0x000fe80000000800 */
[----:B------:R-:W-:Y:S04]  /*68900*/  LDS R102, [R3+0x32480] ;  /* 0x0324800003667984 */ /* 0x000fe80000000800 */
[----:B------:R-:W-:Y:S01]  /*68910*/  LDS R101, [R0+0x30480] ;  /* 0x0304800000657984 */ /* 0x000fe20000000800 */
[----:B------:R-:W-:Y:S01]  /*68920*/  IMAD.MOV.U32 R56, RZ, RZ, R32 ;  /* 0x000000ffff387224 */ /* 0x000fe200078e0020 */
[----:B------:R-:W-:Y:S01]  /*68930*/  MOV R57, R33 ;  /* 0x0000002100397202 */ /* 0x000fe20000000f00 */
[----:B------:R-:W-:Y:S01]  /*68940*/  IMAD.MOV.U32 R58, RZ, RZ, R34 ;  /* 0x000000ffff3a7224 */ /* 0x000fe200078e0022 */
[----:B------:R-:W-:Y:S01]  /*68950*/  MOV R59, R35 ;  /* 0x00000023003b7202 */ /* 0x000fe20000000f00 */
[----:B------:R-:W2:Y:S01]  /*68960*/  LDS R103, [R0+0x32480] ;  /* 0x0324800000677984 */ /* 0x000ea20000000800 */
[----:B------:R-:W-:Y:S03]  /*68970*/  HMMA.1688.F32.TF32 R32, R92, R204, R140 ;  /* 0x000000cc5c20723c */ /* 0x000fe6000008108c */
[----:B------:R-:W-:Y:S04]  /*68980*/  LDS R104, [R3+0x30500] ;  /* 0x0305000003687984 */ /* 0x000fe80000000800 */
[----:B------:R-:W-:Y:S04]  /*68990*/  LDS R106, [R3+0x32500] ;  /* 0x03250000036a7984 */ /* 0x000fe80000000800 */
[----:B------:R-:W-:Y:S04]  /*689a0*/  LDS R105, [R0+0x30500] ;  /* 0x0305000000697984 */ /* 0x000fe80000000800 */
[----:B------:R-:W3:Y:S09]  /*689b0*/  LDS R107, [R0+0x32500] ;  /* 0x03250000006b7984 */ /* 0x000ef20000000800 */
[----:B------:R-:W-:Y:S01]  /*689c0*/  IMAD.MOV.U32 R52, RZ, RZ, R32 ;  /* 0x000000ffff347224 */ /* 0x000fe200078e0020 */
[----:B------:R-:W-:Y:S01]  /*689d0*/  MOV R53, R33 ;  /* 0x0000002100357202 */ /* 0x000fe20000000f00 */
[----:B------:R-:W-:Y:S01]  /*689e0*/  IMAD.MOV.U32 R54, RZ, RZ, R34 ;  /* 0x000000ffff367224 */ /* 0x000fe200078e0022 */
[----:B------:R-:W-:-:S02]  /*689f0*/  MOV R55, R35 ;  /* 0x0000002300377202 */ /* 0x000fc40000000f00 */
[----:B-----5:R-:W-:Y:S01]  /*68a00*/  MOV R251, R252 ;  /* 0x000000fc00fb7202 */ /* 0x020fe20000000f00 */
[----:B------:R-:W-:Y:S02]  /*68a10*/  IMAD.MOV.U32 R250, RZ, RZ, R2 ;  /* 0x000000fffffa7224 */ /* 0x000fe400078e0002 */
[----:B------:R-:W4:Y:S04]  /*68a20*/  LDL.LU R2, [R1+0x430c] ;  /* 0x00430c0001027983 */ /* 0x000f280000300800 */
        /* <DEDUP_REMOVED lines=66> */
[C---:B----4-:R-:W-:Y:S11]  /*68e50*/  HMMA.1688.F32.TF32 R144, R96.reuse, R28, R144 ;  /* 0x0000001c6090723c */ /* 0x050ff60000081090 */
[----:B------:R-:W-:Y:S04]  /*68e60*/  @!UPT UIADD3 URZ, URZ, URZ, URZ ;  /* 0x0000003f3f3ff290 */ /* 0x000fe8000fffe03f */
[----:B------:R-:W-:Y:S04]  /*68e70*/  STL.64 [R1+0x460], R176 ;  /* 0x000460b001007387 */ /* 0x000fe80000100a00 */
[----:B------:R1:W-:Y:S04]  /*68e80*/  STL.64 [R1+0x468], R178 ;  /* 0x000468b201007387 */ /* 0x0003e80000100a00 */
[----:B-1----:R-:W2:Y:S04]  /*68e90*/  LDL.LU.64 R178, [R1+0x4300] ;  /* 0x0043000001b27983 */ /* 0x002ea80000300a00 */
[----:B------:R-:W2:Y:S04]  /*68ea0*/  LDL.LU.64 R176, [R1+0x42f8] ;  /* 0x0042f80001b07983 */ /* 0x000ea80000300a00 */
        /* <DEDUP_REMOVED lines=10> */
[----:B-1----:R-:W2:Y:S04]  /*68f50*/  LDL.LU.64 R150, [R1+0x42d0] ;  /* 0x0042d00001967983 */ /* 0x002ea80000300a00 */
[----:B------:R-:W2:Y:S01]  /*68f60*/  LDL.LU.64 R148, [R1+0x42c8] ;  /* 0x0042c80001947983 */ /* 0x000ea20000300a00 */
[C---:B------:R-:W-:Y:S11]  /*68f70*/  HMMA.1688.F32.TF32 R140, R96.reuse, R20, R140 ;  /* 0x00000014608c723c */ /* 0x040ff6000008108c */
[----:B------:R-:W-:Y:S11]  /*68f80*/  @!UPT UIADD3 URZ, URZ, URZ, URZ ;  /* 0x0000003f3f3ff290 */ /* 0x000ff6000fffe03f */
[----:B------:R-:W-:Y:S01]  /*68f90*/  @!UPT UIADD3 URZ, URZ, URZ, URZ ;  /* 0x0000003f3f3ff290 */ /* 0x000fe2000fffe03f */
[----:B------:R-:W-:Y:S04]  /*68fa0*/  STL.64 [R1+0x420], R140 ;  /* 0x0004208c01007387 */ /* 0x000fe80000100a00 */
[----:B------:R1:W-:Y:S02]  /*68fb0*/  STL.64 [R1+0x428], R142 ;  /* 0x0004288e01007387 */ /* 0x0003e40000100a00 */
[C---:B-1----:R-:W-:Y:S08]  /*68fc0*/  HMMA.1688.F32.TF32 R140, R96.reuse, R16, R136 ;  /* 0x00000010608c723c */ /* 0x042ff00000081088 */
[C---:B-----5:R-:W-:Y:S08]  /*68fd0*/  HMMA.1688.F32.TF32 R136, R96.reuse, R12, R108 ;  /* 0x0000000c6088723c */ /* 0x060ff0000008106c */
[----:B------:R-:W-:Y:S08]  /*68fe0*/  HMMA.1688.F32.TF32 R108, R96, R204, R112 ;  /* 0x000000cc606c723c */ /* 0x000ff00000081070 */
        /* <DEDUP_REMOVED lines=10> */
[C---:B-1----:R-:W-:Y:S01]  /*69090*/  HMMA.1688.F32.TF32 R108, R100.reuse, R28, R124 ;  /* 0x0000001c646c723c */ /* 0x042fe2000008107c */
[----:B------:R-:W-:Y:S01]  /*690a0*/  IMAD.MOV.U32 R242, RZ, RZ, R252 ;  /* 0x000000fffff27224 */ /* 0x000fe200078e00fc */
[----:B------:R-:W-:Y:S01]  /*690b0*/  MOV R243, R2 ;  /* 0x0000000200f37202 */ /* 0x000fe20000000f00 */
[----:B------:R-:W-:Y:S04]  /*690c0*/  LDS R116, [R3+0x30600] ;  /* 0x0306000003747984 */ /* 0x000fe80000000800 */
[----:B------:R-:W-:Y:S01]  /*690d0*/  LDS R118, [R3+0x32600] ;  /* 0x0326000003767984 */ /* 0x000fe20000000800 */
[C---:B-----5:R-:W-:Y:S03]  /*690e0*/  HMMA.1688.F32.TF32 R96, R100.reuse, R24, R36 ;  /* 0x000000186460723c */ /* 0x060fe60000081024 */
[----:B------:R-:W-:Y:S04]  /*690f0*/  LDS R117, [R0+0x30600] ;  /* 0x0306000000757984 */ /* 0x000fe80000000800 */
[----:B------:R-:W-:Y:S01]  /*69100*/  LDS R119, [R0+0x32600] ;  /* 0x0326000000777984 */ /* 0x000fe20000000800 */
        /* <DEDUP_REMOVED lines=13> */
[----:B-----5:R-:W-:Y:S08]  /*691e0*/  HMMA.1688.F32.TF32 R36, R100, R204, R244 ;  /* 0x000000cc6424723c */ /* 0x020ff000000810f4 */
[C---:B-1----:R-:W-:Y:S07]  /*691f0*/  HMMA.1688.F32.TF32 R32, R104.reuse, R4, R248 ;  /* 0x000000046820723c */ /* 0x042fee00000810f8 */
[----:B------:R-:W-:Y:S04]  /*69200*/  STL.64 [R1+0x300], R96 ;  /* 0x0003006001007387 */ /* 0x000fe80000100a00 */
[----:B------:R-:W-:Y:S04]  /*69210*/  STL.64 [R1+0x308], R98 ;  /* 0x0003086201007387 */ /* 0x000fe80000100a00 */
[----:B------:R-:W-:Y:S04]  /*69220*/  STL.64 [R1+0x2f0], R36 ;  /* 0x0002f02401007387 */ /* 0x000fe80000100a00 */
[----:B------:R1:W-:Y:S04]  /*69230*/  STL.64 [R1+0x2f8], R38 ;  /* 0x0002f82601007387 */ /* 0x0003e80000100a00 */
[----:B------:R5:W-:Y:S01]  /*69240*/  STL.64 [R1+0x2e0], R32 ;  /* 0x0002e02001007387 */ /* 0x000be20000100a00 */
[----:B------:R-:W-:Y:S01]  /*69250*/  IMAD.MOV.U32 R252, RZ, RZ, R34 ;  /* 0x000000fffffc7224 */ /* 0x000fe200078e0022 */
[----:B------:R-:W-:Y:S01]  /*69260*/  MOV R2, R35 ;  /* 0x0000002300027202 */ /* 0x000fe20000000f00 */
[C---:B-1----:R-:W-:Y:S08]  /*69270*/  HMMA.1688.F32.TF32 R36, R104.reuse, R8, R236 ;  /* 0x000000086824723c */ /* 0x042ff000000810ec */
[----:B-----5:R-:W-:Y:S01]  /*69280*/  HMMA.1688.F32.TF32 R32, R104, R28, R200 ;  /* 0x0000001c6820723c */ /* 0x020fe200000810c8 */
[----:B------:R1:W-:Y:S04]  /*69290*/  STL [R1+0x4144], R2 ;  /* 0x0041440201007387 */ /* 0x0003e80000100800 */
[----:B------:R5:W-:Y:S03]  /*692a0*/  STL [R1+0x4140], R252 ;  /* 0x004140fc01007387 */ /* 0x000be60000100800 */
[----:B------:R-:W-:Y:S01]  /*692b0*/  HMMA.1688.F32.TF32 R64, R92, R24, R64 ;  /* 0x000000185c40723c */ /* 0x000fe20000081040 */
[----:B------:R-:W-:Y:S04]  /*692c0*/  LDS R92, [R3+0x30580] ;  /* 0x03058000035c7984 */ /* 0x000fe80000000800 */
[----:B------:R-:W-:Y:S04]  /*692d0*/  LDS R94, [R3+0x32580] ;  /* 0x03258000035e7984 */ /* 0x000fe80000000800 */
[----:B------:R-:W-:Y:S04]  /*692e0*/  STL.64 [R1+0x2d0], R36 ;  /* 0x0002d02401007387 */ /* 0x000fe80000100a00 */
[----:B------:R5:W-:Y:S03]  /*692f0*/  STL.64 [R1+0x2d8], R38 ;  /* 0x0002d82601007387 */ /* 0x000be60000100a00 */
[----:B-1----:R-:W-:Y:S01]  /*69300*/  IMAD.MOV.U32 R2, RZ, RZ, R34 ;  /* 0x000000ffff027224 */ /* 0x002fe200078e0022 */
[----:B------:R2:W-:Y:S01]  /*69310*/  STL.64 [R1+0x2c0], R32 ;  /* 0x0002c02001007387 */ /* 0x0005e20000100a00 */
[----:B-----5:R-:W-:-:S03]  /*69320*/  MOV R252, R35 ;  /* 0x0000002300fc7202 */ /* 0x020fc60000000f00 */
[----:B------:R-:W-:Y:S01]  /*69330*/  LDS R93, [R0+0x30580] ;  /* 0x03058000005d7984 */ /* 0x000fe20000000800 */
[C---:B------:R-:W-:Y:S03]  /*69340*/  HMMA.1688.F32.TF32 R36, R104.reuse, R24, R196 ;  /* 0x000000186824723c */ /* 0x040fe600000810c4 */
[----:B------:R-:W1:Y:S04]  /*69350*/  LDS R95, [R0+0x32580] ;  /* 0x03258000005f7984 */ /* 0x000e680000000800 */
[----:B------:R-:W-:Y:S04]  /*69360*/  STL [R1+0x414c], R252 ;  /* 0x00414cfc01007387 */ /* 0x000fe80000100800 */
[----:B------:R-:W-:Y:S01]  /*69370*/  STL [R1+0x4148], R2 ;  /* 0x0041480201007387 */ /* 0x000fe20000100800 */
        /* <DEDUP_REMOVED lines=10> */
[----:B------:R-:W-:Y:S04]  /*69420*/  STL.64 [R1+0x2b0], R36 ;  /* 0x0002b02401007387 */ /* 0x000fe80000100a00 */
[----:B------:R4:W-:Y:S04]  /*69430*/  STL.64 [R1+0x2b8], R38 ;  /* 0x0002b82601007387 */ /* 0x0009e80000100a00 */
[----:B------:R-:W-:Y:S04]  /*69440*/  LDS R201, [R0+0x30780] ;  /* 0x0307800000c97984 */ /* 0x000fe80000000800 */
[----:B------:R-:W5:Y:S01]  /*69450*/  LDS R203, [R0+0x32780] ;  /* 0x0327800000cb7984 */ /* 0x000f620000000800 */
[C---:B--2---:R-:W-:Y:S03]  /*69460*/  HMMA.1688.F32.TF32 R32, R104.reuse, R20, R148 ;  /* 0x000000146820723c */ /* 0x044fe60000081094 */
[----:B------:R-:W-:Y:S04]  /*69470*/  LDS R148, [R3+0x30680] ;  /* 0x0306800003947984 */ /* 0x000fe80000000800 */
[----:B------:R-:W-:Y:S01]  /*69480*/  LDS R150, [R3+0x32680] ;  /* 0x0326800003967984 */ /* 0x000fe20000000800 */
[----:B----4-:R-:W-:Y:S03]  /*69490*/  HMMA.1688.F32.TF32 R36, R104, R16, R144 ;  /* 0x000000106824723c */ /* 0x010fe60000081090 */
[----:B------:R-:W-:Y:S04]  /*694a0*/  LDS R149, [R0+0x30680] ;  /* 0x0306800000957984 */ /* 0x000fe80000000800 */
[----:B------:R-:W2:Y:S08]  /*694b0*/  LDS R151, [R0+0x32680] ;  /* 0x0326800000977984 */ /* 0x000eb00000000800 */
[----:B------:R3:W-:Y:S01]  /*694c0*/  STL.64 [R1+0x2a0], R32 ;  /* 0x0002a02001007387 */ /* 0x0007e20000100a00 */
[----:B------:R-:W-:Y:S01]  /*694d0*/  IMAD.MOV.U32 R252, RZ, RZ, R34 ;  /* 0x000000fffffc7224 */ /* 0x000fe200078e0022 */
[----:B------:R-:W-:-:S02]  /*694e0*/  MOV R2, R35 ;  /* 0x0000002300027202 */ /* 0x000fc40000000f00 */
[C---:B---3--:R-:W-:Y:S03]  /*694f0*/  HMMA.1688.F32.TF32 R32, R104.reuse, R12, R132 ;  /* 0x0000000c6820723c */ /* 0x048fe60000081084 */
[----:B------:R3:W-:Y:S04]  /*69500*/  STL [R1+0x4154], R2 ;  /* 0x0041540201007387 */ /* 0x0007e80000100800 */
[----:B------:R4:W-:Y:S04]  /*69510*/  STL [R1+0x4150], R252 ;  /* 0x004150fc01007387 */ /* 0x0009e80000100800 */
[----:B------:R-:W-:Y:S04]  /*69520*/  STL.64 [R1+0x290], R36 ;  /* 0x0002902401007387 */ /* 0x000fe80000100a00 */
[----:B------:R1:W-:Y:S08]  /*69530*/  STL.64 [R1+0x298], R38 ;  /* 0x0002982601007387 */ /* 0x0003f00000100a00 */
[----:B------:R2:W-:Y:S01]  /*69540*/  STL.64 [R1+0x280], R32 ;  /* 0x0002802001007387 */ /* 0x0005e20000100a00 */
[----:B---3--:R-:W-:Y:S01]  /*69550*/  IMAD.MOV.U32 R2, RZ, RZ, R34 ;  /* 0x000000ffff027224 */ /* 0x008fe200078e0022 */
[----:B----4-:R-:W-:Y:S01]  /*69560*/  MOV R252, R35 ;  /* 0x0000002300fc7202 */ /* 0x010fe20000000f00 */
[----:B-1----:R-:W-:Y:S08]  /*69570*/  HMMA.1688.F32.TF32 R36, R104, R204, R176 ;  /* 0x000000cc6824723c */ /* 0x002ff000000810b0 */
[C---:B--2---:R-:W-:Y:S01]  /*69580*/  HMMA.1688.F32.TF32 R32, R92.reuse, R4, R180 ;  /* 0x000000045c20723c */ /* 0x044fe200000810b4 */
[----:B------:R1:W-:Y:S04]  /*69590*/  STL [R1+0x415c], R252 ;  /* 0x00415cfc01007387 */ /* 0x0003e80000100800 */
[----:B------:R2:W-:Y:S03]  /*695a0*/  STL [R1+0x4158], R2 ;  /* 0x0041580201007387 */ /* 0x0005e60000100800 */
[----:B------:R-:W-:Y:S01]  /*695b0*/  HMMA.1688.F32.TF32 R76, R92, R20, R76 ;  /* 0x000000145c4c723c */ /* 0x000fe2000008104c */
[----:B------:R-:W-:Y:S04]  /*695c0*/  LDS R180, [R3+0x30700] ;  /* 0x0307000003b47984 */ /* 0x000fe80000000800 */
[----:B------:R-:W-:Y:S04]  /*695d0*/  LDS R182, [R3+0x32700] ;  /* 0x0327000003b67984 */ /* 0x000fe80000000800 */
[----:B------:R-:W-:Y:S04]  /*695e0*/  STL.64 [R1+0x1a0], R36 ;  /* 0x0001a02401007387 */ /* 0x000fe80000100a00 */
[----:B------:R-:W-:Y:S03]  /*695f0*/  STL.64 [R1+0x1a8], R38 ;  /* 0x0001a82601007387 */ /* 0x000fe60000100a00 */
[----:B-1----:R-:W-:Y:S01]  /*69600*/  IMAD.MOV.U32 R252, RZ, RZ, R34 ;  /* 0x000000fffffc7224 */ /* 0x002fe200078e0022 */
[----:B------:R1:W-:Y:S01]  /*69610*/  STL.64 [R1+0x160], R32 ;  /* 0x0001602001007387 */ /* 0x0003e20000100a00 */
[----:B--2---:R-:W-:-:S03]  /*69620*/  MOV R2, R35 ;  /* 0x0000002300027202 */ /* 0x004fc60000000f00 */
[----:B------:R-:W2:Y:S01]  /*69630*/  LDL.LU R72, [R1+0x42c4] ;  /* 0x0042c40001487983 */ /* 0x000ea20000300800 */
[C---:B------:R-:W-:Y:S03]  /*69640*/  HMMA.1688.F32.TF32 R80, R92.reuse, R16, R80 ;  /* 0x000000105c50723c */ /* 0x040fe60000081050 */
[----:B------:R-:W-:Y:S04]  /*69650*/  LDS R181, [R0+0x30700] ;  /* 0x0307000000b57984 */ /* 0x000fe80000000800 */
[----:B------:R-:W3:Y:S01]  /*69660*/  LDS R183, [R0+0x32700] ;  /* 0x0327000000b77984 */ /* 0x000ee20000000800 */
[C---:B-1----:R-:W-:Y:S11]  /*69670*/  HMMA.1688.F32.TF32 R32, R92.reuse, R8, R184 ;  /* 0x000000085c20723c */ /* 0x042ff600000810b8 */
[----:B------:R-:W-:Y:S11]  /*69680*/  @!UPT UIADD3 URZ, URZ, URZ, URZ ;  /* 0x0000003f3f3ff290 */ /* 0x000ff6000fffe03f */
[----:B------:R-:W-:Y:S01]  /*69690*/  @!UPT UIADD3 URZ, URZ, URZ, URZ ;  /* 0x0000003f3f3ff290 */ /* 0x000fe2000fffe03f */
        /* <DEDUP_REMOVED lines=10> */
[----:B------:R-:W4:Y:S04]  /*69740*/  LDL.LU R197, [R1+0x6c4] ;  /* 0x0006c40001c57983 */ /* 0x000f280000300800 */
[----:B------:R-:W4:Y:S04]  /*69750*/  LDL.LU R198, [R1+0x6c8] ;  /* 0x0006c80001c67983 */ /* 0x000f280000300800 */
[----:B------:R-:W4:Y:S01]  /*69760*/  LDL.LU R199, [R1+0x6cc] ;  /* 0x0006cc0001c77983 */ /* 0x000f220000300800 */
[C---:B------:R-:W-:Y:S08]  /*69770*/  HMMA.1688.F32.TF32 R84, R92.reuse, R12, R84 ;  /* 0x0000000c5c54723c */ /* 0x040ff00000081054 */
[----:B------:R-:W-:Y:S08]  /*69780*/  HMMA.1688.F32.TF32 R88, R92, R204, R88 ;  /* 0x000000cc5c58723c */ /* 0x000ff00000081058 */
[-C--:B------:R-:W-:Y:S08]  /*69790*/  HMMA.1688.F32.TF32 R96, R116, R28.reuse, R236 ;  /* 0x0000001c7460723c */ /* 0x080ff000000810ec */
[C---:B--2---:R-:W-:Y:S08]  /*697a0*/  HMMA.1688.F32.TF32 R68, R92.reuse, R28, R68 ;  /* 0x0000001c5c44723c */ /* 0x044ff00000081044 */
[----:B---3--:R-:W-:Y:S08]  /*697b0*/  HMMA.1688.F32.TF32 R72, R92, R24, R72 ;  /* 0x000000185c48723c */ /* 0x008ff00000081048 */
[C---:B------:R-:W-:Y:S08]  /*697c0*/  HMMA.1688.F32.TF32 R92, R116.reuse, R8, R248 ;  /* 0x00000008745c723c */ /* 0x040ff000000810f8 */
[----:B----4-:R-:W-:Y:S01]  /*697d0*/  HMMA.1688.F32.TF32 R196, R116, R4, R196 ;  /* 0x0000000474c4723c */ /* 0x010fe200000810c4 */
        /* <DEDUP_REMOVED lines=11> */
[----:B------:R1:W-:Y:S04]  /*69890*/  STL.64 [R1+0x4090], R88 ;  /* 0x0040905801007387 */ /* 0x0003e80000100a00 */
[----:B------:R-:W-:Y:S04]  /*698a0*/  STL.64 [R1+0x40a8], R198 ;  /* 0x0040a8c601007387 */ /* 0x000fe80000100a00 */
[----:B------:R-:W-:Y:S04]  /*698b0*/  STL.64 [R1+0x40a0], R196 ;  /* 0x0040a0c401007387 */ /* 0x000fe80000100a00 */
[----:B------:R-:W-:Y:S04]  /*698c0*/  STL.64 [R1+0x40b8], R94 ;  /* 0x0040b85e01007387 */ /* 0x000fe80000100a00 */
        /* <DEDUP_REMOVED lines=54> */
[----:B------:R1:W-:Y:S01]  /*69c30*/  STL.64 [R1+0x40c0], R96 ;  /* 0x0040c06001007387 */ /* 0x0003e20000100a00 */
[C---:B-----5:R-:W-:Y:S08]  /*69c40*/  HMMA.1688.F32.TF32 R216, R200.reuse, R16, R216 ;  /* 0x00000010c8d8723c */ /* 0x060ff000000810d8 */
[C---:B------:R-:W-:Y:S08]  /*69c50*/  HMMA.1688.F32.TF32 R220, R200.reuse, R12, R220 ;  /* 0x0000000cc8dc723c */ /* 0x040ff000000810dc */
[----:B------:R-:W-:Y:S01]  /*69c60*/  HMMA.1688.F32.TF32 R224, R200, R204, R224 ;  /* 0x000000ccc8e0723c */ /* 0x000fe200000810e0 */
[----:B--2---:R-:W-:Y:S01]  /*69c70*/  IMAD.MOV.U32 R68, RZ, RZ, R23 ;  /* 0x000000ffff447224 */ /* 0x004fe200078e0017 */
[----:B------:R-:W-:Y:S01]  /*69c80*/  MOV R69, R22 ;  /* 0x0000001600457202 */ /* 0x000fe20000000f00 */
[----:B------:R-:W-:Y:S01]  /*69c90*/  IMAD.MOV.U32 R70, RZ, RZ, R206 ;  /* 0x000000ffff467224 */ /* 0x000fe200078e00ce */
[----:B------:R-:W-:-:S04]  /*69ca0*/  MOV R71, R207 ;  /* 0x000000cf00477202 */ /* 0x000fc80000000f00 */
[C---:B---3--:R-:W-:Y:S07]  /*69cb0*/  HMMA.1688.F32.TF32 R144, R148.reuse, R12, R244 ;  /* 0x0000000c9490723c */ /* 0x048fee00000810f4 */
[----:B------:R-:W-:Y:S01]  /*69cc0*/  IMAD.MOV.U32 R244, RZ, RZ, R233 ;  /* 0x000000fffff47224 */ /* 0x000fe200078e00e9 */
[----:B------:R-:W-:Y:S01]  /*69cd0*/  MOV R245, R234 ;  /* 0x000000ea00f57202 */ /* 0x000fe20000000f00 */
[----:B------:R-:W-:Y:S01]  /*69ce0*/  IMAD.MOV.U32 R246, RZ, RZ, R235 ;  /* 0x000000fffff67224 */ /* 0x000fe200078e00eb */
[----:B------:R-:W-:Y:S01]  /*69cf0*/  MOV R247, R191 ;  /* 0x000000bf00f77202 */ /* 0x000fe20000000f00 */
[----:B----4-:R-:W-:Y:S08]  /*69d00*/  HMMA.1688.F32.TF32 R120, R148, R4, R120 ;  /* 0x000000049478723c */ /* 0x010ff00000081078 */
[C---:B------:R-:W-:Y:S01]  /*69d10*/  HMMA.1688.F32.TF32 R100, R116.reuse, R24, R236 ;  /* 0x000000187464723c */ /* 0x040fe200000810ec */
        /* <DEDUP_REMOVED lines=8> */
[----:B------:R-:W-:Y:S01]  /*69da0*/  HMMA.1688.F32.TF32 R116, R116, R204, R136 ;  /* 0x000000cc7474723c */ /* 0x000fe20000081088 */
[----:B------:R-:W-:Y:S07]  /*69db0*/  STL.64 [R1+0x40d0], R100 ;  /* 0x0040d06401007387 */ /* 0x000fee0000100a00 */
[C---:B------:R-:W-:Y:S01]  /*69dc0*/  HMMA.1688.F32.TF32 R124, R148.reuse, R8, R124 ;  /* 0x00000008947c723c */ /* 0x040fe2000008107c */
        /* <DEDUP_REMOVED lines=12> */
[C---:B------:R-:W-:Y:S03]  /*69e90*/  HMMA.1688.F32.TF32 R136, R148.reuse, R20, R32 ;  /* 0x000000149488723c */ /* 0x040fe60000081020 */
[----:B------:R-:W-:Y:S05]  /*69ea0*/  STL.64 [R1+0x4138], R126 ;  /* 0x0041387e01007387 */ /* 0x000fea0000100a00 */
[C---:B------:R-:W-:Y:S01]  /*69eb0*/  HMMA.1688.F32.TF32 R140, R148.reuse, R16, R240 ;  /* 0x00000010948c723c */ /* 0x040fe200000810f0 */
[----:B------:R-:W-:Y:S07]  /*69ec0*/  STL.64 [R1+0x4130], R124 ;  /* 0x0041307c01007387 */ /* 0x000fee0000100a00 */
[----:B------:R-:W-:Y:S07]  /*69ed0*/  HMMA.1688.F32.TF32 R148, R148, R204, R248 ;  /* 0x000000cc9494723c */ /* 0x000fee00000810f8 */
[----:B------:R-:W-:Y:S01]  /*69ee0*/  IMAD.MOV.U32 R248, RZ, RZ, R229 ;  /* 0x000000fffff87224 */ /* 0x000fe200078e00e5 */
[----:B------:R-:W-:Y:S01]  /*69ef0*/  MOV R249, R230 ;  /* 0x000000e600f97202 */ /* 0x000fe20000000f00 */
[----:B------:R-:W3:Y:S01]  /*69f00*/  LDL.LU R229, [R1+0x42a4] ;  /* 0x0042a40001e57983 */ /* 0x000ee20000300800 */
[----:B------:R-:W-:Y:S01]  /*69f10*/  IMAD.MOV.U32 R250, RZ, RZ, R231 ;  /* 0x000000fffffa7224 */ /* 0x000fe200078e00e7 */
[----:B------:R-:W-:-:S02]  /*69f20*/  MOV R251, R232 ;  /* 0x000000e800fb7202 */ /* 0x000fc40000000f00 */
[----:B------:R-:W3:Y:S04]  /*69f30*/  LDL.LU R230, [R1+0x42a0] ;  /* 0x0042a00001e67983 */ /* 0x000ee80000300800 */
[----:B------:R-:W3:Y:S04]  /*69f40*/  LDL.LU R231, [R1+0x429c] ;  /* 0x00429c0001e77983 */ /* 0x000ee80000300800 */
[----:B------:R-:W4:Y:S04]  /*69f50*/  LDL.LU R232, [R1+0x4298] ;  /* 0x0042980001e87983 */ /* 0x000f280000300800 */
[----:B------:R-:W4:Y:S04]  /*69f60*/  LDL.LU R233, [R1+0x4294] ;  /* 0x0042940001e97983 */ /* 0x000f280000300800 */
[----:B------:R-:W4:Y:S04]  /*69f70*/  LDL.LU R234, [R1+0x4290] ;  /* 0x0042900001ea7983 */ /* 0x000f280000300800 */
[----:B------:R-:W4:Y:S04]  /*69f80*/  LDL.LU R235, [R1+0x428c] ;  /* 0x00428c0001eb7983 */ /* 0x000f280000300800 */
[----:B------:R-:W5:Y:S04]  /*69f90*/  LDL.LU R191, [R1+0x4288] ;  /* 0x0042880001bf7983 */ /* 0x000f680000300800 */
[----:B------:R-:W2:Y:S04]  /*69fa0*/  LDL.LU R240, [R1+0x190] ;  /* 0x0001900001f07983 */ /* 0x000ea80000300800 */
[----:B------:R-:W2:Y:S04]  /*69fb0*/  LDL.LU R241, [R1+0x194] ;  /* 0x0001940001f17983 */ /* 0x000ea80000300800 */
[----:B------:R-:W2:Y:S04]  /*69fc0*/  LDL.LU R242, [R1+0x198] ;  /* 0x0001980001f27983 */ /* 0x000ea80000300800 */
[----:B------:R-:W2:Y:S04]  /*69fd0*/  LDL.LU R243, [R1+0x19c] ;  /* 0x00019c0001f37983 */ /* 0x000ea80000300800 */
        /* <DEDUP_REMOVED lines=15> */
[----:B------:R-:W3:Y:S01]  /*6a0d0*/  LDL.LU R207, [R1+0x4278] ;  /* 0x0042780001cf7983 */ /* 0x000ee20000300800 */
[----:B------:R-:W-:Y:S01]  /*6a0e0*/  IMAD.MOV.U32 R72, RZ, RZ, R14 ;  /* 0x000000ffff487224 */ /* 0x000fe200078e000e */
[----:B------:R-:W-:Y:S01]  /*6a0f0*/  MOV R73, R26 ;  /* 0x0000001a00497202 */ /* 0x000fe20000000f00 */
[----:B------:R-:W-:Y:S01]  /*6a100*/  IMAD.MOV.U32 R74, RZ, RZ, R15 ;  /* 0x000000ffff4a7224 */ /* 0x000fe200078e000f */
        /* <DEDUP_REMOVED lines=9> */
[----:B------:R-:W2:Y:S04]  /*6a1a0*/  LDL.LU R207, [R1+0x4264] ;  /* 0x0042640001cf7983 */ /* 0x000ea80000300800 */
[----:B------:R-:W3:Y:S01]  /*6a1b0*/  LDL.LU R206, [R1+0x4260] ;  /* 0x0042600001ce7983 */ /* 0x000ee20000300800 */
[----:B----4-:R-:W-:Y:S01]  /*6a1c0*/  MOV R87, R14 ;  /* 0x0000000e00577202 */ /* 0x010fe20000000f00 */
[----:B-----5:R-:W-:Y:S02]  /*6a1d0*/  IMAD.MOV.U32 R86, RZ, RZ, R26 ;  /* 0x000000ffff567224 */ /* 0x020fe400078e001a */
[----:B------:R-:W-:Y:S02]  /*6a1e0*/  IMAD.MOV.U32 R84, RZ, RZ, R15 ;  /* 0x000000ffff547224 */ /* 0x000fe400078e000f */
[----:B------:R-:W4:Y:S01]  /*6a1f0*/  LDL.LU R15, [R1+0x425c] ;  /* 0x00425c00010f7983 */ /* 0x000f220000300800 */
[----:B------:R-:W-:-:S03]  /*6a200*/  MOV R85, R27 ;  /* 0x0000001b00557202 */ /* 0x000fc60000000f00 */
[----:B------:R-:W5:Y:S04]  /*6a210*/  LDL.LU R27, [R1+0x4258] ;  /* 0x00425800011b7983 */ /* 0x000f680000300800 */
        /* <DEDUP_REMOVED lines=8> */
[----:B------:R-:W3:Y:S04]  /*6a2a0*/  LDL.LU R92, [R1+0x70] ;  /* 0x00007000015c7983 */ /* 0x000ee80000300800 */
[----:B------:R-:W3:Y:S04]  /*6a2b0*/  LDL.LU R93, [R1+0x74] ;  /* 0x00007400015d7983 */ /* 0x000ee80000300800 */
[----:B------:R-:W3:Y:S04]  /*6a2c0*/  LDL.LU R94, [R1+0x78] ;  /* 0x00007800015e7983 */ /* 0x000ee80000300800 */
[----:B------:R-:W3:Y:S04]  /*6a2d0*/  LDL.LU R95, [R1+0x7c] ;  /* 0x00007c00015f7983 */ /* 0x000ee80000300800 */
[----:B-1----:R-:W3:Y:S04]  /*6a2e0*/  LDL.LU R96, [R1+0x80] ;  /* 0x0000800001607983 */ /* 0x002ee80000300800 */
[----:B------:R-:W3:Y:S01]  /*6a2f0*/  LDL.LU R97, [R1+0x84] ;  /* 0x0000840001617983 */ /* 0x000ee20000300800 */
        /* <DEDUP_REMOVED lines=10> */
[C---:B------:R-:W-:Y:S08]  /*6a3a0*/  HMMA.1688.F32.TF32 R156, R180.reuse, R8, R156 ;  /* 0x00000008b49c723c */ /* 0x040ff0000008109c */
[C---:B------:R-:W-:Y:S08]  /*6a3b0*/  HMMA.1688.F32.TF32 R160, R180.reuse, R28, R160 ;  /* 0x0000001cb4a0723c */ /* 0x040ff000000810a0 */
[C---:B------:R-:W-:Y:S08]  /*6a3c0*/  HMMA.1688.F32.TF32 R164, R180.reuse, R24, R164 ;  /* 0x00000018b4a4723c */ /* 0x040ff000000810a4 */
[C---:B------:R-:W-:Y:S08]  /*6a3d0*/  HMMA.1688.F32.TF32 R168, R180.reuse, R20, R168 ;  /* 0x00000014b4a8723c */ /* 0x040ff000000810a8 */
[C---:B------:R-:W-:Y:S08]  /*6a3e0*/  HMMA.1688.F32.TF32 R172, R180.reuse, R16, R172 ;  /* 0x00000010b4ac723c */ /* 0x040ff000000810ac */
[----:B------:R-:W-:Y:S01]  /*6a3f0*/  HMMA.1688.F32.TF32 R176, R180, R12, R236 ;  /* 0x0000000cb4b0723c */ /* 0x000fe200000810ec */
[----:B----4-:R-:W-:Y:S01]  /*6a400*/  IMAD.MOV.U32 R196, RZ, RZ, R14 ;  /* 0x000000ffffc47224 */ /* 0x010fe200078e000e */
[----:B------:R-:W-:Y:S01]  /*6a410*/  MOV R197, R26 ;  /* 0x0000001a00c57202 */ /* 0x000fe20000000f00 */
[----:B-----5:R-:W-:Y:S01]  /*6a420*/  IMAD.MOV.U32 R198, RZ, RZ, R27 ;  /* 0x000000ffffc67224 */ /* 0x020fe200078e001b */
[----:B------:R-:W-:Y:S01]  /*6a430*/  MOV R199, R15 ;  /* 0x0000000f00c77202 */ /* 0x000fe20000000f00 */
[----:B------:R-:W-:Y:S01]  /*6a440*/  IMAD.MOV.U32 R76, RZ, RZ, R22 ;  /* 0x000000ffff4c7224 */ /* 0x000fe200078e0016 */
[----:B------:R-:W-:Y:S01]  /*6a450*/  MOV R77, R23 ;  /* 0x00000017004d7202 */ /* 0x000fe20000000f00 */
[----:B------:R-:W-:Y:S01]  /*6a460*/  IMAD.MOV.U32 R78, RZ, RZ, R18 ;  /* 0x000000ffff4e7224 */ /* 0x000fe200078e0012 */
[----:B--2---:R-:W-:Y:S01]  /*6a470*/  MOV R99, R206 ;  /* 0x000000ce00637202 */ /* 0x004fe20000000f00 */
[----:B---3--:R-:W-:Y:S01]  /*6a480*/  IMAD.MOV.U32 R98, RZ, RZ, R207 ;  /* 0x000000ffff627224 */ /* 0x008fe200078e00cf */
[----:B-1----:R-:W-:Y:S01]  /*6a490*/  HMMA.1688.F32.TF32 R32, R200, R6, R240 ;  /* 0x00000006c820723c */ /* 0x002fe200000810f0 */
[----:B------:R-:W2:Y:S04]  /*6a4a0*/  LDL.LU R207, [R1+0x4244] ;  /* 0x0042440001cf7983 */ /* 0x000ea80000300800 */
[----:B------:R-:W3:Y:S03]  /*6a4b0*/  LDL.LU R206, [R1+0x4240] ;  /* 0x0042400001ce7983 */ /* 0x000ee60000300800 */
[----:B------:R-:W-:Y:S01]  /*6a4c0*/  HMMA.1688.F32.TF32 R180, R180, R204, R232 ;  /* 0x000000ccb4b4723c */ /* 0x000fe200000810e8 */
[----:B------:R-:W4:Y:S04]  /*6a4d0*/  LDL.LU R108, [R1+0xb0] ;  /* 0x0000b000016c7983 */ /* 0x000f280000300800 */
[----:B------:R-:W4:Y:S04]  /*6a4e0*/  LDL.LU R109, [R1+0xb4] ;  /* 0x0000b400016d7983 */ /* 0x000f280000300800 */
[----:B------:R-:W4:Y:S04]  /*6a4f0*/  LDL.LU R110, [R1+0xb8] ;  /* 0x0000b800016e7983 */ /* 0x000f280000300800 */
[----:B------:R-:W4:Y:S03]  /*6a500*/  LDL.LU R111, [R1+0xbc] ;  /* 0x0000bc00016f7983 */ /* 0x000f260000300800 */
[----:B------:R-:W-:Y:S01]  /*6a510*/  IMAD.MOV.U32 R205, RZ, RZ, R32 ;  /* 0x000000ffffcd7224 */ /* 0x000fe200078e0020 */
[----:B------:R-:W-:Y:S01]  /*6a520*/  MOV R204, R33 ;  /* 0x0000002100cc7202 */ /* 0x000fe20000000f00 */
[----:B------:R-:W-:Y:S01]  /*6a530*/  IMAD.MOV.U32 R29, RZ, RZ, R34 ;  /* 0x000000ffff1d7224 */ /* 0x000fe200078e0022 */
[----:B------:R-:W-:Y:S01]  /*6a540*/  MOV R28, R35 ;  /* 0x00000023001c7202 */ /* 0x000fe20000000f00 */
[----:B------:R-:W5:Y:S01]  /*6a550*/  LDL.LU R116, [R1+0xd0] ;  /* 0x0000d00001747983 */ /* 0x000f620000300800 */
[C---:B------:R-:W-:Y:S03]  /*6a560*/  HMMA.1688.F32.TF32 R32, R200.reuse, R10, R244 ;  /* 0x0000000ac820723c */ /* 0x040fe600000810f4 */
[----:B------:R-:W5:Y:S04]  /*6a570*/  LDL.LU R117, [R1+0xd4] ;  /* 0x0000d40001757983 */ /* 0x000f680000300800 */
[----:B------:R-:W5:Y:S04]  /*6a580*/  LDL.LU R118, [R1+0xd8] ;  /* 0x0000d80001767983 */ /* 0x000f680000300800 */
[----:B------:R-:W5:Y:S04]  /*6a590*/  LDL.LU R119, [R1+0xdc] ;  /* 0x0000dc0001777983 */ /* 0x000f680000300800 */
[----:B------:R-:W4:Y:S04]  /*6a5a0*/  LDL.LU R124, [R1+0xf0] ;  /* 0x0000f000017c7983 */ /* 0x000f280000300800 */
[----:B------:R-:W4:Y:S04]  /*6a5b0*/  LDL.LU R125, [R1+0xf4] ;  /* 0x0000f400017d7983 */ /* 0x000f280000300800 */
[----:B------:R-:W4:Y:S01]  /*6a5c0*/  LDL.LU R126, [R1+0xf8] ;  /* 0x0000f800017e7983 */ /* 0x000f220000300800 */
[----:B------:R-:W-:Y:S01]  /*6a5d0*/  IMAD.MOV.U32 R219, RZ, RZ, R32 ;  /* 0x000000ffffdb7224 */ /* 0x000fe200078e0020 */
[----:B------:R-:W-:Y:S01]  /*6a5e0*/  MOV R222, R33 ;  /* 0x0000002100de7202 */ /* 0x000fe20000000f00 */
[----:B------:R-:W-:Y:S01]  /*6a5f0*/  IMAD.MOV.U32 R223, RZ, RZ, R34 ;  /* 0x000000ffffdf7224 */ /* 0x000fe200078e0022 */
[----:B------:R-:W-:Y:S01]  /*6a600*/  MOV R227, R35 ;  /* 0x0000002300e37202 */ /* 0x000fe20000000f00 */
        /* <DEDUP_REMOVED lines=40> */
[----:B------:R-:W-:-:S03]  /*6a890*/  MOV R79, R19 ;  /* 0x00000013004f7202 */ /* 0x000fc60000000f00 */
[----:B------:R-:W-:Y:S04]  /*6a8a0*/  LDS R228, [R3+0x34080] ;  /* 0x0340800003e47984 */ /* 0x000fe80000000800 */
        /* <DEDUP_REMOVED lines=11> */
[----:B--2---:R-:W-:Y:S01]  /*6a960*/  MOV R107, R207 ;  /* 0x000000cf006b7202 */ /* 0x004fe20000000f00 */
[----:B---3--:R-:W-:-:S02]  /*6a970*/  IMAD.MOV.U32 R106, RZ, RZ, R206 ;  /* 0x000000ffff6a7224 */ /* 0x008fc400078e00ce */
[----:B------:R-:W2:Y:S04]  /*6a980*/  LDL.LU R206, [R1+0x423c] ;  /* 0x00423c0001ce7983 */ /* 0x000ea80000300800 */
[----:B------:R-:W2:Y:S04]  /*6a990*/  LDL.LU R207, [R1+0x4238] ;  /* 0x0042380001cf7983 */ /* 0x000ea80000300800 */
[----:B------:R-:W3:Y:S04]  /*6a9a0*/  LDL.LU R14, [R1+0x4234] ;  /* 0x00423400010e7983 */ /* 0x000ee80000300800 */
[----:B------:R-:W4:Y:S04]  /*6a9b0*/  LDL.LU R26, [R1+0x4230] ;  /* 0x00423000011a7983 */ /* 0x000f280000300800 */
[----:B------:R-:W4:Y:S04]  /*6a9c0*/  LDL.LU R27, [R1+0x422c] ;  /* 0x00422c00011b7983 */ /* 0x000f280000300800 */
[----:B------:R-:W3:Y:S04]  /*6a9d0*/  LDL.LU R15, [R1+0x4228] ;  /* 0x00422800010f7983 */ /* 0x000ee80000300800 */
[----:B------:R-:W2:Y:S04]  /*6a9e0*/  LDL.LU R22, [R1+0x4224] ;  /* 0x0042240001167983 */ /* 0x000ea80000300800 */
[----:B------:R-:W2:Y:S04]  /*6a9f0*/  LDL.LU R23, [R1+0x4220] ;  /* 0x0042200001177983 */ /* 0x000ea80000300800 */
[----:B------:R-:W3:Y:S04]  /*6aa00*/  LDL.LU R18, [R1+0x421c] ;  /* 0x00421c0001127983 */ /* 0x000ee80000300800 */
[----:B------:R-:W3:Y:S01]  /*6aa10*/  LDL.LU R19, [R1+0x4218] ;  /* 0x0042180001137983 */ /* 0x000ee20000300800 */
[C---:B----4-:R-:W-:Y:S08]  /*6aa20*/  HMMA.1688.F32.TF32 R36, R200.reuse, R26, R36 ;  /* 0x0000001ac824723c */ /* 0x050ff00000081024 */
[C---:B--2---:R-:W-:Y:S08]  /*6aa30*/  HMMA.1688.F32.TF32 R32, R200.reuse, R22, R32 ;  /* 0x00000016c820723c */ /* 0x044ff00000081020 */
[C---:B---3--:R-:W-:Y:S08]  /*6aa40*/  HMMA.1688.F32.TF32 R240, R200.reuse, R18, R240 ;  /* 0x00000012c8f0723c */ /* 0x048ff000000810f0 */
[C---:B------:R-:W-:Y:S01]  /*6aa50*/  HMMA.1688.F32.TF32 R244, R200.reuse, R14, R244 ;  /* 0x0000000ec8f4723c */ /* 0x040fe200000810f4 */
[----:B------:R-:W-:Y:S01]  /*6aa60*/  IMAD.MOV.U32 R226, RZ, RZ, R38 ;  /* 0x000000ffffe27224 */ /* 0x000fe200078e0026 */
[----:B------:R-:W-:Y:S01]  /*6aa70*/  MOV R220, R39 ;  /* 0x0000002700dc7202 */ /* 0x000fe20000000f00 */
[----:B------:R-:W-:Y:S01]  /*6aa80*/  IMAD.MOV.U32 R224, RZ, RZ, R36 ;  /* 0x000000ffffe07224 */ /* 0x000fe200078e0024 */
[----:B------:R-:W-:Y:S01]  /*6aa90*/  MOV R225, R37 ;  /* 0x0000002500e17202 */ /* 0x000fe20000000f00 */
[----:B------:R-:W2:Y:S04]  /*6aaa0*/  LDL.LU.64 R38, [R1+0x4210] ;  /* 0x0042100001267983 */ /* 0x000ea80000300a00 */
[----:B------:R-:W2:Y:S04]  /*6aab0*/  LDL.LU.64 R36, [R1+0x4208] ;  /* 0x0042080001247983 */ /* 0x000ea80000300a00 */
[----:B------:R-:W-:Y:S04]  /*6aac0*/  STL.64 [R1+0x920], R32 ;  /* 0x0009202001007387 */ /* 0x000fe80000100a00 */
[----:B------:R3:W-:Y:S01]  /*6aad0*/  STL.64 [R1+0x928], R34 ;  /* 0x0009282201007387 */ /* 0x0007e20000100a00 */
[----:B------:R-:W-:Y:S03]  /*6aae0*/  HMMA.1688.F32.TF32 R200, R200, R206, R248 ;  /* 0x000000cec8c8723c */ /* 0x000fe600000810f8 */
[----:B---3--:R-:W3:Y:S04]  /*6aaf0*/  LDL.LU.64 R34, [R1+0x4200] ;  /* 0x0042000001227983 */ /* 0x008ee80000300a00 */
[----:B------:R-:W3:Y:S04]  /*6ab00*/  LDL.LU.64 R32, [R1+0x41f8] ;  /* 0x0041f80001207983 */ /* 0x000ee80000300a00 */
[----:B------:R-:W-:Y:S04]  /*6ab10*/  STL.64 [R1+0x910], R240 ;  /* 0x000910f001007387 */ /* 0x000fe80000100a00 */
[----:B------:R4:W-:Y:S04]  /*6ab20*/  STL.64 [R1+0x918], R242 ;  /* 0x000918f201007387 */ /* 0x0009e80000100a00 */
[----:B----4-:R-:W4:Y:S04]  /*6ab30*/  LDL.LU.64 R242, [R1+0x41f0] ;  /* 0x0041f00001f27983 */ /* 0x010f280000300a00 */
[----:B------:R-:W4:Y:S04]  /*6ab40*/  LDL.LU.64 R240, [R1+0x41e8] ;  /* 0x0041e80001f07983 */ /* 0x000f280000300a00 */
[----:B------:R-:W-:Y:S04]  /*6ab50*/  STL.64 [R1+0x900], R244 ;  /* 0x000900f401007387 */ /* 0x000fe80000100a00 */
[----:B------:R1:W-:Y:S04]  /*6ab60*/  STL.64 [R1+0x908], R246 ;  /* 0x000908f601007387 */ /* 0x0003e80000100a00 */
[----:B-1----:R-:W3:Y:S04]  /*6ab70*/  LDL.LU.64 R246, [R1+0x41e0] ;  /* 0x0041e00001f67983 */ /* 0x002ee80000300a00 */
[----:B------:R-:W3:Y:S04]  /*6ab80*/  LDL.LU.64 R244, [R1+0x41d8] ;  /* 0x0041d80001f47983 */ /* 0x000ee80000300a00 */
[----:B------:R-:W3:Y:S04]  /*6ab90*/  LDL.LU.64 R250, [R1+0x41d0] ;  /* 0x0041d00001fa7983 */ /* 0x000ee80000300a00 */
[----:B------:R-:W3:Y:S01]  /*6aba0*/  LDL.LU.64 R248, [R1+0x41c8] ;  /* 0x0041c80001f87983 */ /* 0x000ee20000300a00 */
        /* <DEDUP_REMOVED lines=10> */
[----:B------:R-:W-:Y:S01]  /*6ac50*/  STL.64 [R1+0x7c0], R112 ;  /* 0x0007c07001007387 */ /* 0x000fe20000100a00 */
[----:B------:R-:W-:Y:S01]  /*6ac60*/  IMAD.MOV.U32 R9, RZ, RZ, R108 ;  /* 0x000000ffff097224 */ /* 0x000fe200078e006c */
[----:B------:R-:W-:-:S02]  /*6ac70*/  MOV R8, R109 ;  /* 0x0000006d00087202 */ /* 0x000fc40000000f00 */
[----:B------:R1:W-:Y:S01]  /*6ac80*/  STL.64 [R1+0x7c8], R114 ;  /* 0x0007c87201007387 */ /* 0x0003e20000100a00 */
[----:B------:R-:W-:Y:S01]  /*6ac90*/  IMAD.MOV.U32 R5, RZ, RZ, R110 ;  /* 0x000000ffff057224 */ /* 0x000fe200078e006e */
[----:B------:R-:W-:Y:S02]  /*6aca0*/  MOV R4, R111 ;  /* 0x0000006f00047202 */ /* 0x000fe40000000f00 */
[C---:B------:R-:W-:Y:S08]  /*6acb0*/  HMMA.1688.F32.TF32 R108, R228.reuse, R14, R100 ;  /* 0x0000000ee46c723c */ /* 0x040ff00000081064 */
[C---:B-1----:R-:W-:Y:S08]  /*6acc0*/  HMMA.1688.F32.TF32 R112, R228.reuse, R18, R104 ;  /* 0x00000012e470723c */ /* 0x042ff00000081068 */
[----:B------:R-:W-:Y:S08]  /*6acd0*/  HMMA.1688.F32.TF32 R104, R228, R206, R96 ;  /* 0x000000cee468723c */ /* 0x000ff00000081060 */
[C---:B------:R-:W-:Y:S08]  /*6ace0*/  HMMA.1688.F32.TF32 R100, R232.reuse, R6, R92 ;  /* 0x00000006e864723c */ /* 0x040ff0000008105c */
[C---:B------:R-:W-:Y:S08]  /*6acf0*/  HMMA.1688.F32.TF32 R96, R232.reuse, R10, R196 ;  /* 0x0000000ae860723c */ /* 0x040ff000000810c4 */
[C---:B------:R-:W-:Y:S08]  /*6ad00*/  HMMA.1688.F32.TF32 R92, R232.reuse, R30, R88 ;  /* 0x0000001ee85c723c */ /* 0x040ff00000081058 */
        /* <DEDUP_REMOVED lines=27> */
[C---:B--2---:R-:W-:Y:S08]  /*6aec0*/  HMMA.1688.F32.TF32 R36, R236.reuse, R22, R36 ;  /* 0x00000016ec24723c */ /* 0x044ff00000081024 */
[C---:B---3--:R-:W-:Y:S11]  /*6aed0*/  HMMA.1688.F32.TF32 R68, R236.reuse, R6, R248 ;  /* 0x00000006ec44723c */ /* 0x048ff600000810f8 */
[----:B------:R-:W-:Y:S11]  /*6aee0*/  @!UPT UIADD3 URZ, URZ, URZ, URZ ;  /* 0x0000003f3f3ff290 */ /* 0x000ff6000fffe03f */
[----:B------:R-:W-:Y:S01]  /*6aef0*/  @!UPT UIADD3 URZ, URZ, URZ, URZ ;  /* 0x0000003f3f3ff290 */ /* 0x000fe2000fffe03f */
[----:B------:R-:W-:Y:S04]  /*6af00*/  STL.64 [R1+0x560], R68 ;  /* 0x0005604401007387 */ /* 0x000fe80000100a00 */
[----:B------:R1:W-:Y:S02]  /*6af10*/  STL.64 [R1+0x568], R70 ;  /* 0x0005684601007387 */ /* 0x0003e40000100a00 */
[C---:B-1----:R-:W-:Y:S08]  /*6af20*/  HMMA.1688.F32.TF32 R68, R236.reuse, R26, R32 ;  /* 0x0000001aec44723c */ /* 0x042ff00000081020 */
[C---:B------:R-:W-:Y:S01]  /*6af30*/  HMMA.1688.F32.TF32 R32, R236.reuse, R18, R40 ;  /* 0x00000012ec20723c */ /* 0x040fe20000081028 */
[----:B------:R-:W-:Y:S04]  /*6af40*/  LDS R40, [R3+0x34280] ;  /* 0x0342800003287984 */ /* 0x000fe80000000800 */
[----:B------:R-:W-:Y:S03]  /*6af50*/  LDS R42, [R3+0x36280] ;  /* 0x03628000032a7984 */ /* 0x000fe60000000800 */
[C---:B------:R-:W-:Y:S01]  /*6af60*/  HMMA.1688.F32.TF32 R76, R236.reuse, R10, R244 ;  /* 0x0000000aec4c723c */ /* 0x040fe200000810f4 */
[----:B------:R-:W-:Y:S04]  /*6af70*/  LDS R41, [R0+0x34280] ;  /* 0x0342800000297984 */ /* 0x000fe80000000800 */
[----:B------:R-:W-:Y:S03]  /*6af80*/  LDS R43, [R0+0x36280] ;  /* 0x03628000002b7984 */ /* 0x000fe60000000800 */
[----:B----4-:R-:W-:Y:S08]  /*6af90*/  HMMA.1688.F32.TF32 R72, R236, R30, R240 ;  /* 0x0000001eec48723c */ /* 0x010ff000000810f0 */
[----:B------:R-:W-:Y:S01]  /*6afa0*/  IMAD.MOV.U32 R25, RZ, RZ, R32 ;  /* 0x000000ffff197224 */ /* 0x000fe200078e0020 */
[----:B------:R-:W-:Y:S01]  /*6afb0*/  MOV R24, R33 ;  /* 0x0000002100187202 */ /* 0x000fe20000000f00 */
[----:B------:R-:W-:Y:S01]  /*6afc0*/  IMAD.MOV.U32 R21, RZ, RZ, R34 ;  /* 0x000000ffff157224 */ /* 0x000fe200078e0022 */
[----:B------:R-:W-:-:S02]  /*6afd0*/  MOV R20, R35 ;  /* 0x0000002300147202 */ /* 0x000fc40000000f00 */
[----:B------:R-:W-:Y:S01]  /*6afe0*/  HMMA.1688.F32.TF32 R32, R236, R14, R44 ;  /* 0x0000000eec20723c */ /* 0x000fe2000008102c */
[----:B------:R-:W-:Y:S04]  /*6aff0*/  LDS R44, [R3+0x34300] ;  /* 0x03430000032c7984 */ /* 0x000fe80000000800 */
[----:B------:R-:W-:Y:S04]  /*6b000*/  STL.64 [R1+0x550], R76 ;  /* 0x0005504c01007387 */ /* 0x000fe80000100a00 */
[----:B------:R-:W-:Y:S04]  /*6b010*/  STL.64 [R1+0x558], R78 ;  /* 0x0005584e01007387 */ /* 0x000fe80000100a00 */
[----:B------:R-:W-:Y:S04]  /*6b020*/  STL.64 [R1+0x540], R72 ;  /* 0x0005404801007387 */ /* 0x000fe80000100a00 */
[----:B------:R-:W-:Y:S04]  /*6b030*/  STL.64 [R1+0x548], R74 ;  /* 0x0005484a01007387 */ /* 0x000fe80000100a00 */
[----:B------:R1:W-:Y:S04]  /*6b040*/  STL.64 [R1+0x530], R68 ;  /* 0x0005304401007387 */ /* 0x0003e80000100a00 */
[----:B------:R2:W-:Y:S04]  /*6b050*/  STL.64 [R1+0x538], R70 ;  /* 0x0005384601007387 */ /* 0x0005e80000100a00 */
[----:B------:R-:W-:Y:S04]  /*6b060*/  STL.64 [R1+0x520], R36 ;  /* 0x0005202401007387 */ /* 0x000fe80000100a00 */
[----:B------:R-:W-:Y:S04]  /*6b070*/  STL.64 [R1+0x528], R38 ;  /* 0x0005282601007387 */ /* 0x000fe80000100a00 */
[----:B-1----:R-:W3:Y:S04]  /*6b080*/  LDL.LU R68, [R1+0x3d0] ;  /* 0x0003d00001447983 */ /* 0x002ee80000300800 */
[----:B------:R-:W-:Y:S01]  /*6b090*/  STL.64 [R1+0x4e0], R32 ;  /* 0x0004e02001007387 */ /* 0x000fe20000100a00 */
[----:B------:R-:W-:-:S03]  /*6b0a0*/  IMAD.MOV.U32 R72, RZ, RZ, R49 ;  /* 0x000000ffff487224 */ /* 0x000fc600078e0031 */
[----:B------:R-:W-:Y:S01]  /*6b0b0*/  STL.64 [R1+0x4e8], R34 ;  /* 0x0004e82201007387 */ /* 0x000fe20000100a00 */
[----:B------:R-:W-:-:S03]  /*6b0c0*/  MOV R73, R50 ;  /* 0x0000003200497202 */ /* 0x000fc60000000f00 */
[----:B------:R-:W3:Y:S01]  /*6b0d0*/  LDL.LU R69, [R1+0x3d4] ;  /* 0x0003d40001457983 */ /* 0x000ee20000300800 */
[----:B------:R-:W-:-:S03]  /*6b0e0*/  IMAD.MOV.U32 R74, RZ, RZ, R48 ;  /* 0x000000ffff4a7224 */ /* 0x000fc600078e0030 */
[----:B--2---:R-:W3:Y:S04]  /*6b0f0*/  LDL.LU R70, [R1+0x3d8] ;  /* 0x0003d80001467983 */ /* 0x004ee80000300800 */
[----:B------:R-:W3:Y:S04]  /*6b100*/  LDL.LU R71, [R1+0x3dc] ;  /* 0x0003dc0001477983 */ /* 0x000ee80000300800 */
[----:B------:R-:W2:Y:S04]  /*6b110*/  LDL.LU R49, [R1+0x41c0] ;  /* 0x0041c00001317983 */ /* 0x000ea80000300800 */
[----:B------:R-:W4:Y:S04]  /*6b120*/  LDL.LU R50, [R1+0x41bc] ;  /* 0x0041bc0001327983 */ /* 0x000f280000300800 */
[----:B------:R-:W2:Y:S01]  /*6b130*/  LDL.LU R48, [R1+0x41b8] ;  /* 0x0041b80001307983 */ /* 0x000ea20000300800 */
[----:B------:R-:W-:-:S03]  /*6b140*/  MOV R75, R51 ;  /* 0x00000033004b7202 */ /* 0x000fc60000000f00 */
[----:B------:R-:W3:Y:S04]  /*6b150*/  LDL.LU R51, [R1+0x41b4] ;  /* 0x0041b40001337983 */ /* 0x000ee80000300800 */
[----:B------:R-:W3:Y:S04]  /*6b160*/  LDL.LU R76, [R1+0x3f0] ;  /* 0x0003f000014c7983 */ /* 0x000ee80000300800 */
[----:B------:R-:W3:Y:S04]  /*6b170*/  LDL.LU R77, [R1+0x3f4] ;  /* 0x0003f400014d7983 */ /* 0x000ee80000300800 */
[----:B------:R-:W3:Y:S04]  /*6b180*/  LDL.LU R78, [R1+0x3f8] ;  /* 0x0003f800014e7983 */ /* 0x000ee80000300800 */
[----:B------:R-:W3:Y:S04]  /*6b190*/  LDL.LU R79, [R1+0x3fc] ;  /* 0x0003fc00014f7983 */ /* 0x000ee80000300800 */
[----:B------:R-:W-:Y:S04]  /*6b1a0*/  LDS R36, [R3+0x34200] ;  /* 0x0342000003247984 */ /* 0x000fe80000000800 */
[----:B------:R-:W-:Y:S04]  /*6b1b0*/  LDS R38, [R3+0x36200] ;  /* 0x0362000003267984 */ /* 0x000fe80000000800 */
[----:B------:R-:W-:Y:S04]  /*6b1c0*/  LDS R37, [R0+0x34200] ;  /* 0x0342000000257984 */ /* 0x000fe80000000800 */
[----:B------:R-:W1:Y:S01]  /*6b1d0*/  LDS R39, [R0+0x36200] ;  /* 0x0362000000277984 */ /* 0x000e620000000800 */
[----:B-----5:R-:W-:Y:S03]  /*6b1e0*/  HMMA.1688.F32.TF32 R116, R228, R30, R116 ;  /* 0x0000001ee474723c */ /* 0x020fe60000081074 */
[----:B------:R-:W-:Y:S04]  /*6b1f0*/  LDS R46, [R3+0x36300] ;  /* 0x03630000032e7984 */ /* 0x000fe80000000800 */
[----:B------:R-:W-:Y:S04]  /*6b200*/  LDS R45, [R0+0x34300] ;  /* 0x03430000002d7984 */ /* 0x000fe80000000800 */
[----:B------:R-:W5:Y:S04]  /*6b210*/  LDS R47, [R0+0x36300] ;  /* 0x03630000002f7984 */ /* 0x000f680000000800 */
[----:B------:R-:W-:Y:S04]  /*6b220*/  LDS R32, [R3+0x34380] ;  /* 0x0343800003207984 */ /* 0x000fe80000000800 */
[----:B------:R-:W-:Y:S04]  /*6b230*/  LDS R34, [R3+0x36380] ;  /* 0x0363800003227984 */ /* 0x000fe80000000800 */
[----:B------:R-:W-:Y:S04]  /*6b240*/  LDS R33, [R0+0x34380] ;  /* 0x0343800000217984 */ /* 0x000fe80000000800 */
[----:B------:R-:W1:Y:S01]  /*6b250*/  LDS R35, [R0+0x36380] ;  /* 0x0363800000237984 */ /* 0x000e620000000800 */
[----:B--2---:R-:W-:-:S03]  /*6b260*/  IMAD.MOV.U32 R80, RZ, RZ, R48 ;  /* 0x000000ffff507224 */ /* 0x004fc600078e0030 */
[----:B------:R-:W2:Y:S01]  /*6b270*/  LDL.LU R48, [R1+0x41b0] ;  /* 0x0041b00001307983 */ /* 0x000ea20000300800 */
[----:B----4-:R-:W-:Y:S01]  /*6b280*/  IMAD.MOV.U32 R82, RZ, RZ, R50 ;  /* 0x000000ffff527224 */ /* 0x010fe200078e0032 */
[----:B---3--:R-:W-:Y:S02]  /*6b290*/  MOV R81, R51 ;  /* 0x0000003300517202 */ /* 0x008fe40000000f00 */
[----:B------:R-:W3:Y:S01]  /*6b2a0*/  LDL.LU R51, [R1+0x41ac] ;  /* 0x0041ac0001337983 */ /* 0x000ee20000300800 */
[----:B------:R-:W-:-:S03]  /*6b2b0*/  MOV R83, R49 ;  /* 0x0000003100537202 */ /* 0x000fc60000000f00 */
[----:B------:R-:W4:Y:S04]  /*6b2c0*/  LDL.LU R50, [R1+0x41a8] ;  /* 0x0041a80001327983 */ /* 0x000f280000300800 */
[----:B------:R-:W3:Y:S04]  /*6b2d0*/  LDL.LU R49, [R1+0x41a4] ;  /* 0x0041a40001317983 */ /* 0x000ee80000300800 */
[----:B------:R-:W3:Y:S04]  /*6b2e0*/  LDL.LU R88, [R1+0x490] ;  /* 0x0004900001587983 */ /* 0x000ee80000300800 */
[----:B------:R-:W3:Y:S04]  /*6b2f0*/  LDL.LU R89, [R1+0x494] ;  /* 0x0004940001597983 */ /* 0x000ee80000300800 */
[----:B------:R-:W3:Y:S01]  /*6b300*/  LDL.LU R90, [R1+0x498] ;  /* 0x00049800015a7983 */ /* 0x000ee20000300800 */
[----:B--2---:R-:W-:-:S03]  /*6b310*/  IMAD.MOV.U32 R91, RZ, RZ, R48 ;  /* 0x000000ffff5b7224 */ /* 0x004fc600078e0030 */
[----:B------:R-:W2:Y:S04]  /*6b320*/  LDL.LU R48, [R1+0x41a0] ;  /* 0x0041a00001307983 */ /* 0x000ea80000300800 */
[----:B------:R-:W5:Y:S04]  /*6b330*/  LDL.LU R92, [R1+0x4b0] ;  /* 0x0004b000015c7983 */ /* 0x000f680000300800 */
[----:B------:R-:W5:Y:S04]  /*6b340*/  LDL.LU R93, [R1+0x4b4] ;  /* 0x0004b400015d7983 */ /* 0x000f680000300800 */
[----:B------:R-:W5:Y:S04]  /*6b350*/  LDL.LU R94, [R1+0x4b8] ;  /* 0x0004b800015e7983 */ /* 0x000f680000300800 */
[----:B------:R-:W5:Y:S04]  /*6b360*/  LDL.LU R95, [R1+0x4bc] ;  /* 0x0004bc00015f7983 */ /* 0x000f680000300800 */
[----:B------:R-:W1:Y:S04]  /*6b370*/  LDL.LU R100, [R1+0x4d0] ;  /* 0x0004d00001647983 */ /* 0x000e680000300800 */
[----:B------:R-:W1:Y:S04]  /*6b380*/  LDL.LU R101, [R1+0x4d4] ;  /* 0x0004d40001657983 */ /* 0x000e680000300800 */
[----:B------:R-:W1:Y:S04]  /*6b390*/  LDL.LU R102, [R1+0x4d8] ;  /* 0x0004d80001667983 */ /* 0x000e680000300800 */
[----:B------:R-:W1:Y:S01]  /*6b3a0*/  LDL.LU R103, [R1+0x4dc] ;  /* 0x0004dc0001677983 */ /* 0x000e620000300800 */
[----:B---3--:R-:W-:-:S03]  /*6b3b0*/  IMAD.MOV.U32 R196, RZ, RZ, R49 ;  /* 0x000000ffffc47224 */ /* 0x008fc600078e0031 */
[----:B------:R-:W3:Y:S01]  /*6b3c0*/  LDL.LU R96, [R1+0x4c0] ;  /* 0x0004c00001607983 */ /* 0x000ee20000300800 */
[----:B----4-:R-:W-:-:S03]  /*6b3d0*/  MOV R197, R50 ;  /* 0x0000003200c57202 */ /* 0x010fc60000000f00 */
[----:B------:R-:W3:Y:S01]  /*6b3e0*/  LDL.LU R97, [R1+0x4c4] ;  /* 0x0004c40001617983 */ /* 0x000ee20000300800 */
[----:B------:R-:W-:-:S03]  /*6b3f0*/  IMAD.MOV.U32 R198, RZ, RZ, R51 ;  /* 0x000000ffffc67224 */ /* 0x000fc600078e0033 */
[----:B------:R-:W3:Y:S01]  /*6b400*/  LDL.LU R98, [R1+0x4c8] ;  /* 0x0004c80001627983 */ /* 0x000ee20000300800 */
[----:B--2---:R-:W-:-:S03]  /*6b410*/  MOV R99, R48 ;  /* 0x0000003000637202 */ /* 0x004fc60000000f00 */
[----:B------:R-:W2:Y:S04]  /*6b420*/  LDL.LU R48, [R1+0x419c] ;  /* 0x00419c0001307983 */ /* 0x000ea80000300800 */
[----:B------:R-:W2:Y:S04]  /*6b430*/  LDL.LU R49, [R1+0x4198] ;  /* 0x0041980001317983 */ /* 0x000ea80000300800 */
[----:B------:R-:W2:Y:S04]  /*6b440*/  LDL.LU R50, [R1+0x4194] ;  /* 0x0041940001327983 */ /* 0x000ea80000300800 */
[----:B------:R-:W2:Y:S04]  /*6b450*/  LDL.LU R51, [R1+0x4190] ;  /* 0x0041900001337983 */ /* 0x000ea80000300800 */
[----:B------:R-:W4:Y:S04]  /*6b460*/  LDL.LU R199, [R1+0x4ac] ;  /* 0x0004ac0001c77983 */ /* 0x000f280000300800 */
[----:B------:R-:W3:Y:S04]  /*6b470*/  LDL.LU R84, [R1+0x480] ;  /* 0x0004800001547983 */ /* 0x000ee80000300800 */
[----:B------:R-:W4:Y:S04]  /*6b480*/  LDL.LU R85, [R1+0x484] ;  /* 0x0004840001557983 */ /* 0x000f280000300800 */
[----:B------:R-:W4:Y:S04]  /*6b490*/  LDL.LU R86, [R1+0x488] ;  /* 0x0004880001567983 */ /* 0x000f280000300800 */
[----:B------:R-:W4:Y:S01]  /*6b4a0*/  LDL.LU R87, [R1+0x48c] ;  /* 0x00048c0001577983 */ /* 0x000f220000300800 */
[C---:B-1----:R-:W-:Y:S08]  /*6b4b0*/  HMMA.1688.F32.TF32 R100, R36.reuse, R6, R100 ;  /* 0x000000062464723c */ /* 0x042ff00000081064 */
[C---:B-----5:R-:W-:Y:S08]  /*6b4c0*/  HMMA.1688.F32.TF32 R92, R36.reuse, R30, R92 ;  /* 0x0000001e245c723c */ /* 0x060ff0000008105c */
[----:B------:R-:W-:Y:S01]  /*6b4d0*/  HMMA.1688.F32.TF32 R88, R36, R22, R88 ;  /* 0x000000162458723c */ /* 0x000fe20000081058 */
[----:B------:R-:W-:Y:S01]  /*6b4e0*/  IMAD.MOV.U32 R17, RZ, RZ, R116 ;  /* 0x000000ffff117224 */ /* 0x000fe200078e0074 */
[----:B------:R-:W-:Y:S01]  /*6b4f0*/  MOV R16, R117 ;  /* 0x0000007500107202 */ /* 0x000fe20000000f00 */
[----:B------:R-:W-:Y:S01]  /*6b500*/  IMAD.MOV.U32 R13, RZ, RZ, R118 ;  /* 0x000000ffff0d7224 */ /* 0x000fe200078e0076 */
[----:B------:R-:W-:-:S04]  /*6b510*/  MOV R12, R119 ;  /* 0x00000077000c7202 */ /* 0x000fc80000000f00 */
[----:B--2---:R-:W-:Y:S08]  /*6b520*/  HMMA.1688.F32.TF32 R236, R236, R206, R48 ;  /* 0x000000ceecec723c */ /* 0x004ff00000081030 */
[----:B---3--:R-:W-:Y:S11]  /*6b530*/  HMMA.1688.F32.TF32 R48, R36, R10, R96 ;  /* 0x0000000a2430723c */ /* 0x008ff60000081060 */
[----:B------:R-:W-:Y:S04]  /*6b540*/  @!UPT UIADD3 URZ, URZ, URZ, URZ ;  /* 0x0000003f3f3ff290 */ /* 0x000fe8000fffe03f */
[----:B------:R1:W-:Y:S04]  /*6b550*/  STL [R1+0x3fe4], R236 ;  /* 0x003fe4ec01007387 */ /* 0x0003e80000100800 */
[----:B------:R-:W-:Y:S04]  /*6b560*/  STL [R1+0x3fe0], R237 ;  /* 0x003fe0ed01007387 */ /* 0x000fe80000100800 */
[----:B------:R-:W-:Y:S04]  /*6b570*/  STL [R1+0x3fdc], R238 ;  /* 0x003fdcee01007387 */ /* 0x000fe80000100800 */
[----:B------:R-:W-:Y:S01]  /*6b580*/  STL [R1+0x3fd8], R239 ;  /* 0x003fd8ef01007387 */ /* 0x000fe20000100800 */
[----:B-1----:R-:W-:-:S03]  /*6b590*/  MOV R236, R51 ;  /* 0x0000003300ec7202 */ /* 0x002fc60000000f00 */
[----:B------:R-:W-:Y:S04]  /*6b5a0*/  STL.64 [R1+0x4d0], R48 ;  /* 0x0004d03001007387 */ /* 0x000fe80000100a00 */
[----:B------:R-:W-:Y:S04]  /*6b5b0*/  STL.64 [R1+0x8f0], R100 ;  /* 0x0008f06401007387 */ /* 0x000fe80000100a00 */
[----:B------:R-:W-:Y:S04]  /*6b5c0*/  STL.64 [R1+0x8f8], R102 ;  /* 0x0008f86601007387 */ /* 0x000fe80000100a00 */
[----:B------:R4:W-:Y:S02]  /*6b5d0*/  STL [R1+0x4d8], R50 ;  /* 0x0004d83201007387 */ /* 0x0009e40000100800 */
[----:B----4-:R-:W-:Y:S02]  /*6b5e0*/  HMMA.1688.F32.TF32 R48, R36, R26, R196 ;  /* 0x0000001a2430723c */ /* 0x010fe400000810c4 */
[----:B------:R1:W-:Y:S11]  /*6b5f0*/  STL [R1+0x3fe8], R236 ;  /* 0x003fe8ec01007387 */ /* 0x0003f60000100800 */
[----:B------:R-:W-:Y:S10]  /*6b600*/  @!UPT UIADD3 URZ, URZ, URZ, URZ ;  /* 0x0000003f3f3ff290 */ /* 0x000ff4000fffe03f */
[----:B------:R-:W-:Y:S01]  /*6b610*/  STL.64 [R1+0x4b0], R48 ;  /* 0x0004b03001007387 */ /* 0x000fe20000100a00 */
[----:B-1----:R-:W-:-:S03]  /*6b620*/  IMAD.MOV.U32 R236, RZ, RZ, R51 ;  /* 0x000000ffffec7224 */ /* 0x002fc600078e0033 */
[----:B------:R-:W-:Y:S04]  /*6b630*/  STL.64 [R1+0x4c0], R92 ;  /* 0x0004c05c01007387 */ /* 0x000fe80000100a00 */
[----:B------:R-:W-:Y:S04]  /*6b640*/  STL.64 [R1+0x4c8], R94 ;  /* 0x0004c85e01007387 */ /* 0x000fe80000100a00 */
[----:B------:R1:W-:Y:S02]  /*6b650*/  STL [R1+0x4b8], R50 ;  /* 0x0004b83201007387 */ /* 0x0003e40000100800 */
[C---:B-1----:R-:W-:Y:S02]  /*6b660*/  HMMA.1688.F32.TF32 R48, R36.reuse, R18, R84 ;  /* 0x000000122430723c */ /* 0x042fe40000081054 */
[----:B------:R-:W-:Y:S04]  /*6b670*/  STL [R1+0x3fec], R236 ;  /* 0x003fecec01007387 */ /* 0x000fe80000100800 */
[----:B------:R-:W-:Y:S04]  /*6b680*/  STL.64 [R1+0x4a0], R88 ;  /* 0x0004a05801007387 */ /* 0x000fe80000100a00 */
[----:B------:R-:W-:Y:S11]  /*6b690*/  STL.64 [R1+0x4a8], R90 ;  /* 0x0004a85a01007387 */ /* 0x000ff60000100a00 */
[----:B------:R-:W-:Y:S02]  /*6b6a0*/  @!UPT UIADD3 URZ, URZ, URZ, URZ ;  /* 0x0000003f3f3ff290 */ /* 0x000fe4000fffe03f */
[----:B------:R1:W-:Y:S01]  /*6b6b0*/  STL [R1+0x49c], R51 ;  /* 0x00049c3301007387 */ /* 0x0003e20000100800 */
[----:B------:R-:W-:Y:S01]  /*6b6c0*/  MOV R237, R48 ;  /* 0x0000003000ed7202 */ /* 0x000fe20000000f00 */
[----:B------:R-:W-:Y:S01]  /*6b6d0*/  IMAD.MOV.U32 R238, RZ, RZ, R49 ;  /* 0x000000ffffee7224 */ /* 0x000fe200078e0031 */
[----:B------:R-:W-:Y:S02]  /*6b6e0*/  MOV R239, R50 ;  /* 0x0000003200ef7202 */ /* 0x000fe40000000f00 */
[C---:B-1----:R-:W-:Y:S08]  /*6b6f0*/  HMMA.1688.F32.TF32 R48, R36.reuse, R14, R80 ;  /* 0x0000000e2430723c */ /* 0x042ff00000081050 */
[----:B------:R-:W-:Y:S01]  /*6b700*/  HMMA.1688.F32.TF32 R36, R36, R206, R76 ;  /* 0x000000ce2424723c */ /* 0x000fe2000008104c */
[----:B------:R-:W-:Y:S04]  /*6b710*/  STL [R1+0x3ff8], R239 ;  /* 0x003ff8ef01007387 */ /* 0x000fe80000100800 */
[----:B------:R-:W-:Y:S04]  /*6b720*/  STL [R1+0x3ff4], R238 ;  /* 0x003ff4ee01007387 */ /* 0x000fe80000100800 */
[----:B------:R-:W-:Y:S06]  /*6b730*/  STL [R1+0x3ff0], R237 ;  /* 0x003ff0ed01007387 */ /* 0x000fec0000100800 */
[----:B------:R-:W-:Y:S01]  /*6b740*/  STL.64 [R1+0x480], R48 ;  /* 0x0004803001007387 */ /* 0x000fe20000100a00 */
[----:B------:R-:W-:-:S03]  /*6b750*/  IMAD.MOV.U32 R236, RZ, RZ, R51 ;  /* 0x000000ffffec7224 */ /* 0x000fc600078e0033 */
[----:B------:R1:W-:Y:S02]  /*6b760*/  STL [R1+0x488], R50 ;  /* 0x0004883201007387 */ /* 0x0003e40000100800 */
[C---:B-1----:R-:W-:Y:S02]  /*6b770*/  HMMA.1688.F32.TF32 R48, R40.reuse, R6, R72 ;  /* 0x000000062830723c */ /* 0x042fe40000081048 */
[----:B------:R-:W-:Y:S04]  /*6b780*/  STL [R1+0x3ffc], R236 ;  /* 0x003ffcec01007387 */ /* 0x000fe80000100800 */
[----:B------:R-:W-:Y:S04]  /*6b790*/  STL.64 [R1+0x780], R36 ;  /* 0x0007802401007387 */ /* 0x000fe80000100a00 */
[----:B------:R1:W-:Y:S02]  /*6b7a0*/  STL.64 [R1+0x788], R38 ;  /* 0x0007882601007387 */ /* 0x0003e40000100a00 */
[C---:B-1----:R-:W-:Y:S11]  /*6b7b0*/  HMMA.1688.F32.TF32 R36, R40.reuse, R10, R68 ;  /* 0x0000000a2824723c */ /* 0x042ff60000081044 */
[----:B------:R-:W-:Y:S01]  /*6b7c0*/  @!UPT UIADD3 URZ, URZ, URZ, URZ ;  /* 0x0000003f3f3ff290 */ /* 0x000fe2000fffe03f */
[----:B------:R-:W-:Y:S01]  /*6b7d0*/  IMAD.MOV.U32 R237, RZ, RZ, R51 ;  /* 0x000000ffffed7224 */ /* 0x000fe200078e0033 */
[----:B------:R-:W-:Y:S01]  /*6b7e0*/  MOV R238, R50 ;  /* 0x0000003200ee7202 */ /* 0x000fe20000000f00 */
[----:B------:R-:W-:Y:S01]  /*6b7f0*/  IMAD.MOV.U32 R239, RZ, RZ, R49 ;  /* 0x000000ffffef7224 */ /* 0x000fe200078e0031 */
[----:B------:R-:W-:Y:S02]  /*6b800*/  MOV R236, R48 ;  /* 0x0000003000ec7202 */ /* 0x000fe40000000f00 */
        /* <DEDUP_REMOVED lines=62> */
[----:B------:R-:W5:Y:S01]  /*6bbf0*/  LDL.LU R80, [R1+0x1e0] ;  /* 0x0001e00001507983 */ /* 0x000f620000300800 */
[C---:B-1----:R-:W-:Y:S11]  /*6bc00*/  HMMA.1688.F32.TF32 R36, R40.reuse, R30, R76 ;  /* 0x0000001e2824723c */ /* 0x042ff6000008104c */
[----:B------:R-:W-:Y:S11]  /*6bc10*/  @!UPT UIADD3 URZ, URZ, URZ, URZ ;  /* 0x0000003f3f3ff290 */ /* 0x000ff6000fffe03f */
[----:B------:R-:W-:Y:S02]  /*6bc20*/  @!UPT UIADD3 URZ, URZ, URZ, URZ ;  /* 0x0000003f3f3ff290 */ /* 0x000fe4000fffe03f */
[----:B------:R-:W-:Y:S01]  /*6bc30*/  MOV R237, R36 ;  /* 0x0000002400ed7202 */ /* 0x000fe20000000f00 */
[----:B------:R-:W-:Y:S01]  /*6bc40*/  IMAD.MOV.U32 R238, RZ, RZ, R37 ;  /* 0x000000ffffee7224 */ /* 0x000fe200078e0025 */
[----:B------:R-:W-:Y:S01]  /*6bc50*/  MOV R236, R38 ;  /* 0x0000002600ec7202 */ /* 0x000fe20000000f00 */
[----:B------:R-:W-:Y:S02]  /*6bc60*/  IMAD.MOV.U32 R239, RZ, RZ, R39 ;  /* 0x000000ffffef7224 */ /* 0x000fe400078e0027 */
[----:B--2---:R-:W-:Y:S01]  /*6bc70*/  HMMA.1688.F32.TF32 R36, R40, R26, R72 ;  /* 0x0000001a2824723c */ /* 0x004fe20000081048 */
[----:B------:R-:W-:Y:S01]  /*6bc80*/  MOV R76, R60 ;  /* 0x0000003c004c7202 */ /* 0x000fe20000000f00 */
[----:B------:R-:W-:Y:S01]  /*6bc90*/  IMAD.MOV.U32 R77, RZ, RZ, R61 ;  /* 0x000000ffff4d7224 */ /* 0x000fe200078e003d */
[----:B------:R-:W-:Y:S01]  /*6bca0*/  MOV R78, R62 ;  /* 0x0000003e004e7202 */ /* 0x000fe20000000f00 */
[----:B------:R-:W-:Y:S11]  /*6bcb0*/  IMAD.MOV.U32 R79, RZ, RZ, R63 ;  /* 0x000000ffff4f7224 */ /* 0x000ff600078e003f */
[----:B------:R-:W-:Y:S08]  /*6bcc0*/  @!UPT UIADD3 URZ, URZ, URZ, URZ ;  /* 0x0000003f3f3ff290 */ /* 0x000ff0000fffe03f */
[----:B------:R-:W-:Y:S04]  /*6bcd0*/  STL.64 [R1+0x740], R36 ;  /* 0x0007402401007387 */ /* 0x000fe80000100a00 */
[----:B------:R3:W-:Y:S04]  /*6bce0*/  STL.64 [R1+0x748], R38 ;  /* 0x0007482601007387 */ /* 0x0007e80000100a00 */
[----:B------:R-:W2:Y:S04]  /*6bcf0*/  LDL.LU R81, [R1+0x1e4] ;  /* 0x0001e40001517983 */ /* 0x000ea80000300800 */
[----:B------:R-:W2:Y:S04]  /*6bd00*/  LDL.LU R82, [R1+0x1e8] ;  /* 0x0001e80001527983 */ /* 0x000ea80000300800 */
[----:B------:R-:W2:Y:S01]  /*6bd10*/  LDL.LU R83, [R1+0x1ec] ;  /* 0x0001ec0001537983 */ /* 0x000ea20000300800 */
[----:B------:R-:W-:-:S03]  /*6bd20*/  MOV R72, R56 ;  /* 0x0000003800487202 */ /* 0x000fc60000000f00 */
[----:B------:R-:W2:Y:S01]  /*6bd30*/  LDL.LU R60, [R1+0x418c] ;  /* 0x00418c00013c7983 */ /* 0x000ea20000300800 */
[----:B------:R-:W-:-:S03]  /*6bd40*/  IMAD.MOV.U32 R73, RZ, RZ, R57 ;  /* 0x000000ffff497224 */ /* 0x000fc600078e0039 */
[----:B------:R-:W2:Y:S01]  /*6bd50*/  LDL.LU R61, [R1+0x4188] ;  /* 0x00418800013d7983 */ /* 0x000ea20000300800 */
[----:B---3--:R-:W-:Y:S03]  /*6bd60*/  HMMA.1688.F32.TF32 R36, R40, R22, R68 ;  /* 0x000000162824723c */ /* 0x008fe60000081044 */
[----:B------:R-:W3:Y:S01]  /*6bd70*/  LDL.LU R62, [R1+0x4184] ;  /* 0x00418400013e7983 */ /* 0x000ee20000300800 */
[----:B------:R-:W-:-:S03]  /*6bd80*/  MOV R74, R58 ;  /* 0x0000003a004a7202 */ /* 0x000fc60000000f00 */
[----:B------:R-:W3:Y:S01]  /*6bd90*/  LDL.LU R63, [R1+0x4180] ;  /* 0x00418000013f7983 */ /* 0x000ee20000300800 */
[----:B------:R-:W-:-:S03]  /*6bda0*/  IMAD.MOV.U32 R75, RZ, RZ, R59 ;  /* 0x000000ffff4b7224 */ /* 0x000fc600078e003b */
[----:B------:R-:W3:Y:S01]  /*6bdb0*/  LDL.LU R56, [R1+0x417c] ;  /* 0x00417c0001387983 */ /* 0x000ee20000300800 */
[----:B------:R-:W-:-:S03]  /*6bdc0*/  MOV R68, R52 ;  /* 0x0000003400447202 */ /* 0x000fc60000000f00 */
[----:B------:R-:W3:Y:S04]  /*6bdd0*/  LDL.LU R57, [R1+0x4178] ;  /* 0x0041780001397983 */ /* 0x000ee80000300800 */
[----:B------:R-:W3:Y:S01]  /*6bde0*/  LDL.LU R58, [R1+0x4174] ;  /* 0x00417400013a7983 */ /* 0x000ee20000300800 */
[----:B------:R-:W-:-:S03]  /*6bdf0*/  IMAD.MOV.U32 R69, RZ, RZ, R53 ;  /* 0x000000ffff457224 */ /* 0x000fc600078e0035 */
[----:B------:R-:W3:Y:S01]  /*6be00*/  LDL.LU R59, [R1+0x4170] ;  /* 0x00417000013b7983 */ /* 0x000ee20000300800 */
[----:B------:R-:W-:-:S03]  /*6be10*/  MOV R70, R54 ;  /* 0x0000003600467202 */ /* 0x000fc60000000f00 */
[----:B------:R-:W3:Y:S01]  /*6be20*/  LDL.LU R52, [R1+0x416c] ;  /* 0x00416c0001347983 */ /* 0x000ee20000300800 */
[----:B------:R-:W-:-:S03]  /*6be30*/  IMAD.MOV.U32 R71, RZ, RZ, R55 ;  /* 0x000000ffff477224 */ /* 0x000fc600078e0037 */
[----:B------:R-:W-:Y:S04]  /*6be40*/  STL.64 [R1+0x730], R36 ;  /* 0x0007302401007387 */ /* 0x000fe80000100a00 */
[----:B------:R1:W-:Y:S04]  /*6be50*/  STL.64 [R1+0x738], R38 ;  /* 0x0007382601007387 */ /* 0x0003e80000100a00 */
[----:B------:R-:W3:Y:S04]  /*6be60*/  LDL.LU R53, [R1+0x4168] ;  /* 0x0041680001357983 */ /* 0x000ee80000300800 */
[----:B------:R-:W3:Y:S04]  /*6be70*/  LDL.LU R54, [R1+0x4164] ;  /* 0x0041640001367983 */ /* 0x000ee80000300800 */
[----:B------:R-:W3:Y:S01]  /*6be80*/  LDL.LU R55, [R1+0x4160] ;  /* 0x0041600001377983 */ /* 0x000ee20000300800 */
[C---:B----4-:R-:W-:Y:S08]  /*6be90*/  HMMA.1688.F32.TF32 R120, R40.reuse, R18, R120 ;  /* 0x000000122878723c */ /* 0x050ff00000081078 */
[C---:B-1----:R-:W-:Y:S08]  /*6bea0*/  HMMA.1688.F32.TF32 R36, R40.reuse, R14, R116 ;  /* 0x0000000e2824723c */ /* 0x042ff00000081074 */
[----:B------:R-:W-:Y:S08]  /*6beb0*/  HMMA.1688.F32.TF32 R48, R40, R206, R112 ;  /* 0x000000ce2830723c */ /* 0x000ff00000081070 */
[C---:B------:R-:W-:Y:S01]  /*6bec0*/  HMMA.1688.F32.TF32 R40, R44.reuse, R6, R108 ;  /* 0x000000062c28723c */ /* 0x040fe2000008106c */
[----:B------:R-:W-:Y:S04]  /*6bed0*/  STL.64 [R1+0x720], R120 ;  /* 0x0007207801007387 */ /* 0x000fe80000100a00 */
[----:B------:R-:W-:Y:S04]  /*6bee0*/  STL.64 [R1+0x728], R122 ;  /* 0x0007287a01007387 */ /* 0x000fe80000100a00 */
[----:B------:R-:W-:Y:S04]  /*6bef0*/  STL.64 [R1+0x3f0], R36 ;  /* 0x0003f02401007387 */ /* 0x000fe80000100a00 */
[----:B------:R1:W-:Y:S04]  /*6bf00*/  STL.64 [R1+0x3f8], R38 ;  /* 0x0003f82601007387 */ /* 0x0003e80000100a00 */
[----:B------:R-:W-:Y:S01]  /*6bf10*/  STL.64 [R1+0x3e0], R48 ;  /* 0x0003e03001007387 */ /* 0x000fe20000100a00 */
[C---:B-1----:R-:W-:Y:S03]  /*6bf20*/  HMMA.1688.F32.TF32 R36, R44.reuse, R10, R104 ;  /* 0x0000000a2c24723c */ /* 0x042fe60000081068 */
[----:B------:R1:W-:Y:S04]  /*6bf30*/  STL.64 [R1+0x3e8], R50 ;  /* 0x0003e83201007387 */ /* 0x0003e80000100a00 */
[----:B------:R-:W-:Y:S04]  /*6bf40*/  STL.64 [R1+0x3d0], R40 ;  /* 0x0003d02801007387 */ /* 0x000fe80000100a00 */
[----:B------:R5:W-:Y:S01]  /*6bf50*/  STL.64 [R1+0x3d8], R42 ;  /* 0x0003d82a01007387 */ /* 0x000be20000100a00 */
[C---:B-1----:R-:W-:Y:S08]  /*6bf60*/  HMMA.1688.F32.TF32 R48, R44.reuse, R30, R100 ;  /* 0x0000001e2c30723c */ /* 0x042ff00000081064 */
[C---:B-----5:R-:W-:Y:S03]  /*6bf70*/  HMMA.1688.F32.TF32 R40, R44.reuse, R26, R96 ;  /* 0x0000001a2c28723c */ /* 0x060fe60000081060 */
[----:B------:R-:W-:Y:S04]  /*6bf80*/  STL.64 [R1+0x3c0], R36 ;  /* 0x0003c02401007387 */ /* 0x000fe80000100a00 */
[----:B------:R1:W-:Y:S02]  /*6bf90*/  STL.64 [R1+0x3c8], R38 ;  /* 0x0003c82601007387 */ /* 0x0003e40000100a00 */
[C---:B-1----:R-:W-:Y:S06]  /*6bfa0*/  HMMA.1688.F32.TF32 R36, R44.reuse, R22, R92 ;  /* 0x000000162c24723c */ /* 0x042fec000008105c */
[----:B------:R-:W-:Y:S04]  /*6bfb0*/  STL.64 [R1+0x3b0], R48 ;  /* 0x0003b03001007387 */ /* 0x000fe80000100a00 */
[----:B------:R1:W-:Y:S04]  /*6bfc0*/  STL.64 [R1+0x3b8], R50 ;  /* 0x0003b83201007387 */ /* 0x0003e80000100a00 */
[----:B------:R-:W-:Y:S04]  /*6bfd0*/  STL.64 [R1+0x3a0], R40 ;  /* 0x0003a02801007387 */ /* 0x000fe80000100a00 */
[----:B------:R4:W-:Y:S01]  /*6bfe0*/  STL.64 [R1+0x3a8], R42 ;  /* 0x0003a82a01007387 */ /* 0x0009e20000100a00 */
[C---:B-1----:R-:W-:Y:S08]  /*6bff0*/  HMMA.1688.F32.TF32 R48, R44.reuse, R18, R196 ;  /* 0x000000122c30723c */ /* 0x042ff000000810c4 */
[C---:B----4-:R-:W-:Y:S01]  /*6c000*/  HMMA.1688.F32.TF32 R40, R44.reuse, R14, R88 ;  /* 0x0000000e2c28723c */ /* 0x050fe20000081058 */
[----:B------:R-:W-:Y:S04]  /*6c010*/  STL.64 [R1+0x390], R36 ;  /* 0x0003902401007387 */ /* 0x000fe80000100a00 */
[----:B------:R1:W-:Y:S03]  /*6c020*/  STL.64 [R1+0x398], R38 ;  /* 0x0003982601007387 */ /* 0x0003e60000100a00 */
[----:B-1----:R-:W-:Y:S07]  /*6c030*/  HMMA.1688.F32.TF32 R36, R44, R206, R84 ;  /* 0x000000ce2c24723c */ /* 0x002fee0000081054 */
[----:B------:R-:W-:Y:S04]  /*6c040*/  STL.64 [R1+0x380], R48 ;  /* 0x0003803001007387 */ /* 0x000fe80000100a00 */
[----:B------:R-:W-:Y:S04]  /*6c050*/  STL.64 [R1+0x388], R50 ;  /* 0x0003883201007387 */ /* 0x000fe80000100a00 */
[----:B------:R-:W-:Y:S04]  /*6c060*/  STL.64 [R1+0x240], R40 ;  /* 0x0002402801007387 */ /* 0x000fe80000100a00 */
[----:B------:R-:W-:Y:S01]  /*6c070*/  STL.64 [R1+0x248], R42 ;  /* 0x0002482a01007387 */ /* 0x000fe20000100a00 */
[C---:B------:R-:W-:Y:S03]  /*6c080*/  HMMA.1688.F32.TF32 R228, R32.reuse, R26, R64 ;  /* 0x0000001a20e4723c */ /* 0x040fe60000081040 */
[----:B------:R-:W-:Y:S04]  /*6c090*/  STL.64 [R1+0x1b0], R36 ;  /* 0x0001b02401007387 */ /* 0x000fe80000100a00 */
[----:B------:R3:W-:Y:S01]  /*6c0a0*/  STL.64 [R1+0x1b8], R38 ;  /* 0x0001b82601007387 */ /* 0x0007e20000100a00 */
[----:B------:R-:W-:Y:S01]  /*6c0b0*/  MOV R250, R252 ;  /* 0x000000fc00fa7202 */ /* 0x000fe20000000f00 */
[----:B------:R-:W-:Y:S01]  /*6c0c0*/  IMAD.MOV.U32 R251, RZ, RZ, R2 ;  /* 0x000000fffffb7224 */ /* 0x000fe200078e0002 */
[C---:B--2---:R-:W-:Y:S08]  /*6c0d0*/  HMMA.1688.F32.TF32 R232, R32.reuse, R22, R80 ;  /* 0x0000001620e8723c */ /* 0x044ff00000081050 */
[C---:B---3--:R-:W-:Y:S08]  /*6c0e0*/  HMMA.1688.F32.TF32 R36, R32.reuse, R30, R60 ;  /* 0x0000001e2024723c */ /* 0x048ff0000008103c */
[C---:B------:R-:W-:Y:S08]  /*6c0f0*/  HMMA.1688.F32.TF32 R40, R32.reuse, R10, R56 ;  /* 0x0000000a2028723c */ /* 0x040ff00000081038 */
[C---:B------:R-:W-:Y:S11]  /*6c100*/  HMMA.1688.F32.TF32 R44, R32.reuse, R6, R52 ;  /* 0x00000006202c723c */ /* 0x040ff60000081034 */
[----:B------:R-:W-:Y:S11]  /*6c110*/  @!UPT UIADD3 URZ, URZ, URZ, URZ ;  /* 0x0000003f3f3ff290 */ /* 0x000ff6000fffe03f */
[----:B------:R-:W-:Y:S01]  /*6c120*/  @!UPT UIADD3 URZ, URZ, URZ, URZ ;  /* 0x0000003f3f3ff290 */ /* 0x000fe2000fffe03f */
[----:B------:R-:W-:Y:S04]  /*6c130*/  STL.64 [R1+0x190], R44 ;  /* 0x0001902c01007387 */ /* 0x000fe80000100a00 */
[----:B------:R-:W-:Y:S04]  /*6c140*/  STL.64 [R1+0x198], R46 ;  /* 0x0001982e01007387 */ /* 0x000fe80000100a00 */
[----:B------:R-:W-:Y:S04]  /*6c150*/  STL.64 [R1+0x180], R40 ;  /* 0x0001802801007387 */ /* 0x000fe80000100a00 */
[----:B------:R1:W-:Y:S04]  /*6c160*/  STL.64 [R1+0x188], R42 ;  /* 0x0001882a01007387 */ /* 0x0003e80000100a00 */
[----:B------:R-:W-:Y:S04]  /*6c170*/  LDS R44, [R3+0x34500] ;  /* 0x03450000032c7984 */ /* 0x000fe80000000800 */
[----:B------:R-:W-:Y:S01]  /*6c180*/  LDS R46, [R3+0x36500] ;  /* 0x03650000032e7984 */ /* 0x000fe20000000800 */
[C---:B-1----:R-:W-:Y:S03]  /*6c190*/  HMMA.1688.F32.TF32 R40, R32.reuse, R18, R76 ;  /* 0x000000122028723c */ /* 0x042fe6000008104c */
[----:B------:R-:W-:Y:S04]  /*6c1a0*/  STL [R1+0x3fc8], R228 ;  /* 0x003fc8e401007387 */ /* 0x000fe80000100800 */
[----:B------:R-:W-:Y:S04]  /*6c1b0*/  STL.64 [R1+0x170], R36 ;  /* 0x0001702401007387 */ /* 0x000fe80000100a00 */
[----:B------:R1:W-:Y:S04]  /*6c1c0*/  STL.64 [R1+0x178], R38 ;  /* 0x0001782601007387 */ /* 0x0003e80000100a00 */
[----:B------:R-:W-:Y:S04]  /*6c1d0*/  STL [R1+0x3fc4], R229 ;  /* 0x003fc4e501007387 */ /* 0x000fe80000100800 */
[----:B------:R-:W-:Y:S04]  /*6c1e0*/  STL [R1+0x3fc0], R230 ;  /* 0x003fc0e601007387 */ /* 0x000fe80000100800 */
[----:B------:R-:W-:Y:S04]  /*6c1f0*/  STL [R1+0x3fbc], R231 ;  /* 0x003fbce701007387 */ /* 0x000fe80000100800 */
[----:B------:R2:W-:Y:S04]  /*6c200*/  STL [R1+0x3fd4], R232 ;  /* 0x003fd4e801007387 */ /* 0x0005e80000100800 */
[----:B------:R3:W-:Y:S04]  /*6c210*/  STL [R1+0x3fd0], R233 ;  /* 0x003fd0e901007387 */ /* 0x0007e80000100800 */
[----:B------:R4:W-:Y:S04]  /*6c220*/  STL [R1+0x3fcc], R234 ;  /* 0x003fccea01007387 */ /* 0x0009e80000100800 */
[----:B------:R-:W-:Y:S04]  /*6c230*/  STL [R1+0x3fb8], R235 ;  /* 0x003fb8eb01007387 */ /* 0x000fe80000100800 */
[----:B------:R-:W-:Y:S04]  /*6c240*/  STL.64 [R1+0x90], R40 ;  /* 0x0000902801007387 */ /* 0x000fe80000100a00 */
[----:B------:R-:W-:Y:S04]  /*6c250*/  STL.64 [R1+0x98], R42 ;  /* 0x0000982a01007387 */ /* 0x000fe80000100a00 */
[----:B------:R-:W5:Y:S04]  /*6c260*/  LDL.LU R200, [R1+0x150] ;  /* 0x0001500001c87983 */ /* 0x000f680000300800 */
[----:B------:R-:W5:Y:S04]  /*6c270*/  LDL.LU R201, [R1+0x154] ;  /* 0x0001540001c97983 */ /* 0x000f680000300800 */
[----:B------:R-:W5:Y:S04]  /*6c280*/  LDL.LU R202, [R1+0x158] ;  /* 0x0001580001ca7983 */ /* 0x000f680000300800 */
[----:B------:R-:W5:Y:S04]  /*6c290*/  LDL.LU R203, [R1+0x15c] ;  /* 0x00015c0001cb7983 */ /* 0x000f680000300800 */
[----:B------:R-:W2:Y:S04]  /*6c2a0*/  LDL.LU R248, [R1+0x160] ;  /* 0x0001600001f87983 */ /* 0x000ea80000300800 */
[----:B------:R-:W2:Y:S04]  /*6c2b0*/  LDL.LU R249, [R1+0x164] ;  /* 0x0001640001f97983 */ /* 0x000ea80000300800 */
        /* <DEDUP_REMOVED lines=12> */
[----:B------:R-:W1:Y:S04]  /*6c380*/  LDS R43, [R0+0x36480] ;  /* 0x03648000002b7984 */ /* 0x000e680000000800 */
[----:B------:R-:W-:Y:S04]  /*6c390*/  LDS R45, [R0+0x34500] ;  /* 0x03450000002d7984 */ /* 0x000fe80000000800 */
[----:B------:R-:W-:Y:S01]  /*6c3a0*/  LDS R47, [R0+0x36500] ;  /* 0x03650000002f7984 */ /* 0x000fe20000000800 */
[----:B--2---:R-:W-:Y:S01]  /*6c3b0*/  IMAD.MOV.U32 R243, RZ, RZ, R252 ;  /* 0x000000fffff37224 */ /* 0x004fe200078e00fc */
[----:B---3--:R-:W-:-:S02]  /*6c3c0*/  MOV R242, R2 ;  /* 0x0000000200f27202 */ /* 0x008fc40000000f00 */
        /* <DEDUP_REMOVED lines=18> */
[----:B------:R-:W-:Y:S01]  /*6c4f0*/  HMMA.1688.F32.TF32 R32, R32, R206, R68 ;  /* 0x000000ce2020723c */ /* 0x000fe20000081044 */
        /* <DEDUP_REMOVED lines=75> */
[----:B------:R-:W-:Y:S01]  /*6c9b0*/  IMAD.MOV.U32 R228, RZ, RZ, R39 ;  /* 0x000000ffffe47224 */ /* 0x000fe200078e0027 */
[----:B------:R-:W-:Y:S04]  /*6c9c0*/  LDS R36, [R3+0x34400] ;  /* 0x0344000003247984 */ /* 0x000fe80000000800 */
[----:B------:R-:W-:Y:S04]  /*6c9d0*/  LDS R38, [R3+0x36400] ;  /* 0x0364000003267984 */ /* 0x000fe80000000800 */
[----:B------:R-:W-:Y:S04]  /*6c9e0*/  LDS R37, [R0+0x34400] ;  /* 0x0344000000257984 */ /* 0x000fe80000000800 */
[----:B------:R-:W2:Y:S01]  /*6c9f0*/  LDS R39, [R0+0x36400] ;  /* 0x0364000000277984 */ /* 0x000ea20000000800 */
[----:B-1----:R-:W-:Y:S08]  /*6ca00*/  HMMA.1688.F32.TF32 R72, R40, R14, R72 ;  /* 0x0000000e2848723c */ /* 0x002ff00000081048 */
        /* <DEDUP_REMOVED lines=78> */
[----:B------:R-:W4:Y:S04]  /*6cef0*/  LDL.LU.64 R70, [R1+0x4048] ;  /* 0x0040480001467983 */ /* 0x000f280000300a00 */
[----:B------:R-:W4:Y:S01]  /*6cf00*/  LDL.LU.64 R68, [R1+0x4040] ;  /* 0x0040400001447983 */ /* 0x000f220000300a00 */
[----:B------:R-:W-:Y:S01]  /*6cf10*/  MOV R38, R252 ;  /* 0x000000fc00267202 */ /* 0x000fe20000000f00 */
[----:B------:R-:W-:-:S02]  /*6cf20*/  IMAD.MOV.U32 R39, RZ, RZ, R2 ;  /* 0x000000ffff277224 */ /* 0x000fc400078e0002 */
[----:B------:R-:W-:Y:S04]  /*6cf30*/  STL.64 [R1+0x230], R40 ;  /* 0x0002302801007387 */ /* 0x000fe80000100a00 */
[----:B------:R2:W-:Y:S01]  /*6cf40*/  STL.64 [R1+0x238], R42 ;  /* 0x0002382a01007387 */ /* 0x0005e20000100a00 */
[C---:B------:R-:W-:Y:S01]  /*6cf50*/  HMMA.1688.F32.TF32 R56, R44.reuse, R26, R56 ;  /* 0x0000001a2c38723c */ /* 0x040fe20000081038 */
[----:B------:R-:W-:Y:S01]  /*6cf60*/  MOV R229, R32 ;  /* 0x0000002000e57202 */ /* 0x000fe20000000f00 */
[----:B------:R-:W-:Y:S01]  /*6cf70*/  IMAD.MOV.U32 R230, RZ, RZ, R33 ;  /* 0x000000ffffe67224 */ /* 0x000fe200078e0021 */
[----:B------:R-:W-:Y:S01]  /*6cf80*/  MOV R231, R34 ;  /* 0x0000002200e77202 */ /* 0x000fe20000000f00 */
[----:B------:R-:W-:Y:S01]  /*6cf90*/  IMAD.MOV.U32 R235, RZ, RZ, R35 ;  /* 0x000000ffffeb7224 */ /* 0x000fe200078e0023 */
        /* <DEDUP_REMOVED lines=8> */
[----:B------:R2:W-:Y:S04]  /*6d020*/  STL.64 [R1+0x228], R42 ;  /* 0x0002282a01007387 */ /* 0x0005e80000100a00 */
[----:B------:R-:W-:Y:S04]  /*6d030*/  STL.64 [R1+0x210], R36 ;  /* 0x0002102401007387 */ /* 0x000fe80000100a00 */
[----:B------:R1:W-:Y:S01]  /*6d040*/  STL.64 [R1+0x218], R38 ;  /* 0x0002182601007387 */ /* 0x0003e20000100a00 */
[C---:B--2---:R-:W-:Y:S03]  /*6d050*/  HMMA.1688.F32.TF32 R40, R44.reuse, R30, R60 ;  /* 0x0000001e2c28723c */ /* 0x044fe6000008103c */
[----:B------:R-:W-:Y:S04]  /*6d060*/  LDS R60, [R3+0x38100] ;  /* 0x03810000033c7984 */ /* 0x000fe80000000800 */
[----:B------:R-:W-:Y:S01]  /*6d070*/  LDS R62, [R3+0x3a100] ;  /* 0x03a10000033e7984 */ /* 0x000fe20000000800 */
[C---:B-1----:R-:W-:Y:S03]  /*6d080*/  HMMA.1688.F32.TF32 R36, R44.reuse, R22, R52 ;  /* 0x000000162c24723c */ /* 0x042fe60000081034 */
[----:B------:R-:W-:Y:S04]  /*6d090*/  LDS R61, [R0+0x38100] ;  /* 0x03810000003d7984 */ /* 0x000fe80000000800 */
[----:B------:R-:W-:Y:S08]  /*6d0a0*/  LDS R63, [R0+0x3a100] ;  /* 0x03a10000003f7984 */ /* 0x000ff00000000800 */
[----:B------:R-:W-:Y:S04]  /*6d0b0*/  STL.64 [R1+0x200], R40 ;  /* 0x0002002801007387 */ /* 0x000fe80000100a00 */
[----:B------:R1:W-:Y:S04]  /*6d0c0*/  STL.64 [R1+0x208], R42 ;  /* 0x0002082a01007387 */ /* 0x0003e80000100a00 */
[----:B------:R-:W-:Y:S04]  /*6d0d0*/  STL.64 [R1+0x1f0], R56 ;  /* 0x0001f03801007387 */ /* 0x000fe80000100a00 */
[----:B------:R-:W-:Y:S01]  /*6d0e0*/  STL.64 [R1+0x1f8], R58 ;  /* 0x0001f83a01007387 */ /* 0x000fe20000100a00 */
[C---:B-1----:R-:W-:Y:S03]  /*6d0f0*/  HMMA.1688.F32.TF32 R40, R44.reuse, R18, R48 ;  /* 0x000000122c28723c */ /* 0x042fe60000081030 */
[----:B------:R-:W-:Y:S04]  /*6d100*/  STL.64 [R1+0x1e0], R36 ;  /* 0x0001e02401007387 */ /* 0x000fe80000100a00 */
[----:B------:R1:W-:Y:S01]  /*6d110*/  STL.64 [R1+0x1e8], R38 ;  /* 0x0001e82601007387 */ /* 0x0003e20000100a00 */
[C---:B------:R-:W-:Y:S08]  /*6d120*/  HMMA.1688.F32.TF32 R48, R44.reuse, R14, R240 ;  /* 0x0000000e2c30723c */ /* 0x040ff000000810f0 */
[----:B-1----:R-:W-:Y:S07]  /*6d130*/  HMMA.1688.F32.TF32 R36, R44, R206, R244 ;  /* 0x000000ce2c24723c */ /* 0x002fee00000810f4 */
[----:B------:R-:W-:Y:S04]  /*6d140*/  STL.64 [R1+0x1d0], R40 ;  /* 0x0001d02801007387 */ /* 0x000fe80000100a00 */
[----:B------:R1:W-:Y:S01]  /*6d150*/  STL.64 [R1+0x1d8], R42 ;  /* 0x0001d82a01007387 */ /* 0x0003e20000100a00 */
[C---:B------:R-:W-:Y:S03]  /*6d160*/  HMMA.1688.F32.TF32 R44, R32.reuse, R10, R200 ;  /* 0x0000000a202c723c */ /* 0x040fe600000810c8 */
[----:B------:R-:W-:Y:S04]  /*6d170*/  STL.64 [R1+0x1c0], R48 ;  /* 0x0001c03001007387 */ /* 0x000fe80000100a00 */
[----:B------:R-:W-:Y:S01]  /*6d180*/  STL.64 [R1+0x1c8], R50 ;  /* 0x0001c83201007387 */ /* 0x000fe20000100a00 */
[C---:B-1----:R-:W-:Y:S03]  /*6d190*/  HMMA.1688.F32.TF32 R40, R32.reuse, R6, R248 ;  /* 0x000000062028723c */ /* 0x042fe600000810f8 */
[----:B------:R-:W-:Y:S04]  /*6d1a0*/  STL.64 [R1+0x140], R36 ;  /* 0x0001402401007387 */ /* 0x000fe80000100a00 */
[----:B------:R-:W-:Y:S01]  /*6d1b0*/  STL.64 [R1+0x148], R38 ;  /* 0x0001482601007387 */ /* 0x000fe20000100a00 */
[----:B------:R-:W-:Y:S01]  /*6d1c0*/  MOV R240, R221 ;  /* 0x000000dd00f07202 */ /* 0x000fe20000000f00 */
[----:B------:R-:W-:Y:S01]  /*6d1d0*/  IMAD.MOV.U32 R241, RZ, RZ, R216 ;  /* 0x000000fffff17224 */ /* 0x000fe200078e00d8 */
[----:B------:R-:W-:Y:S01]  /*6d1e0*/  MOV R242, R217 ;  /* 0x000000d900f27202 */ /* 0x000fe20000000f00 */
[----:B------:R-:W-:Y:S01]  /*6d1f0*/  IMAD.MOV.U32 R243, RZ, RZ, R218 ;  /* 0x000000fffff37224 */ /* 0x000fe200078e00da */
[----:B------:R-:W-:Y:S04]  /*6d200*/  LDS R244, [R3+0x38000] ;  /* 0x0380000003f47984 */ /* 0x000fe80000000800 */
[----:B------:R-:W-:Y:S04]  /*6d210*/  LDS R246, [R3+0x3a000] ;  /* 0x03a0000003f67984 */ /* 0x000fe80000000800 */
[----:B------:R-:W-:Y:S04]  /*6d220*/  LDS R245, [R0+0x38000] ;  /* 0x0380000000f57984 */ /* 0x000fe80000000800 */
[----:B------:R-:W-:Y:S04]  /*6d230*/  LDS R247, [R0+0x3a000] ;  /* 0x03a0000000f77984 */ /* 0x000fe80000000800 */
[----:B------:R-:W-:Y:S04]  /*6d240*/  STL.64 [R1+0x130], R40 ;  /* 0x0001302801007387 */ /* 0x000fe80000100a00 */
[----:B------:R-:W-:Y:S04]  /*6d250*/  STL.64 [R1+0x138], R42 ;  /* 0x0001382a01007387 */ /* 0x000fe80000100a00 */
[----:B------:R-:W-:Y:S04]  /*6d260*/  STL.64 [R1+0x120], R44 ;  /* 0x0001202c01007387 */ /* 0x000fe80000100a00 */
[----:B------:R3:W-:Y:S02]  /*6d270*/  STL.64 [R1+0x128], R46 ;  /* 0x0001282e01007387 */ /* 0x0007e40000100a00 */
[C---:B---3--:R-:W-:Y:S08]  /*6d280*/  HMMA.1688.F32.TF32 R44, R32.reuse, R22, R76 ;  /* 0x00000016202c723c */ /* 0x048ff0000008104c */
[C---:B----4-:R-:W-:Y:S08]  /*6d290*/  HMMA.1688.F32.TF32 R36, R32.reuse, R30, R68 ;  /* 0x0000001e2024723c */ /* 0x050ff00000081044 */
[C---:B------:R-:W-:Y:S11]  /*6d2a0*/  HMMA.1688.F32.TF32 R40, R32.reuse, R26, R72 ;  /* 0x0000001a2028723c */ /* 0x040ff60000081048 */
[----:B------:R-:W-:Y:S04]  /*6d2b0*/  @!UPT UIADD3 URZ, URZ, URZ, URZ ;  /* 0x0000003f3f3ff290 */ /* 0x000fe8000fffe03f */
[----:B------:R-:W-:Y:S04]  /*6d2c0*/  STL.64 [R1+0x110], R36 ;  /* 0x0001102401007387 */ /* 0x000fe80000100a00 */
[----:B------:R1:W-:Y:S02]  /*6d2d0*/  STL.64 [R1+0x118], R38 ;  /* 0x0001182601007387 */ /* 0x0003e40000100a00 */
[C---:B-1----:R-:W-:Y:S02]  /*6d2e0*/  HMMA.1688.F32.TF32 R36, R32.reuse, R18, R80 ;  /* 0x000000122024723c */ /* 0x042fe40000081050 */
[----:B------:R-:W-:Y:S04]  /*6d2f0*/  STL.64 [R1+0x100], R40 ;  /* 0x0001002801007387 */ /* 0x000fe80000100a00 */
[----:B------:R1:W-:Y:S04]  /*6d300*/  STL.64 [R1+0x108], R42 ;  /* 0x0001082a01007387 */ /* 0x0003e80000100a00 */
[----:B------:R-:W-:Y:S04]  /*6d310*/  STL.64 [R1+0xf0], R44 ;  /* 0x0000f02c01007387 */ /* 0x000fe80000100a00 */
[----:B------:R-:W-:Y:S01]  /*6d320*/  STL.64 [R1+0xf8], R46 ;  /* 0x0000f82e01007387 */ /* 0x000fe20000100a00 */
[C---:B-1----:R-:W-:Y:S03]  /*6d330*/  HMMA.1688.F32.TF32 R40, R32.reuse, R14, R84 ;  /* 0x0000000e2028723c */ /* 0x042fe60000081054 */
[----:B------:R-:W-:Y:S04]  /*6d340*/  LDS R44, [R3+0x34700] ;  /* 0x03470000032c7984 */ /* 0x000fe80000000800 */
        /* <DEDUP_REMOVED lines=13> */
[----:B------:R-:W2:Y:S04]  /*6d420*/  LDS R43, [R0+0x36680] ;  /* 0x03668000002b7984 */ /* 0x000ea80000000800 */
[----:B------:R-:W-:Y:S04]  /*6d430*/  LDS R45, [R0+0x34700] ;  /* 0x03470000002d7984 */ /* 0x000fe80000000800 */
[----:B------:R-:W3:Y:S01]  /*6d440*/  LDS R47, [R0+0x36700] ;  /* 0x03670000002f7984 */ /* 0x000ee20000000800 */
[C---:B-1----:R-:W-:Y:S08]  /*6d450*/  HMMA.1688.F32.TF32 R56, R36.reuse, R6, R196 ;  /* 0x000000062438723c */ /* 0x042ff000000810c4 */
[C---:B------:R-:W-:Y:S08]  /*6d460*/  HMMA.1688.F32.TF32 R48, R36.reuse, R10, R92 ;  /* 0x0000000a2430723c */ /* 0x040ff0000008105c */
        /* <DEDUP_REMOVED lines=10> */
[C---:B----4-:R-:W-:Y:S03]  /*6d510*/  HMMA.1688.F32.TF32 R48, R36.reuse, R22, R104 ;  /* 0x000000162430723c */ /* 0x050fe60000081068 */
        /* <DEDUP_REMOVED lines=9> */
[C---:B-----5:R-:W-:Y:S03]  /*6d5b0*/  HMMA.1688.F32.TF32 R56, R36.reuse, R14, R112 ;  /* 0x0000000e2438723c */ /* 0x060fe60000081070 */
[----:B------:R-:W-:Y:S04]  /*6d5c0*/  STL.64 [R1+0x820], R52 ;  /* 0x0008203401007387 */ /* 0x000fe80000100a00 */
[----:B------:R2:W-:Y:S01]  /*6d5d0*/  STL.64 [R1+0x828], R54 ;  /* 0x0008283601007387 */ /* 0x0005e20000100a00 */
[----:B----4-:R-:W-:Y:S01]  /*6d5e0*/  HMMA.1688.F32.TF32 R48, R36, R206, R116 ;  /* 0x000000ce2430723c */ /* 0x010fe20000081074 */
        /* <DEDUP_REMOVED lines=8> */
[C---:B--2---:R-:W-:Y:S01]  /*6d670*/  HMMA.1688.F32.TF32 R52, R40.reuse, R6, R120 ;  /* 0x000000062834723c */ /* 0x044fe20000081078 */
[----:B------:R-:W-:Y:S04]  /*6d680*/  LDS R92, [R3+0x38180] ;  /* 0x03818000035c7984 */ /* 0x000fe80000000800 */
[----:B------:R-:W-:Y:S03]  /*6d690*/  LDS R94, [R3+0x3a180] ;  /* 0x03a18000035e7984 */ /* 0x000fe60000000800 */
[C---:B------:R-:W-:Y:S01]  /*6d6a0*/  HMMA.1688.F32.TF32 R36, R40.reuse, R10, R124 ;  /* 0x0000000a2824723c */ /* 0x040fe2000008107c */
        /* <DEDUP_REMOVED lines=9> */
[C---:B----4-:R-:W-:Y:S01]  /*6d740*/  HMMA.1688.F32.TF32 R52, R40.reuse, R26, R132 ;  /* 0x0000001a2834723c */ /* 0x050fe20000081084 */
[----:B------:R-:W-:Y:S01]  /*6d750*/  MOV R56, R17 ;  /* 0x0000001100387202 */ /* 0x000fe20000000f00 */
[----:B------:R-:W-:Y:S01]  /*6d760*/  IMAD.MOV.U32 R57, RZ, RZ, R16 ;  /* 0x000000ffff397224 */ /* 0x000fe200078e0010 */
[----:B------:R-:W-:Y:S01]  /*6d770*/  MOV R58, R13 ;  /* 0x0000000d003a7202 */ /* 0x000fe20000000f00 */
        /* <DEDUP_REMOVED lines=11> */
[C---:B----4-:R-:W-:Y:S03]  /*6d830*/  HMMA.1688.F32.TF32 R52, R40.reuse, R14, R144 ;  /* 0x0000000e2834723c */ /* 0x050fe60000081090 */
[----:B------:R-:W-:Y:S04]  /*6d840*/  LDS R130, [R3+0x3a380] ;  /* 0x03a3800003827984 */ /* 0x000fe80000000800 */
[----:B------:R-:W-:Y:S01]  /*6d850*/  LDS R129, [R0+0x38380] ;  /* 0x0383800000817984 */ /* 0x000fe20000000800 */
[----:B--2---:R-:W-:Y:S03]  /*6d860*/  HMMA.1688.F32.TF32 R36, R40, R206, R148 ;  /* 0x000000ce2824723c */ /* 0x004fe60000081094 */
[----:B------:R-:W-:Y:S04]  /*6d870*/  LDS R131, [R0+0x3a380] ;  /* 0x03a3800000837984 */ /* 0x000fe80000000800 */
[----:B------:R-:W-:Y:S04]  /*6d880*/  STL.64 [R1+0x150], R48 ;  /* 0x0001503001007387 */ /* 0x000fe80000100a00 */
[----:B------:R2:W-:Y:S01]  /*6d890*/  STL.64 [R1+0x158], R50 ;  /* 0x0001583201007387 */ /* 0x0005e20000100a00 */
[C---:B---3--:R-:W-:Y:S03]  /*6d8a0*/  HMMA.1688.F32.TF32 R40, R44.reuse, R10, R156 ;  /* 0x0000000a2c28723c */ /* 0x048fe6000008109c */
[----:B------:R-:W-:Y:S04]  /*6d8b0*/  STL.64 [R1+0x680], R52 ;  /* 0x0006803401007387 */ /* 0x000fe80000100a00 */
[----:B------:R-:W-:Y:S01]  /*6d8c0*/  STL.64 [R1+0x688], R54 ;  /* 0x0006883601007387 */ /* 0x000fe20000100a00 */
[C---:B--2---:R-:W-:Y:S03]  /*6d8d0*/  HMMA.1688.F32.TF32 R48, R44.reuse, R6, R152 ;  /* 0x000000062c30723c */ /* 0x044fe60000081098 */
[----:B------:R-:W-:Y:S04]  /*6d8e0*/  STL.64 [R1+0x5f0], R36 ;  /* 0x0005f02401007387 */ /* 0x000fe80000100a00 */
[----:B------:R2:W-:Y:S02]  /*6d8f0*/  STL.64 [R1+0x5f8], R38 ;  /* 0x0005f82601007387 */ /* 0x0005e40000100a00 */
[C---:B--2---:R-:W-:Y:S11]  /*6d900*/  HMMA.1688.F32.TF32 R36, R44.reuse, R30, R160 ;  /* 0x0000001e2c24723c */ /* 0x044ff600000810a0 */
[----:B------:R-:W-:Y:S03]  /*6d910*/  @!UPT UIADD3 URZ, URZ, URZ, URZ ;  /* 0x0000003f3f3ff290 */ /* 0x000fe6000fffe03f */
[----:B------:R-:W-:Y:S04]  /*6d920*/  STL.64 [R1+0x5e0], R48 ;  /* 0x0005e03001007387 */ /* 0x000fe80000100a00 */
[----:B------:R2:W-:Y:S04]  /*6d930*/  STL.64 [R1+0x5e8], R50 ;  /* 0x0005e83201007387 */ /* 0x0005e80000100a00 */
[----:B------:R-:W-:Y:S04]  /*6d940*/  STL.64 [R1+0x5d0], R40 ;  /* 0x0005d02801007387 */ /* 0x000fe80000100a00 */
[----:B------:R3:W-:Y:S01]  /*6d950*/  STL.64 [R1+0x5d8], R42 ;  /* 0x0005d82a01007387 */ /* 0x0007e20000100a00 */
[C---:B--2---:R-:W-:Y:S03]  /*6d960*/  HMMA.1688.F32.TF32 R48, R44.reuse, R26, R164 ;  /* 0x0000001a2c30723c */ /* 0x044fe600000810a4 */
[----:B------:R-:W-:Y:S04]  /*6d970*/  STL.64 [R1+0x5c0], R36 ;  /* 0x0005c02401007387 */ /* 0x000fe80000100a00 */
[----:B------:R2:W-:Y:S01]  /*6d980*/  STL.64 [R1+0x5c8], R38 ;  /* 0x0005c82601007387 */ /* 0x0005e20000100a00 */
[C---:B---3--:R-:W-:Y:S01]  /*6d990*/  HMMA.1688.F32.TF32 R40, R44.reuse, R22, R168 ;  /* 0x000000162c28723c */ /* 0x048fe200000810a8 */
[----:B------:R-:W-:Y:S01]  /*6d9a0*/  MOV R52, R205 ;  /* 0x000000cd00347202 */ /* 0x000fe20000000f00 */
[----:B------:R-:W-:Y:S01]  /*6d9b0*/  IMAD.MOV.U32 R53, RZ, RZ, R204 ;  /* 0x000000ffff357224 */ /* 0x000fe200078e00cc */
[----:B------:R-:W-:Y:S01]  /*6d9c0*/  MOV R54, R29 ;  /* 0x0000001d00367202 */ /* 0x000fe20000000f00 */
[----:B------:R-:W-:Y:S01]  /*6d9d0*/  IMAD.MOV.U32 R55, RZ, RZ, R28 ;  /* 0x000000ffff377224 */ /* 0x000fe200078e001c */
[----:B------:R-:W-:Y:S03]  /*6d9e0*/  LDS R29, [R0+0x38080] ;  /* 0x03808000001d7984 */ /* 0x000fe60000000800 */
        /* <DEDUP_REMOVED lines=10> */
[----:B---3--:R-:W-:Y:S03]  /*6da90*/  HMMA.1688.F32.TF32 R40, R44, R206, R180 ;  /* 0x000000ce2c28723c */ /* 0x008fe600000810b4 */
[----:B------:R-:W-:Y:S04]  /*6daa0*/  LDS R166, [R3+0x3a500] ;  /* 0x03a5000003a67984 */ /* 0x000fe80000000800 */
[----:B------:R-:W-:Y:S01]  /*6dab0*/  LDS R165, [R0+0x38500] ;  /* 0x0385000000a57984 */ /* 0x000fe20000000800 */
[----:B-1----:R-:W-:Y:S03]  /*6dac0*/  HMMA.1688.F32.TF32 R36, R32, R6, R184 ;  /* 0x000000062024723c */ /* 0x002fe600000810b8 */
[----:B------:R-:W-:Y:S04]  /*6dad0*/  LDS R167, [R0+0x3a500] ;  /* 0x03a5000000a77984 */ /* 0x000fe80000000800 */
[----:B------:R-:W-:Y:S04]  /*6dae0*/  LDS R180, [R3+0x38580] ;  /* 0x0385800003b47984 */ /* 0x000fe80000000800 */
[----:B------:R1:W-:Y:S04]  /*6daf0*/  STL.64 [R1+0x580], R48 ;  /* 0x0005803001007387 */ /* 0x0003e80000100a00 */
[----:B------:R2:W-:Y:S04]  /*6db00*/  STL.64 [R1+0x588], R50 ;  /* 0x0005883201007387 */ /* 0x0005e80000100a00 */
[----:B------:R-:W-:Y:S04]  /*6db10*/  STL.64 [R1+0x500], R40 ;  /* 0x0005002801007387 */ /* 0x000fe80000100a00 */
[----:B------:R3:W-:Y:S01]  /*6db20*/  STL.64 [R1+0x508], R42 ;  /* 0x0005082a01007387 */ /* 0x0007e20000100a00 */
[----:B------:R-:W-:-:S03]  /*6db30*/  MOV R252, R38 ;  /* 0x0000002600fc7202 */ /* 0x000fc60000000f00 */
[----:B------:R4:W-:Y:S01]  /*6db40*/  STL.64 [R1+0x4f0], R36 ;  /* 0x0004f02401007387 */ /* 0x0009e20000100a00 */
[----:B------:R-:W-:Y:S01]  /*6db50*/  IMAD.MOV.U32 R2, RZ, RZ, R39 ;  /* 0x000000ffff027224 */ /* 0x000fe200078e0027 */
[C---:B------:R-:W-:Y:S01]  /*6db60*/  HMMA.1688.F32.TF32 R44, R32.reuse, R30, R192 ;  /* 0x0000001e202c723c */ /* 0x040fe200000810c0 */
[----:B-1----:R-:W-:Y:S01]  /*6db70*/  MOV R48, R219 ;  /* 0x000000db00307202 */ /* 0x002fe20000000f00 */
[----:B------:R-:W-:Y:S01]  /*6db80*/  IMAD.MOV.U32 R49, RZ, RZ, R222 ;  /* 0x000000ffff317224 */ /* 0x000fe200078e00de */
[----:B--2---:R-:W-:Y:S01]  /*6db90*/  MOV R50, R223 ;  /* 0x000000df00327202 */ /* 0x004fe20000000f00 */
[----:B------:R-:W-:Y:S01]  /*6dba0*/  IMAD.MOV.U32 R51, RZ, RZ, R227 ;  /* 0x000000ffff337224 */ /* 0x000fe200078e00e3 */
[----:B------:R-:W-:Y:S03]  /*6dbb0*/  LDS R30, [R3+0x3a080] ;  /* 0x03a08000031e7984 */ /* 0x000fe60000000800 */
[C---:B---3--:R-:W-:Y:S01]  /*6dbc0*/  HMMA.1688.F32.TF32 R40, R32.reuse, R26, R208 ;  /* 0x0000001a2028723c */ /* 0x048fe200000810d0 */
[----:B------:R-:W-:Y:S04]  /*6dbd0*/  LDS R31, [R0+0x3a080] ;  /* 0x03a08000001f7984 */ /* 0x000fe80000000800 */
[----:B------:R-:W-:Y:S03]  /*6dbe0*/  LDS R182, [R3+0x3a580] ;  /* 0x03a5800003b67984 */ /* 0x000fe60000000800 */
[C---:B----4-:R-:W-:Y:S01]  /*6dbf0*/  HMMA.1688.F32.TF32 R36, R32.reuse, R10, R188 ;  /* 0x0000000a2024723c */ /* 0x050fe200000810bc */
[----:B------:R-:W-:Y:S04]  /*6dc00*/  LDS R181, [R0+0x38580] ;  /* 0x0385800000b57984 */ /* 0x000fe80000000800 */
[----:B------:R-:W-:Y:S11]  /*6dc10*/  LDS R183, [R0+0x3a580] ;  /* 0x03a5800000b77984 */ /* 0x000ff60000000800 */
[----:B------:R-:W-:Y:S07]  /*6dc20*/  @!UPT UIADD3 URZ, URZ, URZ, URZ ;  /* 0x0000003f3f3ff290 */ /* 0x000fee000fffe03f */
[----:B------:R-:W-:Y:S04]  /*6dc30*/  STL.64 [R1+0x470], R36 ;  /* 0x0004702401007387 */ /* 0x000fe80000100a00 */
[----:B------:R1:W-:Y:S02]  /*6dc40*/  STL.64 [R1+0x478], R38 ;  /* 0x0004782601007387 */ /* 0x0003e40000100a00 */
[C---:B-1----:R-:W-:Y:S02]  /*6dc50*/  HMMA.1688.F32.TF32 R36, R32.reuse, R22, R212 ;  /* 0x000000162024723c */ /* 0x042fe400000810d4 */
[----:B------:R-:W-:Y:S04]  /*6dc60*/  STL.64 [R1+0x80], R44 ;  /* 0x0000802c01007387 */ /* 0x000fe80000100a00 */
[----:B------:R-:W-:Y:S04]  /*6dc70*/  STL.64 [R1+0x88], R46 ;  /* 0x0000882e01007387 */ /* 0x000fe80000100a00 */
[----:B------:R-:W-:Y:S04]  /*6dc80*/  STL.64 [R1+0x70], R40 ;  /* 0x0000702801007387 */ /* 0x000fe80000100a00 */
[----:B------:R-:W-:Y:S04]  /*6dc90*/  STL.64 [R1+0x78], R42 ;  /* 0x0000782a01007387 */ /* 0x000fe80000100a00 */
[----:B------:R-:W2:Y:S05]  /*6dca0*/  LDL.LU R224, [R1+0x403c] ;  /* 0x00403c0001e07983 */ /* 0x000eaa0000300800 */
[----:B------:R-:W-:Y:S04]  /*6dcb0*/  STL.64 [R1], R36 ;  /* 0x0000002401007387 */ /* 0x000fe80000100a00 */
[----:B------:R-:W-:Y:S04]  /*6dcc0*/  STL.64 [R1+0x8], R38 ;  /* 0x0000082601007387 */ /* 0x000fe80000100a00 */
[----:B------:R-:W2:Y:S04]  /*6dcd0*/  LDL.LU R225, [R1+0x4038] ;  /* 0x0040380001e17983 */ /* 0x000ea80000300800 */
[----:B------:R-:W2:Y:S04]  /*6dce0*/  LDL.LU R226, [R1+0x4034] ;  /* 0x0040340001e27983 */ /* 0x000ea80000300800 */
[----:B------:R-:W3:Y:S04]  /*6dcf0*/  LDL.LU R220, [R1+0x4030] ;  /* 0x0040300001dc7983 */ /* 0x000ee80000300800 */
[----:B------:R-:W3:Y:S04]  /*6dd00*/  LDL.LU R221, [R1+0x402c] ;  /* 0x00402c0001dd7983 */ /* 0x000ee80000300800 */
[----:B------:R-:W4:Y:S04]  /*6dd10*/  LDL.LU R216, [R1+0x4028] ;  /* 0x0040280001d87983 */ /* 0x000f280000300800 */
[----:B------:R-:W4:Y:S04]  /*6dd20*/  LDL.LU R217, [R1+0x4024] ;  /* 0x0040240001d97983 */ /* 0x000f280000300800 */
[----:B------:R-:W4:Y:S04]  /*6dd30*/  LDL.LU R218, [R1+0x4020] ;  /* 0x0040200001da7983 */ /* 0x000f280000300800 */
[----:B------:R-:W5:Y:S04]  /*6dd40*/  LDL.LU R59, [R1+0x970] ;  /* 0x00097000013b7983 */ /* 0x000f680000300800 */
[----:B------:R-:W4:Y:S04]  /*6dd50*/  LDL.LU R219, [R1+0x401c] ;  /* 0x00401c0001db7983 */ /* 0x000f280000300800 */
[----:B------:R-:W3:Y:S04]  /*6dd60*/  LDL.LU R222, [R1+0x4018] ;  /* 0x0040180001de7983 */ /* 0x000ee80000300800 */
[----:B------:R-:W3:Y:S04]  /*6dd70*/  LDL.LU R223, [R1+0x4014] ;  /* 0x0040140001df7983 */ /* 0x000ee80000300800 */
[----:B------:R-:W2:Y:S04]  /*6dd80*/  LDL.LU R227, [R1+0x4010] ;  /* 0x0040100001e37983 */ /* 0x000ea80000300800 */
[----:B-----5:R-:W1:Y:S04]  /*6dd90*/  LDSM.16.M88.4 R208, [R59+0x81180] ;  /* 0x081180003bd0783b */ /* 0x020e680000000200 */
[----:B------:R-:W5:Y:S01]  /*6dda0*/  LDSM.16.M88.4 R212, [R59+0x80180] ;  /* 0x080180003bd4783b */ /* 0x000f620000000200 */
[C---:B----4-:R-:W-:Y:S03]  /*6ddb0*/  HMMA.1688.F32.TF32 R216, R32.reuse, R18, R216 ;  /* 0x0000001220d8723c */ /* 0x050fe600000810d8 */
[----:B------:R-:W-:Y:S04]  /*6ddc0*/  LDSM.16.M88.4 R200, [R59+0x83180] ;  /* 0x083180003bc8783b */ /* 0x000fe80000000200 */
[----:B------:R-:W-:Y:S01]  /*6ddd0*/  LDSM.16.M88.4 R196, [R59+0x84180] ;  /* 0x084180003bc4783b */ /* 0x000fe20000000200 */
[C---:B--2---:R-:W-:Y:S03]  /*6dde0*/  HMMA.1688.F32.TF32 R224, R32.reuse, R206, R224 ;  /* 0x000000ce20e0723c */ /* 0x044fe600000810e0 */
[----:B------:R-:W2:Y:S04]  /*6ddf0*/  LDSM.16.M88.4 R204, [R59+0x82180] ;  /* 0x082180003bcc783b */ /* 0x000ea80000000200 */
[----:B------:R-:W4:Y:S01]  /*6de00*/  LDSM.16.M88.4 R192, [R59+0x85180] ;  /* 0x085180003bc0783b */ /* 0x000f220000000200 */
[----:B---3--:R-:W-:Y:S03]  /*6de10*/  HMMA.1688.F32.TF32 R220, R32, R14, R220 ;  /* 0x0000000e20dc723c */ /* 0x008fe600000810dc */
[----:B------:R-:W3:Y:S04]  /*6de20*/  LDSM.16.M88.4 R188, [R59+0x86180] ;  /* 0x086180003bbc783b */ /* 0x000ee80000000200 */
[----:B------:R-:W-:Y:S04]  /*6de30*/  STL [R1+0x3ee4], R216 ;  /* 0x003ee4d801007387 */ /* 0x000fe80000100800 */
[----:B------:R-:W2:Y:S01]  /*6de40*/  LDSM.16.M88.4 R184, [R59+0x87180] ;  /* 0x087180003bb8783b */ /* 0x000ea20000000200 */
[C---:B-1----:R-:W-:Y:S03]  /*6de50*/  HMMA.1688.F32.TF32 R32, R244.reuse, R208, R48 ;  /* 0x000000d0f420723c */ /* 0x042fe60000081030 */
[----:B------:R-:W-:Y:S05]  /*6de60*/  STL [R1+0x3ee0], R217 ;  /* 0x003ee0d901007387 */ /* 0x000fea0000100800 */
[----:B-----5:R-:W-:Y:S01]  /*6de70*/  HMMA.1688.F32.TF32 R36, R244, R212, R52 ;  /* 0x000000d4f424723c */ /* 0x020fe20000081034 */
[----:B------:R1:W-:Y:S04]  /*6de80*/  STL [R1+0x3edc], R218 ;  /* 0x003edcda01007387 */ /* 0x0003e80000100800 */
[----:B------:R5:W-:Y:S04]  /*6de90*/  STL [R1+0x3ed8], R219 ;  /* 0x003ed8db01007387 */ /* 0x000be80000100800 */
[----:B------:R-:W-:Y:S04]  /*6dea0*/  STL [R1+0x3ef0], R220 ;  /* 0x003ef0dc01007387 */ /* 0x000fe80000100800 */
[----:B------:R-:W-:Y:S04]  /*6deb0*/  STL [R1+0x3eec], R221 ;  /* 0x003eecdd01007387 */ /* 0x000fe80000100800 */
[----:B------:R-:W-:Y:S04]  /*6dec0*/  STL [R1+0x3ee8], R222 ;  /* 0x003ee8de01007387 */ /* 0x000fe80000100800 */
[----:B------:R-:W-:Y:S04]  /*6ded0*/  STL [R1+0x3ed4], R223 ;  /* 0x003ed4df01007387 */ /* 0x000fe80000100800 */
[----:B------:R1:W-:Y:S04]  /*6dee0*/  STL [R1+0x3ef4], R224 ;  /* 0x003ef4e001007387 */ /* 0x0003e80000100800 */
[----:B------:R-:W-:Y:S04]  /*6def0*/  STL [R1+0x3ed0], R225 ;  /* 0x003ed0e101007387 */ /* 0x000fe80000100800 */
[----:B------:R1:W-:Y:S04]  /*6df00*/  STL [R1+0x3ecc], R226 ;  /* 0x003ecce201007387 */ /* 0x0003e80000100800 */
[----:B------:R2:W-:Y:S04]  /*6df10*/  STL [R1+0x3ec8], R227 ;  /* 0x003ec8e301007387 */ /* 0x0005e80000100800 */
[----:B------:R-:W-:Y:S04]  /*6df20*/  STL [R1+0x3efc], R214 ;  /* 0x003efcd601007387 */ /* 0x000fe80000100800 */
[----:B------:R-:W-:Y:S01]  /*6df30*/  STL [R1+0x3ef8], R215 ;  /* 0x003ef8d701007387 */ /* 0x000fe20000100800 */
[----:B-1----:R-:W-:-:S03]  /*6df40*/  MOV R218, R34 ;  /* 0x0000002200da7202 */ /* 0x002fc60000000f00 */
[----:B------:R1:W-:Y:S01]  /*6df50*/  STL [R1+0x3f04], R210 ;  /* 0x003f04d201007387 */ /* 0x0003e20000100800 */
[----:B-----5:R-:W-:-:S03]  /*6df60*/  IMAD.MOV.U32 R219, RZ, RZ, R35 ;  /* 0x000000ffffdb7224 */ /* 0x020fc600078e0023 */
[----:B------:R5:W-:Y:S01]  /*6df70*/  STL [R1+0x3f00], R211 ;  /* 0x003f00d301007387 */ /* 0x000be20000100800 */
[----:B------:R-:W-:Y:S01]  /*6df80*/  MOV R216, R32 ;  /* 0x0000002000d87202 */ /* 0x000fe20000000f00 */
[----:B------:R-:W-:Y:S02]  /*6df90*/  IMAD.MOV.U32 R217, RZ, RZ, R33 ;  /* 0x000000ffffd97224 */ /* 0x000fe400078e0021 */
[----:B--2---:R-:W-:Y:S04]  /*6dfa0*/  STL [R1+0x3f0c], R206 ;  /* 0x003f0cce01007387 */ /* 0x004fe80000100800 */
[----:B------:R-:W-:Y:S04]  /*6dfb0*/  STL [R1+0x3f08], R207 ;  /* 0x003f08cf01007387 */ /* 0x000fe80000100800 */
[----:B------:R2:W-:Y:S04]  /*6dfc0*/  STL [R1+0x3f14], R202 ;  /* 0x003f14ca01007387 */ /* 0x0005e80000100800 */
[----:B------:R1:W-:Y:S04]  /*6dfd0*/  STL [R1+0x3f10], R203 ;  /* 0x003f10cb01007387 */ /* 0x0003e80000100800 */
[----:B------:R1:W-:Y:S04]  /*6dfe0*/  STL.64 [R1+0x60], R36 ;  /* 0x0000602401007387 */ /* 0x0003e80000100a00 */
[----:B------:R1:W-:Y:S04]  /*6dff0*/  STL.64 [R1+0x68], R38 ;  /* 0x0000682601007387 */ /* 0x0003e80000100a00 */
[----:B------:R-:W-:Y:S04]  /*6e000*/  STL.64 [R1+0x3f20], R218 ;  /* 0x003f20da01007387 */ /* 0x000fe80000100a00 */
[----:B------:R-:W-:Y:S04]  /*6e010*/  STL.64 [R1+0x3f18], R216 ;  /* 0x003f18d801007387 */ /* 0x000fe80000100a00 */
        /* <DEDUP_REMOVED lines=9> */
[----:B------:R-:W4:Y:S04]  /*6e0b0*/  LDL.LU R72, [R1+0x910] ;  /* 0x0009100001487983 */ /* 0x000f280000300800 */
[----:B------:R-:W4:Y:S04]  /*6e0c0*/  LDL.LU R73, [R1+0x914] ;  /* 0x0009140001497983 */ /* 0x000f280000300800 */
[----:B------:R-:W4:Y:S04]  /*6e0d0*/  LDL.LU R74, [R1+0x918] ;  /* 0x00091800014a7983 */ /* 0x000f280000300800 */
[----:B------:R-:W4:Y:S04]  /*6e0e0*/  LDL.LU R75, [R1+0x91c] ;  /* 0x00091c00014b7983 */ /* 0x000f280000300800 */
[----:B------:R-:W3:Y:S04]  /*6e0f0*/  LDL.LU R68, [R1+0x800] ;  /* 0x0008000001447983 */ /* 0x000ee80000300800 */
[----:B------:R-:W3:Y:S01]  /*6e100*/  LDL.LU R69, [R1+0x804] ;  /* 0x0008040001457983 */ /* 0x000ee20000300800 */
[----:B------:R-:W-:Y:S01]  /*6e110*/  MOV R224, R32 ;  /* 0x0000002000e07202 */ /* 0x000fe20000000f00 */
[----:B------:R-:W-:Y:S01]  /*6e120*/  IMAD.MOV.U32 R220, RZ, RZ, R33 ;  /* 0x000000ffffdc7224 */ /* 0x000fe200078e0021 */
[----:B------:R-:W-:Y:S01]  /*6e130*/  MOV R221, R34 ;  /* 0x0000002200dd7202 */ /* 0x000fe20000000f00 */
[----:B------:R-:W-:Y:S01]  /*6e140*/  IMAD.MOV.U32 R222, RZ, RZ, R35 ;  /* 0x000000ffffde7224 */ /* 0x000fe200078e0023 */
[----:B------:R-:W3:Y:S01]  /*6e150*/  LDL.LU R70, [R1+0x808] ;  /* 0x0008080001467983 */ /* 0x000ee20000300800 */
[----:B------:R-:W-:Y:S03]  /*6e160*/  HMMA.1688.F32.TF32 R32, R244, R200, R248 ;  /* 0x000000c8f420723c */ /* 0x000fe600000810f8 */
        /* <DEDUP_REMOVED lines=13> */
[----:B------:R-:W-:Y:S01]  /*6e240*/  MOV R50, R5 ;  /* 0x0000000500327202 */ /* 0x000fe20000000f00 */
[----:B------:R-:W-:-:S02]  /*6e250*/  IMAD.MOV.U32 R51, RZ, RZ, R4 ;  /* 0x000000ffff337224 */ /* 0x000fc400078e0004 */
[----:B------:R-:W-:Y:S01]  /*6e260*/  IMAD.MOV.U32 R59, RZ, RZ, R12 ;  /* 0x000000ffff3b7224 */ /* 0x000fe200078e000c */
[----:B------:R-:W-:Y:S01]  /*6e270*/  MOV R48, R9 ;  /* 0x0000000900307202 */ /* 0x000fe20000000f00 */
[----:B------:R-:W-:-:S05]  /*6e280*/  IMAD.MOV.U32 R49, RZ, RZ, R8 ;  /* 0x000000ffff317224 */ /* 0x000fca00078e0008 */
[----:B------:R-:W-:Y:S01]  /*6e290*/  HMMA.1688.F32.TF32 R8, R28, R204, R56 ;  /* 0x000000cc1c08723c */ /* 0x000fe20000081038 */
[----:B------:R-:W-:Y:S01]  /*6e2a0*/  MOV R226, R34 ;  /* 0x0000002200e27202 */ /* 0x000fe20000000f00 */
[----:B------:R-:W-:Y:S01]  /*6e2b0*/  IMAD.MOV.U32 R227, RZ, RZ, R35 ;  /* 0x000000ffffe37224 */ /* 0x000fe200078e0023 */
[----:B------:R-:W-:Y:S01]  /*6e2c0*/  MOV R223, R32 ;  /* 0x0000002000df7202 */ /* 0x000fe20000000f00 */
[----:B------:R-:W-:-:S03]  /*6e2d0*/  IMAD.MOV.U32 R225, RZ, RZ, R33 ;  /* 0x000000ffffe17224 */ /* 0x000fc600078e0021 */
[----:B------:R-:W-:Y:S04]  /*6e2e0*/  STL.64 [R1+0x3f40], R226 ;  /* 0x003f40e201007387 */ /* 0x000fe80000100a00 */
[----:B------:R-:W-:Y:S04]  /*6e2f0*/  STL.64 [R1+0x3f38], R224 ;  /* 0x003f38e001007387 */ /* 0x000fe80000100a00 */
[----:B------:R-:W-:Y:S04]  /*6e300*/  STL.64 [R1+0x3f30], R222 ;  /* 0x003f30de01007387 */ /* 0x000fe80000100a00 */
[----:B------:R-:W-:Y:S01]  /*6e310*/  STL.64 [R1+0x3f28], R220 ;  /* 0x003f28dc01007387 */ /* 0x000fe20000100a00 */
[-C--:B------:R-:W-:Y:S08]  /*6e320*/  HMMA.1688.F32.TF32 R16, R28, R196.reuse, R48 ;  /* 0x000000c41c10723c */ /* 0x080ff00000081030 */
[C---:B--2---:R-:W-:Y:S11]  /*6e330*/  HMMA.1688.F32.TF32 R4, R244.reuse, R196, R76 ;  /* 0x000000c4f404723c */ /* 0x044ff6000008104c */
[----:B------:R-:W-:Y:S11]  /*6e340*/  @!UPT UIADD3 URZ, URZ, URZ, URZ ;  /* 0x0000003f3f3ff290 */ /* 0x000ff6000fffe03f */
[----:B------:R-:W-:Y:S02]  /*6e350*/  @!UPT UIADD3 URZ, URZ, URZ, URZ ;  /* 0x0000003f3f3ff290 */ /* 0x000fe4000fffe03f */
[----:B-1----:R-:W-:Y:S01]  /*6e360*/  MOV R210, R4 ;  /* 0x0000000400d27202 */ /* 0x002fe20000000f00 */
[----:B-----5:R-:W-:Y:S01]  /*6e370*/  IMAD.MOV.U32 R211, RZ, RZ, R5 ;  /* 0x000000ffffd37224 */ /* 0x020fe200078e0005 */
[----:B------:R-:W-:Y:S01]  /*6e380*/  MOV R214, R6 ;  /* 0x0000000600d67202 */ /* 0x000fe20000000f00 */
[----:B------:R-:W-:Y:S02]  /*6e390*/  IMAD.MOV.U32 R215, RZ, RZ, R7 ;  /* 0x000000ffffd77224 */ /* 0x000fe400078e0007 */
[----:B----4-:R-:W-:Y:S08]  /*6e3a0*/  HMMA.1688.F32.TF32 R4, R244, R192, R72 ;  /* 0x000000c0f404723c */ /* 0x010ff00000081048 */
[----:B------:R-:W-:Y:S08]  /*6e3b0*/  HMMA.1688.F32.TF32 R12, R28, R200, R52 ;  /* 0x000000c81c0c723c */ /* 0x000ff00000081034 */
[C---:B---3--:R-:W-:Y:S08]  /*6e3c0*/  HMMA.1688.F32.TF32 R248, R244.reuse, R188, R248 ;  /* 0x000000bcf4f8723c */ /* 0x048ff000000810f8 */
[----:B------:R-:W-:Y:S01]  /*6e3d0*/  MOV R202, R4 ;  /* 0x0000000400ca7202 */ /* 0x000fe20000000f00 */
[----:B------:R-:W-:Y:S01]  /*6e3e0*/  IMAD.MOV.U32 R203, RZ, RZ, R5 ;  /* 0x000000ffffcb7224 */ /* 0x000fe200078e0005 */
[----:B------:R-:W-:Y:S01]  /*6e3f0*/  HMMA.1688.F32.TF32 R244, R244, R184, R68 ;  /* 0x000000b8f4f4723c */ /* 0x000fe20000081044 */
[----:B------:R-:W-:Y:S01]  /*6e400*/  MOV R206, R6 ;  /* 0x0000000600ce7202 */ /* 0x000fe20000000f00 */
[----:B------:R-:W-:-:S06]  /*6e410*/  IMAD.MOV.U32 R207, RZ, RZ, R7 ;  /* 0x000000ffffcf7224 */ /* 0x000fcc00078e0007 */
        /* <DEDUP_REMOVED lines=84> */
[C---:B--2---:R-:W-:Y:S03]  /*6e960*/  HMMA.1688.F32.TF32 R40, R60.reuse, R204, R104 ;  /* 0x000000cc3c28723c */ /* 0x044fe60000081068 */
[----:B------:R-:W-:Y:S04]  /*6e970*/  LDS R104, [R3+0x38300] ;  /* 0x0383000003687984 */ /* 0x000fe80000000800 */
[----:B------:R-:W-:Y:S01]  /*6e980*/  LDS R106, [R3+0x3a300] ;  /* 0x03a30000036a7984 */ /* 0x000fe20000000800 */
[----:B------:R-:W-:Y:S03]  /*6e990*/  HMMA.1688.F32.TF32 R48, R60, R196, R48 ;  /* 0x000000c43c30723c */ /* 0x000fe60000081030 */
[----:B------:R-:W-:Y:S04]  /*6e9a0*/  LDS R105, [R0+0x38300] ;  /* 0x0383000000697984 */ /* 0x000fe80000000800 */
[----:B------:R-:W-:Y:S01]  /*6e9b0*/  LDS R107, [R0+0x3a300] ;  /* 0x03a30000006b7984 */ /* 0x000fe20000000800 */
[C---:B---3--:R-:W-:Y:S08]  /*6e9c0*/  HMMA.1688.F32.TF32 R24, R28.reuse, R188, R36 ;  /* 0x000000bc1c18723c */ /* 0x048ff00000081024 */
[C---:B----4-:R-:W-:Y:S08]  /*6e9d0*/  HMMA.1688.F32.TF32 R20, R28.reuse, R192, R120 ;  /* 0x000000c01c14723c */ /* 0x050ff00000081078 */
[----:B-----5:R-:W-:Y:S08]  /*6e9e0*/  HMMA.1688.F32.TF32 R28, R28, R184, R116 ;  /* 0x000000b81c1c723c */ /* 0x020ff00000081074 */
[C---:B------:R-:W-:Y:S07]  /*6e9f0*/  HMMA.1688.F32.TF32 R32, R60.reuse, R212, R112 ;  /* 0x000000d43c20723c */ /* 0x040fee0000081070 */
[----:B------:R-:W-:Y:S01]  /*6ea00*/  STL.64 [R1+0x3f60], R22 ;  /* 0x003f601601007387 */ /* 0x000fe20000100a00 */
[----:B------:R-:W-:Y:S03]  /*6ea10*/  HMMA.1688.F32.TF32 R36, R60, R208, R108 ;  /* 0x000000d03c24723c */ /* 0x000fe6000008106c */
        /* <DEDUP_REMOVED lines=8> */
[----:B------:R-:W-:Y:S01]  /*6eaa0*/  STL.64 [R1+0x3fa0], R38 ;  /* 0x003fa02601007387 */ /* 0x000fe20000100a00 */
[----:B------:R-:W-:-:S03]  /*6eab0*/  IMAD.MOV.U32 R109, RZ, RZ, R238 ;  /* 0x000000ffff6d7224 */ /* 0x000fc600078e00ee */
[----:B------:R-:W-:Y:S01]  /*6eac0*/  STL.64 [R1+0x3f98], R36 ;  /* 0x003f982401007387 */ /* 0x000fe20000100a00 */
[----:B------:R-:W-:-:S03]  /*6ead0*/  MOV R110, R236 ;  /* 0x000000ec006e7202 */ /* 0x000fc60000000f00 */
[----:B------:R-:W-:Y:S04]  /*6eae0*/  STL.64 [R1+0x3fb0], R42 ;  /* 0x003fb02a01007387 */ /* 0x000fe80000100a00 */
[----:B------:R-:W-:Y:S04]  /*6eaf0*/  STL.64 [R1+0x3fa8], R40 ;  /* 0x003fa82801007387 */ /* 0x000fe80000100a00 */
[----:B------:R-:W2:Y:S04]  /*6eb00*/  LDL.LU R237, [R1+0x400c] ;  /* 0x00400c0001ed7983 */ /* 0x000ea80000300800 */
[----:B------:R-:W3:Y:S04]  /*6eb10*/  LDL.LU R238, [R1+0x4008] ;  /* 0x0040080001ee7983 */ /* 0x000ee80000300800 */
[----:B------:R-:W4:Y:S01]  /*6eb20*/  LDL.LU R236, [R1+0x4004] ;  /* 0x0040040001ec7983 */ /* 0x000f220000300800 */
[----:B------:R-:W-:-:S03]  /*6eb30*/  IMAD.MOV.U32 R111, RZ, RZ, R239 ;  /* 0x000000ffff6f7224 */ /* 0x000fc600078e00ef */
[----:B------:R-:W5:Y:S04]  /*6eb40*/  LDL.LU R239, [R1+0x4000] ;  /* 0x0040000001ef7983 */ /* 0x000f680000300800 */
[----:B------:R-:W2:Y:S04]  /*6eb50*/  LDL.LU R116, [R1+0x760] ;  /* 0x0007600001747983 */ /* 0x000ea80000300800 */
[----:B------:R-:W2:Y:S04]  /*6eb60*/  LDL.LU R117, [R1+0x764] ;  /* 0x0007640001757983 */ /* 0x000ea80000300800 */
[----:B------:R-:W2:Y:S04]  /*6eb70*/  LDL.LU R118, [R1+0x768] ;  /* 0x0007680001767983 */ /* 0x000ea80000300800 */
[----:B------:R-:W2:Y:S01]  /*6eb80*/  LDL.LU R119, [R1+0x76c] ;  /* 0x00076c0001777983 */ /* 0x000ea20000300800 */
[----:B----4-:R-:W-:-:S03]  /*6eb90*/  MOV R112, R236 ;  /* 0x000000ec00707202 */ /* 0x010fc60000000f00 */
[----:B------:R-:W4:Y:S01]  /*6eba0*/  LDL.LU R236, [R1+0x3ffc] ;  /* 0x003ffc0001ec7983 */ /* 0x000f220000300800 */
[----:B---3--:R-:W-:Y:S01]  /*6ebb0*/  MOV R114, R238 ;  /* 0x000000ee00727202 */ /* 0x008fe20000000f00 */
[----:B-----5:R-:W-:Y:S02]  /*6ebc0*/  IMAD.MOV.U32 R113, RZ, RZ, R239 ;  /* 0x000000ffff717224 */ /* 0x020fe400078e00ef */
[----:B------:R-:W3:Y:S01]  /*6ebd0*/  LDL.LU R239, [R1+0x3ff8] ;  /* 0x003ff80001ef7983 */ /* 0x000ee20000300800 */
[----:B--2---:R-:W-:-:S03]  /*6ebe0*/  IMAD.MOV.U32 R115, RZ, RZ, R237 ;  /* 0x000000ffff737224 */ /* 0x004fc600078e00ed */
[----:B------:R-:W2:Y:S04]  /*6ebf0*/  LDL.LU R238, [R1+0x3ff4] ;  /* 0x003ff40001ee7983 */ /* 0x000ea80000300800 */
[----:B------:R-:W5:Y:S04]  /*6ec00*/  LDL.LU R237, [R1+0x3ff0] ;  /* 0x003ff00001ed7983 */ /* 0x000f680000300800 */
[----:B------:R-:W2:Y:S04]  /*6ec10*/  LDL.LU R124, [R1+0x480] ;  /* 0x00048000017c7983 */ /* 0x000ea80000300800 */
[----:B------:R-:W2:Y:S04]  /*6ec20*/  LDL.LU R125, [R1+0x484] ;  /* 0x00048400017d7983 */ /* 0x000ea80000300800 */
[----:B------:R-:W2:Y:S01]  /*6ec30*/  LDL.LU R126, [R1+0x488] ;  /* 0x00048800017e7983 */ /* 0x000ea20000300800 */
[----:B----4-:R-:W-:-:S03]  /*6ec40*/  MOV R127, R236 ;  /* 0x000000ec007f7202 */ /* 0x010fc60000000f00 */
[----:B------:R-:W4:Y:S04]  /*6ec50*/  LDL.LU R236, [R1+0x3fec] ;  /* 0x003fec0001ec7983 */ /* 0x000f280000300800 */
[----:B------:R-:W2:Y:S04]  /*6ec60*/  LDL.LU R136, [R1+0x4a0] ;  /* 0x0004a00001887983 */ /* 0x000ea80000300800 */
[----:B------:R-:W2:Y:S04]  /*6ec70*/  LDL.LU R137, [R1+0x4a4] ;  /* 0x0004a40001897983 */ /* 0x000ea80000300800 */
[----:B------:R-:W2:Y:S04]  /*6ec80*/  LDL.LU R138, [R1+0x4a8] ;  /* 0x0004a800018a7983 */ /* 0x000ea80000300800 */
[----:B------:R-:W2:Y:S04]  /*6ec90*/  LDL.LU R139, [R1+0x4ac] ;  /* 0x0004ac00018b7983 */ /* 0x000ea80000300800 */
[----:B------:R-:W2:Y:S04]  /*6eca0*/  LDL.LU R140, [R1+0x4b0] ;  /* 0x0004b000018c7983 */ /* 0x000ea80000300800 */
[----:B------:R-:W2:Y:S04]  /*6ecb0*/  LDL.LU R141, [R1+0x4b4] ;  /* 0x0004b400018d7983 */ /* 0x000ea80000300800 */
[----:B------:R-:W2:Y:S01]  /*6ecc0*/  LDL.LU R142, [R1+0x4b8] ;  /* 0x0004b800018e7983 */ /* 0x000ea20000300800 */
[----:B----4-:R-:W-:-:S03]  /*6ecd0*/  IMAD.MOV.U32 R143, RZ, RZ, R236 ;  /* 0x000000ffff8f7224 */ /* 0x010fc600078e00ec */
        /* <DEDUP_REMOVED lines=9> */
[----:B-----5:R-:W-:-:S03]  /*6ed70*/  IMAD.MOV.U32 R132, RZ, RZ, R237 ;  /* 0x000000ffff847224 */ /* 0x020fc600078e00ed */
[----:B------:R-:W5:Y:S01]  /*6ed80*/  LDL.LU R148, [R1+0x4d0] ;  /* 0x0004d00001947983 */ /* 0x000f620000300800 */
[----:B--2---:R-:W-:-:S03]  /*6ed90*/  MOV R133, R238 ;  /* 0x000000ee00857202 */ /* 0x004fc60000000f00 */
[----:B------:R-:W5:Y:S01]  /*6eda0*/  LDL.LU R149, [R1+0x4d4] ;  /* 0x0004d40001957983 */ /* 0x000f620000300800 */
[----:B---3--:R-:W-:-:S03]  /*6edb0*/  IMAD.MOV.U32 R134, RZ, RZ, R239 ;  /* 0x000000ffff867224 */ /* 0x008fc600078e00ef */
[----:B------:R-:W5:Y:S01]  /*6edc0*/  LDL.LU R150, [R1+0x4d8] ;  /* 0x0004d80001967983 */ /* 0x000f620000300800 */
[----:B----4-:R-:W-:-:S03]  /*6edd0*/  MOV R151, R236 ;  /* 0x000000ec00977202 */ /* 0x010fc60000000f00 */
        /* <DEDUP_REMOVED lines=27> */
[----:B------:R-:W-:Y:S08]  /*6ef90*/  HMMA.1688.F32.TF32 R88, R92, R188, R88 ;  /* 0x000000bc5c58723c */ /* 0x000ff00000081058 */
[C---:B-1----:R-:W-:Y:S08]  /*6efa0*/  HMMA.1688.F32.TF32 R12, R96.reuse, R212, R152 ;  /* 0x000000d4600c723c */ /* 0x042ff00000081098 */
[C---:B-----5:R-:W-:Y:S08]  /*6efb0*/  HMMA.1688.F32.TF32 R8, R96.reuse, R208, R148 ;  /* 0x000000d06008723c */ /* 0x060ff00000081094 */
[----:B------:R-:W-:Y:S08]  /*6efc0*/  HMMA.1688.F32.TF32 R4, R96, R204, R144 ;  /* 0x000000cc6004723c */ /* 0x000ff00000081090 */
[----:B--2---:R-:W-:Y:S01]  /*6efd0*/  HMMA.1688.F32.TF32 R92, R92, R184, R236 ;  /* 0x000000b85c5c723c */ /* 0x004fe200000810ec */
[----:B------:R-:W-:Y:S04]  /*6efe0*/  LDS R236, [R3+0x38700] ;  /* 0x0387000003ec7984 */ /* 0x000fe80000000800 */
[----:B------:R-:W-:Y:S04]  /*6eff0*/  LDS R238, [R3+0x3a700] ;  /* 0x03a7000003ee7984 */ /* 0x000fe80000000800 */
[----:B------:R-:W-:Y:S04]  /*6f000*/  LDS R237, [R0+0x38700] ;  /* 0x0387000000ed7984 */ /* 0x000fe80000000800 */
[----:B------:R-:W-:Y:S10]  /*6f010*/  LDS R239, [R0+0x3a700] ;  /* 0x03a7000000ef7984 */ /* 0x000ff40000000800 */
[----:B------:R-:W-:Y:S04]  /*6f020*/  STL [R1+0x3df8], R92 ;  /* 0x003df85c01007387 */ /* 0x000fe80000100800 */
[----:B------:R-:W-:Y:S04]  /*6f030*/  STL [R1+0x3df4], R93 ;  /* 0x003df45d01007387 */ /* 0x000fe80000100800 */
[----:B------:R-:W-:Y:S04]  /*6f040*/  STL [R1+0x3df0], R94 ;  /* 0x003df05e01007387 */ /* 0x000fe80000100800 */
[----:B------:R-:W-:Y:S04]  /*6f050*/  STL [R1+0x3dec], R95 ;  /* 0x003dec5f01007387 */ /* 0x000fe80000100800 */
        /* <DEDUP_REMOVED lines=8> */
[----:B---3--:R-:W-:Y:S07]  /*6f0e0*/  HMMA.1688.F32.TF32 R4, R96, R192, R132 ;  /* 0x000000c06004723c */ /* 0x008fee0000081084 */
[----:B------:R-:W-:Y:S04]  /*6f0f0*/  STL.64 [R1+0x4b0], R12 ;  /* 0x0004b00c01007387 */ /* 0x000fe80000100a00 */
[----:B------:R-:W-:Y:S11]  /*6f100*/  STL.64 [R1+0x4b8], R14 ;  /* 0x0004b80e01007387 */ /* 0x000ff60000100a00 */
[----:B------:R-:W-:Y:S01]  /*6f110*/  @!UPT UIADD3 URZ, URZ, URZ, URZ ;  /* 0x0000003f3f3ff290 */ /* 0x000fe2000fffe03f */
[----:B------:R-:W-:Y:S01]  /*6f120*/  STL.64 [R1+0x490], R4 ;  /* 0x0004900401007387 */ /* 0x000fe20000100a00 */
[----:B------:R-:W-:-:S03]  /*6f130*/  MOV R92, R7 ;  /* 0x00000007005c7202 */ /* 0x000fc60000000f00 */
[----:B------:R-:W-:Y:S04]  /*6f140*/  STL.64 [R1+0x4a0], R8 ;  /* 0x0004a00801007387 */ /* 0x000fe80000100a00 */
[----:B------:R1:W-:Y:S04]  /*6f150*/  STL.64 [R1+0x4a8], R10 ;  /* 0x0004a80a01007387 */ /* 0x0003e80000100a00 */
[----:B------:R4:W-:Y:S01]  /*6f160*/  STL [R1+0x498], R6 ;  /* 0x0004980601007387 */ /* 0x0009e20000100800 */
[C---:B-1----:R-:W-:Y:S08]  /*6f170*/  HMMA.1688.F32.TF32 R8, R96.reuse, R188, R124 ;  /* 0x000000bc6008723c */ /* 0x042ff0000008107c */
[----:B----4-:R-:W-:Y:S01]  /*6f180*/  HMMA.1688.F32.TF32 R4, R96, R184, R120 ;  /* 0x000000b86004723c */ /* 0x010fe20000081078 */
[----:B------:R1:W-:Y:S11]  /*6f190*/  STL [R1+0x3dfc], R92 ;  /* 0x003dfc5c01007387 */ /* 0x0003f60000100800 */
[----:B------:R-:W-:Y:S11]  /*6f1a0*/  @!UPT UIADD3 URZ, URZ, URZ, URZ ;  /* 0x0000003f3f3ff290 */ /* 0x000ff6000fffe03f */
[----:B------:R-:W-:Y:S01]  /*6f1b0*/  STL.64 [R1+0x460], R4 ;  /* 0x0004600401007387 */ /* 0x000fe20000100a00 */
[----:B-1----:R-:W-:-:S03]  /*6f1c0*/  IMAD.MOV.U32 R92, RZ, RZ, R7 ;  /* 0x000000ffff5c7224 */ /* 0x002fc600078e0007 */
[----:B------:R-:W-:Y:S04]  /*6f1d0*/  STL.64 [R1+0x480], R8 ;  /* 0x0004800801007387 */ /* 0x000fe80000100a00 */
[----:B------:R-:W-:Y:S04]  /*6f1e0*/  STL.64 [R1+0x488], R10 ;  /* 0x0004880a01007387 */ /* 0x000fe80000100a00 */
[----:B------:R1:W-:Y:S02]  /*6f1f0*/  STL [R1+0x468], R6 ;  /* 0x0004680601007387 */ /* 0x0003e40000100800 */
[C---:B-1----:R-:W-:Y:S02]  /*6f200*/  HMMA.1688.F32.TF32 R4, R100.reuse, R212, R112 ;  /* 0x000000d46404723c */ /* 0x042fe40000081070 */
[----:B------:R-:W-:Y:S04]  /*6f210*/  STL [R1+0x3e00], R92 ;  /* 0x003e005c01007387 */ /* 0x000fe80000100800 */
[----:B------:R-:W2:Y:S11]  /*6f220*/  LDL.LU R112, [R1+0x740] ;  /* 0x0007400001707983 */ /* 0x000eb60000300800 */
[----:B------:R-:W-:Y:S06]  /*6f230*/  @!UPT UIADD3 URZ, URZ, URZ, URZ ;  /* 0x0000003f3f3ff290 */ /* 0x000fec000fffe03f */
[----:B------:R-:W-:Y:S04]  /*6f240*/  STL.64 [R1+0x450], R4 ;  /* 0x0004500401007387 */ /* 0x000fe80000100a00 */
[----:B------:R1:W-:Y:S04]  /*6f250*/  STL.64 [R1+0x458], R6 ;  /* 0x0004580601007387 */ /* 0x0003e80000100a00 */
[----:B------:R-:W2:Y:S04]  /*6f260*/  LDL.LU R113, [R1+0x744] ;  /* 0x0007440001717983 */ /* 0x000ea80000300800 */
[----:B------:R-:W2:Y:S01]  /*6f270*/  LDL.LU R114, [R1+0x748] ;  /* 0x0007480001727983 */ /* 0x000ea20000300800 */
[C---:B-1----:R-:W-:Y:S03]  /*6f280*/  HMMA.1688.F32.TF32 R4, R100.reuse, R208, R116 ;  /* 0x000000d06404723c */ /* 0x042fe60000081074 */
[----:B------:R-:W2:Y:S11]  /*6f290*/  LDL.LU R115, [R1+0x74c] ;  /* 0x00074c0001737983 */ /* 0x000eb60000300800 */
[----:B------:R-:W-:Y:S09]  /*6f2a0*/  @!UPT UIADD3 URZ, URZ, URZ, URZ ;  /* 0x0000003f3f3ff290 */ /* 0x000ff2000fffe03f */
[----:B------:R1:W-:Y:S01]  /*6f2b0*/  STL [R1+0x44c], R7 ;  /* 0x00044c0701007387 */ /* 0x0003e20000100800 */
[----:B------:R-:W-:Y:S01]  /*6f2c0*/  MOV R93, R4 ;  /* 0x00000004005d7202 */ /* 0x000fe20000000f00 */
[----:B------:R-:W-:Y:S01]  /*6f2d0*/  IMAD.MOV.U32 R94, RZ, RZ, R5 ;  /* 0x000000ffff5e7224 */ /* 0x000fe200078e0005 */
[----:B------:R-:W-:Y:S02]  /*6f2e0*/  MOV R95, R6 ;  /* 0x00000006005f7202 */ /* 0x000fe40000000f00 */
[----:B-1----:R-:W-:Y:S03]  /*6f2f0*/  HMMA.1688.F32.TF32 R4, R100, R204, R108 ;  /* 0x000000cc6404723c */ /* 0x002fe6000008106c */
[----:B------:R-:W-:Y:S04]  /*6f300*/  STL [R1+0x3e0c], R95 ;  /* 0x003e0c5f01007387 */ /* 0x000fe80000100800 */
[----:B------:R-:W-:Y:S04]  /*6f310*/  STL [R1+0x3e08], R94 ;  /* 0x003e085e01007387 */ /* 0x000fe80000100800 */
[----:B------:R-:W-:Y:S11]  /*6f320*/  STL [R1+0x3e04], R93 ;  /* 0x003e045d01007387 */ /* 0x000ff60000100800 */
[----:B------:R-:W-:Y:S01]  /*6f330*/  @!UPT UIADD3 URZ, URZ, URZ, URZ ;  /* 0x0000003f3f3ff290 */ /* 0x000fe2000fffe03f */
[----:B------:R-:W-:Y:S04]  /*6f340*/  STL.64 [R1+0x430], R4 ;  /* 0x0004300401007387 */ /* 0x000fe80000100a00 */
        /* <DEDUP_REMOVED lines=11> */
[----:B------:R-:W5:Y:S01]  /*6f400*/  LDL.LU R138, [R1+0x728] ;  /* 0x00072800018a7983 */ /* 0x000f620000300800 */
[----:B------:R-:W-:-:S03]  /*6f410*/  IMAD.MOV.U32 R92, RZ, RZ, R7 ;  /* 0x000000ffff5c7224 */ /* 0x000fc600078e0007 */
[----:B------:R-:W5:Y:S04]  /*6f420*/  LDL.LU R139, [R1+0x72c] ;  /* 0x00072c00018b7983 */ /* 0x000f680000300800 */
        /* <DEDUP_REMOVED lines=8> */
[----:B------:R-:W-:Y:S01]  /*6f4b0*/  STL [R1+0x3e10], R92 ;  /* 0x003e105c01007387 */ /* 0x000fe20000100800 */
[C---:B--2---:R-:W-:Y:S11]  /*6f4c0*/  HMMA.1688.F32.TF32 R4, R100.reuse, R200, R112 ;  /* 0x000000c86404723c */ /* 0x044ff60000081070 */
[----:B------:R-:W-:Y:S11]  /*6f4d0*/  @!UPT UIADD3 URZ, URZ, URZ, URZ ;  /* 0x0000003f3f3ff290 */ /* 0x000ff6000fffe03f */
[----:B------:R-:W-:Y:S01]  /*6f4e0*/  @!UPT UIADD3 URZ, URZ, URZ, URZ ;  /* 0x0000003f3f3ff290 */ /* 0x000fe2000fffe03f */
[----:B------:R3:W-:Y:S01]  /*6f4f0*/  STL [R1+0x420], R4 ;  /* 0x0004200401007387 */ /* 0x0007e20000100800 */
[----:B------:R-:W-:Y:S01]  /*6f500*/  MOV R95, R5 ;  /* 0x00000005005f7202 */ /* 0x000fe20000000f00 */
[----:B------:R-:W-:Y:S01]  /*6f510*/  IMAD.MOV.U32 R94, RZ, RZ, R6 ;  /* 0x000000ffff5e7224 */ /* 0x000fe200078e0006 */
[----:B------:R-:W-:Y:S01]  /*6f520*/  MOV R93, R7 ;  /* 0x00000007005d7202 */ /* 0x000fe20000000f00 */
        /* <DEDUP_REMOVED lines=8> */
[----:B---3--:R-:W-:Y:S03]  /*6f5b0*/  HMMA.1688.F32.TF32 R4, R100, R196, R108 ;  /* 0x000000c46404723c */ /* 0x008fe6000008106c */
        /* <DEDUP_REMOVED lines=9> */
[----:B------:R-:W3:Y:S01]  /*6f650*/  LDL.LU R111, [R1+0x3ac] ;  /* 0x0003ac00016f7983 */ /* 0x000ee20000300800 */
[----:B------:R-:W-:-:S02]  /*6f660*/  IMAD.MOV.U32 R92, RZ, RZ, R7 ;  /* 0x000000ffff5c7224 */ /* 0x000fc400078e0007 */
[C---:B----4-:R-:W-:Y:S03]  /*6f670*/  HMMA.1688.F32.TF32 R4, R100.reuse, R188, R132 ;  /* 0x000000bc6404723c */ /* 0x050fe60000081084 */
[----:B------:R1:W-:Y:S05]  /*6f680*/  STL [R1+0x3e20], R92 ;  /* 0x003e205c01007387 */ /* 0x0003ea0000100800 */
[----:B-----5:R-:W-:Y:S11]  /*6f690*/  HMMA.1688.F32.TF32 R8, R100, R192, R136 ;  /* 0x000000c06408723c */ /* 0x020ff60000081088 */
[----:B------:R-:W-:Y:S05]  /*6f6a0*/  @!UPT UIADD3 URZ, URZ, URZ, URZ ;  /* 0x0000003f3f3ff290 */ /* 0x000fea000fffe03f */
[----:B-1----:R-:W-:Y:S01]  /*6f6b0*/  MOV R92, R4 ;  /* 0x00000004005c7202 */ /* 0x002fe20000000f00 */
[----:B------:R-:W-:Y:S01]  /*6f6c0*/  IMAD.MOV.U32 R93, RZ, RZ, R5 ;  /* 0x000000ffff5d7224 */ /* 0x000fe200078e0005 */
[----:B------:R-:W-:Y:S01]  /*6f6d0*/  MOV R94, R6 ;  /* 0x00000006005e7202 */ /* 0x000fe20000000f00 */
[----:B------:R-:W-:Y:S02]  /*6f6e0*/  IMAD.MOV.U32 R95, RZ, RZ, R7 ;  /* 0x000000ffff5f7224 */ /* 0x000fe400078e0007 */
[----:B------:R-:W-:Y:S02]  /*6f6f0*/  HMMA.1688.F32.TF32 R4, R104, R212, R120 ;  /* 0x000000d46804723c */ /* 0x000fe40000081078 */
[----:B------:R-:W-:Y:S04]  /*6f700*/  STL.64 [R1+0x400], R8 ;  /* 0x0004000801007387 */ /* 0x000fe80000100a00 */
[----:B------:R1:W-:Y:S04]  /*6f710*/  STL.64 [R1+0x408], R10 ;  /* 0x0004080a01007387 */ /* 0x0003e80000100a00 */
[----:B------:R4:W-:Y:S04]  /*6f720*/  STL [R1+0x3e30], R95 ;  /* 0x003e305f01007387 */ /* 0x0009e80000100800 */
[----:B------:R5:W-:Y:S01]  /*6f730*/  STL [R1+0x3e2c], R94 ;  /* 0x003e2c5e01007387 */ /* 0x000be20000100800 */
[----:B-1----:R-:W-:Y:S03]  /*6f740*/  HMMA.1688.F32.TF32 R8, R100, R184, R124 ;  /* 0x000000b86408723c */ /* 0x002fe6000008107c */
[----:B------:R1:W-:Y:S04]  /*6f750*/  STL [R1+0x3e28], R92 ;  /* 0x003e285c01007387 */ /* 0x0003e80000100800 */
[----:B------:R1:W-:Y:S02]  /*6f760*/  STL [R1+0x3e24], R93 ;  /* 0x003e245d01007387 */ /* 0x0003e40000100800 */
[----:B----4-:R-:W-:Y:S01]  /*6f770*/  MOV R95, R4 ;  /* 0x00000004005f7202 */ /* 0x010fe20000000f00 */
[----:B-----5:R-:W-:Y:S01]  /*6f780*/  IMAD.MOV.U32 R94, RZ, RZ, R5 ;  /* 0x000000ffff5e7224 */ /* 0x020fe200078e0005 */
[----:B-1----:R-:W-:Y:S01]  /*6f790*/  MOV R92, R6 ;  /* 0x00000006005c7202 */ /* 0x002fe20000000f00 */
[----:B------:R-:W-:-:S11]  /*6f7a0*/  IMAD.MOV.U32 R93, RZ, RZ, R7 ;  /* 0x000000ffff5d7224 */ /* 0x000fd600078e0007 */
[----:B------:R-:W-:Y:S04]  /*6f7b0*/  STL.64 [R1+0x370], R8 ;  /* 0x0003700801007387 */ /* 0x000fe80000100a00 */
[----:B------:R1:W-:Y:S04]  /*6f7c0*/  STL.64 [R1+0x378], R10 ;  /* 0x0003780a01007387 */ /* 0x0003e80000100a00 */
[----:B------:R4:W-:Y:S04]  /*6f7d0*/  STL [R1+0x3e40], R93 ;  /* 0x003e405d01007387 */ /* 0x0009e80000100800 */
[----:B------:R5:W-:Y:S04]  /*6f7e0*/  STL [R1+0x3e3c], R92 ;  /* 0x003e3c5c01007387 */ /* 0x000be80000100800 */
[----:B------:R1:W-:Y:S04]  /*6f7f0*/  STL [R1+0x3e38], R95 ;  /* 0x003e385f01007387 */ /* 0x0003e80000100800 */
[----:B------:R1:W-:Y:S01]  /*6f800*/  STL [R1+0x3e34], R94 ;  /* 0x003e345e01007387 */ /* 0x0003e20000100800 */
[C---:B--2---:R-:W-:Y:S08]  /*6f810*/  HMMA.1688.F32.TF32 R4, R104.reuse, R204, R112 ;  /* 0x000000cc6804723c */ /* 0x044ff00000081070 */
[----:B-1----:R-:W-:Y:S11]  /*6f820*/  HMMA.1688.F32.TF32 R8, R104, R208, R116 ;  /* 0x000000d06808723c */ /* 0x002ff60000081074 */
[----:B------:R-:W-:Y:S05]  /*6f830*/  @!UPT UIADD3 URZ, URZ, URZ, URZ ;  /* 0x0000003f3f3ff290 */ /* 0x000fea000fffe03f */
[----:B----4-:R-:W-:Y:S01]  /*6f840*/  MOV R93, R4 ;  /* 0x00000004005d7202 */ /* 0x010fe20000000f00 */
[----:B-----5:R-:W-:Y:S01]  /*6f850*/  IMAD.MOV.U32 R92, RZ, RZ, R5 ;  /* 0x000000ffff5c7224 */ /* 0x020fe200078e0005 */
[----:B------:R-:W-:Y:S01]  /*6f860*/  MOV R95, R6 ;  /* 0x00000006005f7202 */ /* 0x000fe20000000f00 */
[----:B------:R-:W-:-:S04]  /*6f870*/  IMAD.MOV.U32 R94, RZ, RZ, R7 ;  /* 0x000000ffff5e7224 */ /* 0x000fc800078e0007 */
[----:B------:R-:W-:Y:S04]  /*6f880*/  STL.64 [R1+0x350], R8 ;  /* 0x0003500801007387 */ /* 0x000fe80000100a00 */
[----:B------:R-:W-:Y:S04]  /*6f890*/  STL.64 [R1+0x358], R10 ;  /* 0x0003580a01007387 */ /* 0x000fe80000100a00 */
[----:B------:R-:W-:Y:S04]  /*6f8a0*/  STL [R1+0x3e50], R94 ;  /* 0x003e505e01007387 */ /* 0x000fe80000100800 */
[----:B------:R-:W-:Y:S04]  /*6f8b0*/  STL [R1+0x3e4c], R95 ;  /* 0x003e4c5f01007387 */ /* 0x000fe80000100800 */
[----:B------:R-:W-:Y:S01]  /*6f8c0*/  STL [R1+0x3e48], R93 ;  /* 0x003e485d01007387 */ /* 0x000fe20000100800 */
[----:B---3--:R-:W-:Y:S03]  /*6f8d0*/  HMMA.1688.F32.TF32 R4, R104, R200, R108 ;  /* 0x000000c86804723c */ /* 0x008fe6000008106c */
[----:B------:R-:W-:Y:S04]  /*6f8e0*/  STL [R1+0x3e44], R92 ;  /* 0x003e445c01007387 */ /* 0x000fe80000100800 */
[----:B------:R-:W2:Y:S11]  /*6f8f0*/  LDL.LU R144, [R1+0x390] ;  /* 0x0003900001907983 */ /* 0x000eb60000300800 */
[----:B------:R-:W-:Y:S05]  /*6f900*/  @!UPT UIADD3 URZ, URZ, URZ, URZ ;  /* 0x0000003f3f3ff290 */ /* 0x000fea000fffe03f */
        /* <DEDUP_REMOVED lines=40> */
[----:B------:R-:W3:Y:S01]  /*6fb90*/  LDL.LU R228, [R1+0x3fc8] ;  /* 0x003fc80001e47983 */ /* 0x000ee20000300800 */
[C---:B--2---:R-:W-:Y:S11]  /*6fba0*/  HMMA.1688.F32.TF32 R4, R104.reuse, R196, R144 ;  /* 0x000000c46804723c */ /* 0x044ff60000081090 */
[----:B------:R-:W-:Y:S11]  /*6fbb0*/  @!UPT UIADD3 URZ, URZ, URZ, URZ ;  /* 0x0000003f3f3ff290 */ /* 0x000ff6000fffe03f */
[----:B------:R-:W-:Y:S02]  /*6fbc0*/  @!UPT UIADD3 URZ, URZ, URZ, URZ ;  /* 0x0000003f3f3ff290 */ /* 0x000fe4000fffe03f */
[----:B------:R-:W-:Y:S01]  /*6fbd0*/  MOV R94, R4 ;  /* 0x00000004005e7202 */ /* 0x000fe20000000f00 */
[----:B------:R-:W-:Y:S01]  /*6fbe0*/  IMAD.MOV.U32 R95, RZ, RZ, R5 ;  /* 0x000000ffff5f7224 */ /* 0x000fe200078e0005 */
[----:B------:R-:W-:Y:S01]  /*6fbf0*/  MOV R93, R6 ;  /* 0x00000006005d7202 */ /* 0x000fe20000000f00 */
[----:B------:R-:W-:Y:S02]  /*6fc00*/  IMAD.MOV.U32 R92, RZ, RZ, R7 ;  /* 0x000000ffff5c7224 */ /* 0x000fe400078e0007 */
[----:B----4-:R-:W-:Y:S03]  /*6fc10*/  HMMA.1688.F32.TF32 R4, R104, R192, R132 ;  /* 0x000000c06804723c */ /* 0x010fe60000081084 */
[----:B------:R-:W-:Y:S04]  /*6fc20*/  STL [R1+0x3e60], R92 ;  /* 0x003e605c01007387 */ /* 0x000fe80000100800 */
[----:B------:R-:W-:Y:S01]  /*6fc30*/  STL [R1+0x3e5c], R93 ;  /* 0x003e5c5d01007387 */ /* 0x000fe20000100800 */
[----:B------:R-:W-:-:S03]  /*6fc40*/  MOV R132, R229 ;  /* 0x000000e500847202 */ /* 0x000fc60000000f00 */
[----:B------:R-:W-:Y:S01]  /*6fc50*/  STL [R1+0x3e58], R94 ;  /* 0x003e585e01007387 */ /* 0x000fe20000100800 */
[----:B------:R-:W-:-:S03]  /*6fc60*/  IMAD.MOV.U32 R133, RZ, RZ, R230 ;  /* 0x000000ffff857224 */ /* 0x000fc600078e00e6 */
[----:B------:R-:W-:Y:S01]  /*6fc70*/  STL [R1+0x3e54], R95 ;  /* 0x003e545f01007387 */ /* 0x000fe20000100800 */
[----:B------:R-:W-:-:S03]  /*6fc80*/  MOV R134, R231 ;  /* 0x000000e700867202 */ /* 0x000fc60000000f00 */
[----:B------:R-:W2:Y:S01]  /*6fc90*/  LDL.LU R229, [R1+0x3fc4] ;  /* 0x003fc40001e57983 */ /* 0x000ea20000300800 */
[----:B------:R-:W-:-:S03]  /*6fca0*/  IMAD.MOV.U32 R135, RZ, RZ, R235 ;  /* 0x000000ffff877224 */ /* 0x000fc600078e00eb */
[----:B------:R-:W-:Y:S04]  /*6fcb0*/  STL.64 [R1+0x310], R4 ;  /* 0x0003100401007387 */ /* 0x000fe80000100a00 */
[----:B------:R1:W-:Y:S04]  /*6fcc0*/  STL.64 [R1+0x318], R6 ;  /* 0x0003180601007387 */ /* 0x0003e80000100a00 */
[----:B------:R-:W2:Y:S04]  /*6fcd0*/  LDL.LU R230, [R1+0x3fc0] ;  /* 0x003fc00001e67983 */ /* 0x000ea80000300800 */
[----:B------:R-:W2:Y:S04]  /*6fce0*/  LDL.LU R231, [R1+0x3fbc] ;  /* 0x003fbc0001e77983 */ /* 0x000ea80000300800 */
[----:B------:R-:W4:Y:S01]  /*6fcf0*/  LDL.LU R235, [R1+0x3fb8] ;  /* 0x003fb80001eb7983 */ /* 0x000f220000300800 */
[C---:B-----5:R-:W-:Y:S08]  /*6fd00*/  HMMA.1688.F32.TF32 R100, R128.reuse, R212, R116 ;  /* 0x000000d48064723c */ /* 0x060ff00000081074 */
[C---:B---3--:R-:W-:Y:S08]  /*6fd10*/  HMMA.1688.F32.TF32 R120, R128.reuse, R192, R120 ;  /* 0x000000c08078723c */ /* 0x048ff00000081078 */
[-C--:B------:R-:W-:Y:S08]  /*6fd20*/  HMMA.1688.F32.TF32 R124, R128, R188.reuse, R124 ;  /* 0x000000bc807c723c */ /* 0x080ff0000008107c */
[----:B-1----:R-:W-:Y:S08]  /*6fd30*/  HMMA.1688.F32.TF32 R4, R104, R188, R140 ;  /* 0x000000bc6804723c */ /* 0x002ff0000008108c */
[----:B----4-:R-:W-:Y:S08]  /*6fd40*/  HMMA.1688.F32.TF32 R116, R128, R196, R232 ;  /* 0x000000c48074723c */ /* 0x010ff000000810e8 */
[----:B------:R-:W-:Y:S08]  /*6fd50*/  HMMA.1688.F32.TF32 R96, R104, R184, R136 ;  /* 0x000000b86860723c */ /* 0x000ff00000081088 */
[C---:B------:R-:W-:Y:S01]  /*6fd60*/  HMMA.1688.F32.TF32 R108, R128.reuse, R204, R108 ;  /* 0x000000cc806c723c */ /* 0x040fe2000008106c */
[----:B------:R-:W-:Y:S01]  /*6fd70*/  MOV R92, R4 ;  /* 0x00000004005c7202 */ /* 0x000fe20000000f00 */
[----:B------:R-:W-:Y:S01]  /*6fd80*/  IMAD.MOV.U32 R93, RZ, RZ, R5 ;  /* 0x000000ffff5d7224 */ /* 0x000fe200078e0005 */
[----:B------:R-:W-:Y:S01]  /*6fd90*/  MOV R94, R6 ;  /* 0x00000006005e7202 */ /* 0x000fe20000000f00 */
[----:B------:R-:W-:Y:S01]  /*6fda0*/  IMAD.MOV.U32 R95, RZ, RZ, R7 ;  /* 0x000000ffff5f7224 */ /* 0x000fe200078e0007 */
        /* <DEDUP_REMOVED lines=32> */
[C---:B--2---:R-:W-:Y:S03]  /*6ffb0*/  HMMA.1688.F32.TF32 R112, R128.reuse, R200, R228 ;  /* 0x000000c88070723c */ /* 0x044fe600000810e4 */
[----:B------:R-:W-:Y:S04]  /*6ffc0*/  LDS R139, [R0+0x3a480] ;  /* 0x03a48000008b7984 */ /* 0x000fe80000000800 */
[----:B------:R-:W-:Y:S01]  /*6ffd0*/  LDS R228, [R3+0x38600] ;  /* 0x0386000003e47984 */ /* 0x000fe20000000800 */
[----:B------:R-:W-:Y:S03]  /*6ffe0*/  HMMA.1688.F32.TF32 R128, R128, R184, R132 ;  /* 0x000000b88080723c */ /* 0x000fe60000081084 */
[----:B------:R-:W-:Y:S04]  /*6fff0*/  LDS R132, [R3+0x38400] ;  /* 0x0384000003847984 */ /* 0x000fe80000000800 */
[----:B------:R-:W-:Y:S04]  /*70000*/  LDS R134, [R3+0x3a400] ;  /* 0x03a4000003867984 */ /* 0x000fe80000000800 */
[----:B------:R-:W-:Y:S04]  /*70010*/  LDS R133, [R0+0x38400] ;  /* 0x0384000000857984 */ /* 0x000fe80000000800 */
[----:B------:R-:W4:Y:S04]  /*70020*/  LDS R135, [R0+0x3a400] ;  /* 0x03a4000000877984 */ /* 0x000f280000000800 */
[----:B------:R-:W-:Y:S04]  /*70030*/  LDS R230, [R3+0x3a600] ;  /* 0x03a6000003e67984 */ /* 0x000fe80000000800 */
[----:B------:R1:W-:Y:S04]  /*70040*/  STL [R1+0x3d58], R128 ;  /* 0x003d588001007387 */ /* 0x0003e80000100800 */
[----:B------:R2:W-:Y:S04]  /*70050*/  STL [R1+0x3d54], R129 ;  /* 0x003d548101007387 */ /* 0x0005e80000100800 */
[----:B------:R1:W-:Y:S04]  /*70060*/  STL [R1+0x3d50], R130 ;  /* 0x003d508201007387 */ /* 0x0003e80000100800 */
[----:B------:R1:W-:Y:S04]  /*70070*/  STL [R1+0x3d4c], R131 ;  /* 0x003d4c8301007387 */ /* 0x0003e80000100800 */
[----:B------:R-:W-:Y:S04]  /*70080*/  LDS R229, [R0+0x38600] ;  /* 0x0386000000e57984 */ /* 0x000fe80000000800 */
[----:B------:R-:W1:Y:S04]  /*70090*/  LDS R231, [R0+0x3a600] ;  /* 0x03a6000000e77984 */ /* 0x000e680000000800 */
[----:B------:R-:W-:Y:S04]  /*700a0*/  LDS R232, [R3+0x38680] ;  /* 0x0386800003e87984 */ /* 0x000fe80000000800 */
[----:B------:R-:W-:Y:S04]  /*700b0*/  LDS R234, [R3+0x3a680] ;  /* 0x03a6800003ea7984 */ /* 0x000fe80000000800 */
[----:B------:R-:W-:Y:S04]  /*700c0*/  LDS R233, [R0+0x38680] ;  /* 0x0386800000e97984 */ /* 0x000fe80000000800 */
[----:B------:R-:W1:Y:S01]  /*700d0*/  LDS R235, [R0+0x3a680] ;  /* 0x03a6800000eb7984 */ /* 0x000e620000000800 */
[C---:B----4-:R-:W-:Y:S08]  /*700e0*/  HMMA.1688.F32.TF32 R8, R132.reuse, R212, R152 ;  /* 0x000000d48408723c */ /* 0x050ff00000081098 */
[----:B---3--:R-:W-:Y:S11]  /*700f0*/  HMMA.1688.F32.TF32 R4, R132, R208, R148 ;  /* 0x000000d08404723c */ /* 0x008ff60000081094 */
[----:B------:R-:W-:Y:S04]  /*70100*/  @!UPT UIADD3 URZ, URZ, URZ, URZ ;  /* 0x0000003f3f3ff290 */ /* 0x000fe8000fffe03f */
[----:B------:R-:W-:Y:S04]  /*70110*/  STL.64 [R1+0x3e0], R8 ;  /* 0x0003e00801007387 */ /* 0x000fe80000100a00 */
[----:B------:R-:W-:Y:S04]  /*70120*/  STL.64 [R1+0x3e8], R10 ;  /* 0x0003e80a01007387 */ /* 0x000fe80000100a00 */
        /* <DEDUP_REMOVED lines=8> */
[----:B------:R-:W-:Y:S01]  /*701b0*/  STL [R1+0x3d68], R120 ;  /* 0x003d687801007387 */ /* 0x000fe20000100800 */
[----:B-----5:R-:W-:Y:S03]  /*701c0*/  HMMA.1688.F32.TF32 R4, R132, R204, R144 ;  /* 0x000000cc8404723c */ /* 0x020fe60000081090 */
[----:B------:R-:W-:Y:S04]  /*701d0*/  STL [R1+0x3d64], R126 ;  /* 0x003d647e01007387 */ /* 0x000fe80000100800 */
[----:B------:R-:W-:Y:S04]  /*701e0*/  STL [R1+0x3d60], R124 ;  /* 0x003d607c01007387 */ /* 0x000fe80000100800 */
[----:B------:R4:W-:Y:S04]  /*701f0*/  STL [R1+0x3d5c], R125 ;  /* 0x003d5c7d01007387 */ /* 0x0009e80000100800 */
        /* <DEDUP_REMOVED lines=8> */
[----:B------:R-:W-:Y:S01]  /*70280*/  STL [R1+0x3d78], R116 ;  /* 0x003d787401007387 */ /* 0x000fe20000100800 */
[----:B------:R-:W-:Y:S03]  /*70290*/  HMMA.1688.F32.TF32 R4, R132, R200, R140 ;  /* 0x000000c88404723c */ /* 0x000fe6000008108c */
[----:B------:R-:W-:Y:S04]  /*702a0*/  STL [R1+0x3d74], R123 ;  /* 0x003d747b01007387 */ /* 0x000fe80000100800 */
[----:B------:R-:W-:Y:S04]  /*702b0*/  STL [R1+0x3d70], R122 ;  /* 0x003d707a01007387 */ /* 0x000fe80000100800 */
[----:B------:R1:W-:Y:S04]  /*702c0*/  STL [R1+0x3d6c], R121 ;  /* 0x003d6c7901007387 */ /* 0x0003e80000100800 */
[----:B------:R-:W5:Y:S04]  /*702d0*/  LDL.LU R140, [R1+0x880] ;  /* 0x00088000018c7983 */ /* 0x000f680000300800 */
[----:B------:R-:W5:Y:S04]  /*702e0*/  LDL.LU R141, [R1+0x884] ;  /* 0x00088400018d7983 */ /* 0x000f680000300800 */
[----:B------:R-:W5:Y:S04]  /*702f0*/  LDL.LU R142, [R1+0x888] ;  /* 0x00088800018e7983 */ /* 0x000f680000300800 */
[----:B------:R-:W5:Y:S01]  /*70300*/  LDL.LU R143, [R1+0x88c] ;  /* 0x00088c00018f7983 */ /* 0x000f620000300800 */
[----:B-1----:R-:W-:Y:S01]  /*70310*/  MOV R128, R4 ;  /* 0x0000000400807202 */ /* 0x002fe20000000f00 */
[----:B--2---:R-:W-:Y:S01]  /*70320*/  IMAD.MOV.U32 R129, RZ, RZ, R5 ;  /* 0x000000ffff817224 */ /* 0x004fe200078e0005 */
[----:B------:R-:W-:Y:S01]  /*70330*/  MOV R130, R6 ;  /* 0x0000000600827202 */ /* 0x000fe20000000f00 */
[----:B------:R-:W-:-:S05]  /*70340*/  IMAD.MOV.U32 R131, RZ, RZ, R7 ;  /* 0x000000ffff837224 */ /* 0x000fca00078e0007 */
[----:B------:R1:W-:Y:S04]  /*70350*/  STL [R1+0x3d88], R131 ;  /* 0x003d888301007387 */ /* 0x0003e80000100800 */
[----:B------:R2:W-:Y:S04]  /*70360*/  STL [R1+0x3d84], R130 ;  /* 0x003d848201007387 */ /* 0x0005e80000100800 */
[----:B------:R1:W-:Y:S04]  /*70370*/  STL [R1+0x3d80], R129 ;  /* 0x003d808101007387 */ /* 0x0003e80000100800 */
[----:B------:R1:W-:Y:S04]  /*70380*/  STL [R1+0x3d7c], R128 ;  /* 0x003d7c8001007387 */ /* 0x0003e80000100800 */
[----:B------:R-:W2:Y:S04]  /*70390*/  LDL.LU R152, [R1+0x710] ;  /* 0x0007100001987983 */ /* 0x000ea80000300800 */
[----:B------:R-:W2:Y:S04]  /*703a0*/  LDL.LU R153, [R1+0x714] ;  /* 0x0007140001997983 */ /* 0x000ea80000300800 */
[----:B------:R-:W2:Y:S04]  /*703b0*/  LDL.LU R154, [R1+0x718] ;  /* 0x00071800019a7983 */ /* 0x000ea80000300800 */
[----:B------:R-:W2:Y:S01]  /*703c0*/  LDL.LU R155, [R1+0x71c] ;  /* 0x00071c00019b7983 */ /* 0x000ea20000300800 */
[C---:B---3--:R-:W-:Y:S11]  /*703d0*/  HMMA.1688.F32.TF32 R4, R132.reuse, R196, R148 ;  /* 0x000000c48404723c */ /* 0x048ff60000081094 */
[----:B------:R-:W-:Y:S11]  /*703e0*/  @!UPT UIADD3 URZ, URZ, URZ, URZ ;  /* 0x0000003f3f3ff290 */ /* 0x000ff6000fffe03f */
[----:B------:R-:W-:Y:S02]  /*703f0*/  @!UPT UIADD3 URZ, URZ, URZ, URZ ;  /* 0x0000003f3f3ff290 */ /* 0x000fe4000fffe03f */
[----:B----4-:R-:W-:Y:S01]  /*70400*/  IMAD.MOV.U32 R125, RZ, RZ, R7 ;  /* 0x000000ffff7d7224 */ /* 0x010fe200078e0007 */
[----:B------:R-:W-:Y:S01]  /*70410*/  MOV R124, R6 ;  /* 0x00000006007c7202 */ /* 0x000fe20000000f00 */
[----:B------:R-:W-:Y:S01]  /*70420*/  IMAD.MOV.U32 R126, RZ, RZ, R5 ;  /* 0x000000ffff7e7224 */ /* 0x000fe200078e0005 */
[----:B------:R-:W-:Y:S02]  /*70430*/  MOV R120, R4 ;  /* 0x0000000400787202 */ /* 0x000fe40000000f00 */
[----:B------:R3:W-:Y:S04]  /*70440*/  STL [R1+0x3d98], R125 ;  /* 0x003d987d01007387 */ /* 0x0007e80000100800 */
[----:B------:R4:W-:Y:S04]  /*70450*/  STL [R1+0x3d94], R124 ;  /* 0x003d947c01007387 */ /* 0x0009e80000100800 */
[----:B------:R1:W-:Y:S04]  /*70460*/  STL [R1+0x3d90], R126 ;  /* 0x003d907e01007387 */ /* 0x0003e80000100800 */
[----:B------:R1:W-:Y:S04]  /*70470*/  STL [R1+0x3d8c], R120 ;  /* 0x003d8c7801007387 */ /* 0x0003e80000100800 */
[----:B------:R-:W3:Y:S04]  /*70480*/  LDL.LU R148, [R1+0x700] ;  /* 0x0007000001947983 */ /* 0x000ee80000300800 */
[----:B------:R-:W3:Y:S04]  /*70490*/  LDL.LU R149, [R1+0x704] ;  /* 0x0007040001957983 */ /* 0x000ee80000300800 */
[----:B------:R-:W3:Y:S04]  /*704a0*/  LDL.LU R150, [R1+0x708] ;  /* 0x0007080001967983 */ /* 0x000ee80000300800 */
[----:B------:R-:W3:Y:S01]  /*704b0*/  LDL.LU R151, [R1+0x70c] ;  /* 0x00070c0001977983 */ /* 0x000ee20000300800 */
[----:B-----5:R-:W-:Y:S03]  /*704c0*/  HMMA.1688.F32.TF32 R4, R132, R192, R144 ;  /* 0x000000c08404723c */ /* 0x020fe60000081090 */
[----:B------:R-:W5:Y:S04]  /*704d0*/  LDL.LU R144, [R1+0x6f0] ;  /* 0x0006f00001907983 */ /* 0x000f680000300800 */
[----:B------:R-:W5:Y:S04]  /*704e0*/  LDL.LU R145, [R1+0x6f4] ;  /* 0x0006f40001917983 */ /* 0x000f680000300800 */
[----:B------:R-:W5:Y:S04]  /*704f0*/  LDL.LU R146, [R1+0x6f8] ;  /* 0x0006f80001927983 */ /* 0x000f680000300800 */
[----:B------:R-:W5:Y:S09]  /*70500*/  LDL.LU R147, [R1+0x6fc] ;  /* 0x0006fc0001937983 */ /* 0x000f720000300800 */
[----:B------:R-:W-:Y:S01]  /*70510*/  IMAD.MOV.U32 R121, RZ, RZ, R7 ;  /* 0x000000ffff797224 */ /* 0x000fe200078e0007 */
[----:B------:R-:W-:Y:S01]  /*70520*/  MOV R122, R6 ;  /* 0x00000006007a7202 */ /* 0x000fe20000000f00 */
[----:B------:R-:W-:Y:S01]  /*70530*/  IMAD.MOV.U32 R123, RZ, RZ, R5 ;  /* 0x000000ffff7b7224 */ /* 0x000fe200078e0005 */
[----:B------:R-:W-:-:S02]  /*70540*/  MOV R116, R4 ;  /* 0x0000000400747202 */ /* 0x000fc40000000f00 */
        /* <DEDUP_REMOVED lines=12> */
[----:B------:R-:W-:-:S02]  /*70610*/  IMAD.MOV.U32 R127, RZ, RZ, R7 ;  /* 0x000000ffff7f7224 */ /* 0x000fc400078e0007 */
[----:B--2---:R-:W-:Y:S11]  /*70620*/  HMMA.1688.F32.TF32 R4, R132, R184, R152 ;  /* 0x000000b88404723c */ /* 0x004ff60000081098 */
[----:B------:R-:W-:Y:S11]  /*70630*/  @!UPT UIADD3 URZ, URZ, URZ, URZ ;  /* 0x0000003f3f3ff290 */ /* 0x000ff6000fffe03f */
[----:B------:R-:W-:Y:S02]  /*70640*/  @!UPT UIADD3 URZ, URZ, URZ, URZ ;  /* 0x0000003f3f3ff290 */ /* 0x000fe4000fffe03f */
[----:B-1----:R-:W-:Y:S01]  /*70650*/  MOV R131, R4 ;  /* 0x0000000400837202 */ /* 0x002fe20000000f00 */
[----:B------:R-:W-:Y:S01]  /*70660*/  IMAD.MOV.U32 R130, RZ, RZ, R5 ;  /* 0x000000ffff827224 */ /* 0x000fe200078e0005 */
[----:B------:R-:W-:Y:S01]  /*70670*/  MOV R129, R6 ;  /* 0x0000000600817202 */ /* 0x000fe20000000f00 */
[----:B------:R-:W-:Y:S01]  /*70680*/  IMAD.MOV.U32 R128, RZ, RZ, R7 ;  /* 0x000000ffff807224 */ /* 0x000fe200078e0007 */
        /* <DEDUP_REMOVED lines=8> */
[C---:B---3--:R-:W-:Y:S11]  /*70710*/  HMMA.1688.F32.TF32 R4, R136.reuse, R212, R148 ;  /* 0x000000d48804723c */ /* 0x048ff60000081094 */
[----:B------:R-:W-:Y:S11]  /*70720*/  @!UPT UIADD3 URZ, URZ, URZ, URZ ;  /* 0x0000003f3f3ff290 */ /* 0x000ff6000fffe03f */
[----:B------:R-:W-:Y:S02]  /*70730*/  @!UPT UIADD3 URZ, URZ, URZ, URZ ;  /* 0x0000003f3f3ff290 */ /* 0x000fe4000fffe03f */
[----:B------:R-:W-:Y:S01]  /*70740*/  MOV R125, R4 ;  /* 0x00000004007d7202 */ /* 0x000fe20000000f00 */
[----:B----4-:R-:W-:Y:S01]  /*70750*/  IMAD.MOV.U32 R124, RZ, RZ, R5 ;  /* 0x000000ffff7c7224 */ /* 0x010fe200078e0005 */
[----:B------:R-:W-:Y:S01]  /*70760*/  MOV R126, R6 ;  /* 0x00000006007e7202 */ /* 0x000fe20000000f00 */
[----:B------:R-:W-:Y:S02]  /*70770*/  IMAD.MOV.U32 R120, RZ, RZ, R7 ;  /* 0x000000ffff787224 */ /* 0x000fe400078e0007 */
[C---:B-----5:R-:W-:Y:S03]  /*70780*/  HMMA.1688.F32.TF32 R4, R136.reuse, R208, R144 ;  /* 0x000000d08804723c */ /* 0x060fe60000081090 */
[----:B------:R-:W-:Y:S04]  /*70790*/  STL [R1+0x3dd8], R120 ;  /* 0x003dd87801007387 */ /* 0x000fe80000100800 */
[----:B------:R-:W-:Y:S11]  /*707a0*/  STL [R1+0x3dd4], R126 ;  /* 0x003dd47e01007387 */ /* 0x000ff60000100800 */
[----:B------:R-:W-:Y:S06]  /*707b0*/  @!UPT UIADD3 URZ, URZ, URZ, URZ ;  /* 0x0000003f3f3ff290 */ /* 0x000fec000fffe03f */
[----:B------:R-:W-:Y:S01]  /*707c0*/  MOV R121, R4 ;  /* 0x0000000400797202 */ /* 0x000fe20000000f00 */
[----:B------:R-:W-:Y:S01]  /*707d0*/  IMAD.MOV.U32 R122, RZ, RZ, R5 ;  /* 0x000000ffff7a7224 */ /* 0x000fe200078e0005 */
[----:B------:R-:W-:Y:S01]  /*707e0*/  MOV R123, R6 ;  /* 0x00000006007b7202 */ /* 0x000fe20000000f00 */
[----:B------:R-:W-:Y:S02]  /*707f0*/  IMAD.MOV.U32 R116, RZ, RZ, R7 ;  /* 0x000000ffff747224 */ /* 0x000fe400078e0007 */
[C---:B------:R-:W-:Y:S01]  /*70800*/  HMMA.1688.F32.TF32 R4, R136.reuse, R204, R140 ;  /* 0x000000cc8804723c */ /* 0x040fe2000008108c */
        /* <DEDUP_REMOVED lines=59> */
[----:B----4-:R-:W-:Y:S01]  /*70bc0*/  HMMA.1688.F32.TF32 R4, R136, R196, R160 ;  /* 0x000000c48804723c */ /* 0x010fe200000810a0 */
        /* <DEDUP_REMOVED lines=8> */
[----:B------:R-:W-:Y:S01]  /*70c50*/  MOV R128, R4 ;  /* 0x0000000400807202 */ /* 0x000fe20000000f00 */
[----:B------:R-:W-:Y:S01]  /*70c60*/  IMAD.MOV.U32 R129, RZ, RZ, R5 ;  /* 0x000000ffff817224 */ /* 0x000fe200078e0005 */
[----:B------:R-:W-:Y:S01]  /*70c70*/  MOV R130, R6 ;  /* 0x0000000600827202 */ /* 0x000fe20000000f00 */
[----:B------:R-:W-:-:S02]  /*70c80*/  IMAD.MOV.U32 R131, RZ, RZ, R7 ;  /* 0x000000ffff837224 */ /* 0x000fc400078e0007 */
[-C--:B--2---:R-:W-:Y:S08]  /*70c90*/  HMMA.1688.F32.TF32 R4, R136, R192.reuse, R224 ;  /* 0x000000c08804723c */ /* 0x084ff000000810e0 */
[----:B------:R-:W-:Y:S11]  /*70ca0*/  HMMA.1688.F32.TF32 R156, R164, R192, R156 ;  /* 0x000000c0a49c723c */ /* 0x000ff6000008109c */
[----:B------:R-:W-:Y:S05]  /*70cb0*/  @!UPT UIADD3 URZ, URZ, URZ, URZ ;  /* 0x0000003f3f3ff290 */ /* 0x000fea000fffe03f */
[----:B------:R-:W-:Y:S01]  /*70cc0*/  MOV R120, R4 ;  /* 0x0000000400787202 */ /* 0x000fe20000000f00 */
[----:B------:R-:W-:Y:S01]  /*70cd0*/  IMAD.MOV.U32 R126, RZ, RZ, R5 ;  /* 0x000000ffff7e7224 */ /* 0x000fe200078e0005 */
[----:B------:R-:W-:Y:S01]  /*70ce0*/  MOV R124, R6 ;  /* 0x00000006007c7202 */ /* 0x000fe20000000f00 */
[----:B------:R-:W-:Y:S02]  /*70cf0*/  IMAD.MOV.U32 R125, RZ, RZ, R7 ;  /* 0x000000ffff7d7224 */ /* 0x000fe400078e0007 */
[C---:B---3--:R-:W-:Y:S08]  /*70d00*/  HMMA.1688.F32.TF32 R4, R136.reuse, R188, R216 ;  /* 0x000000bc8804723c */ /* 0x048ff000000810d8 */
[----:B-----5:R-:W-:Y:S08]  /*70d10*/  HMMA.1688.F32.TF32 R132, R136, R184, R172 ;  /* 0x000000b88884723c */ /* 0x020ff000000810ac */
[C---:B------:R-:W-:Y:S01]  /*70d20*/  HMMA.1688.F32.TF32 R136, R164.reuse, R212, R168 ;  /* 0x000000d4a488723c */ /* 0x040fe200000810a8 */
        /* <DEDUP_REMOVED lines=8> */
[----:B------:R1:W-:Y:S04]  /*70db0*/  STL [R1+0x3d08], R156 ;  /* 0x003d089c01007387 */ /* 0x0003e80000100800 */
[----:B------:R5:W-:Y:S04]  /*70dc0*/  STL [R1+0x3d04], R157 ;  /* 0x003d049d01007387 */ /* 0x000be80000100800 */
[----:B------:R1:W-:Y:S04]  /*70dd0*/  STL [R1+0x3d00], R158 ;  /* 0x003d009e01007387 */ /* 0x0003e80000100800 */
[----:B------:R1:W-:Y:S01]  /*70de0*/  STL [R1+0x3cfc], R159 ;  /* 0x003cfc9f01007387 */ /* 0x0003e20000100800 */
[C---:B------:R-:W-:Y:S08]  /*70df0*/  HMMA.1688.F32.TF32 R140, R164.reuse, R208, R140 ;  /* 0x000000d0a48c723c */ /* 0x040ff0000008108c */
[C---:B------:R-:W-:Y:S08]  /*70e00*/  HMMA.1688.F32.TF32 R144, R164.reuse, R204, R144 ;  /* 0x000000cca490723c */ /* 0x040ff00000081090 */
[C---:B------:R-:W-:Y:S08]  /*70e10*/  HMMA.1688.F32.TF32 R148, R164.reuse, R200, R148 ;  /* 0x000000c8a494723c */ /* 0x040ff00000081094 */
[C---:B------:R-:W-:Y:S08]  /*70e20*/  HMMA.1688.F32.TF32 R152, R164.reuse, R196, R152 ;  /* 0x000000c4a498723c */ /* 0x040ff00000081098 */
[C---:B----4-:R-:W-:Y:S08]  /*70e30*/  HMMA.1688.F32.TF32 R160, R164.reuse, R188, R160 ;  /* 0x000000bca4a0723c */ /* 0x050ff000000810a0 */
[----:B------:R-:W-:Y:S11]  /*70e40*/  HMMA.1688.F32.TF32 R164, R164, R184, R176 ;  /* 0x000000b8a4a4723c */ /* 0x000ff600000810b0 */
[----:B------:R-:W-:Y:S04]  /*70e50*/  @!UPT UIADD3 URZ, URZ, URZ, URZ ;  /* 0x0000003f3f3ff290 */ /* 0x000fe8000fffe03f */
        /* <DEDUP_REMOVED lines=16> */
[C---:B--2---:R-:W-:Y:S03]  /*70f60*/  HMMA.1688.F32.TF32 R168, R180.reuse, R212, R168 ;  /* 0x000000d4b4a8723c */ /* 0x044fe600000810a8 */
[----:B------:R-:W-:Y:S04]  /*70f70*/  STL [R1+0x3cd4], R164 ;  /* 0x003cd4a401007387 */ /* 0x000fe80000100800 */
[----:B------:R-:W-:Y:S04]  /*70f80*/  STL [R1+0x3cd0], R165 ;  /* 0x003cd0a501007387 */ /* 0x000fe80000100800 */
[----:B------:R-:W-:Y:S04]  /*70f90*/  STL [R1+0x3ccc], R166 ;  /* 0x003ccca601007387 */ /* 0x000fe80000100800 */
[----:B------:R-:W-:Y:S08]  /*70fa0*/  STL [R1+0x3cc8], R167 ;  /* 0x003cc8a701007387 */ /* 0x000ff00000100800 */
        /* <DEDUP_REMOVED lines=8> */
[C---:B---3--:R-:W-:Y:S03]  /*71030*/  HMMA.1688.F32.TF32 R172, R180.reuse, R208, R172 ;  /* 0x000000d0b4ac723c */ /* 0x048fe600000810ac */
        /* <DEDUP_REMOVED lines=10> */
[----:B------:R-:W-:Y:S04]  /*710e0*/  STL [R1+0x3ce4], R174 ;  /* 0x003ce4ae01007387 */ /* 0x000fe80000100800 */
[----:B------:R-:W-:Y:S01]  /*710f0*/  STL [R1+0x3cb0], R175 ;  /* 0x003cb0af01007387 */ /* 0x000fe20000100800 */
[----:B------:R-:W-:Y:S01]  /*71100*/  MOV R116, R4 ;  /* 0x0000000400747202 */ /* 0x000fe20000000f00 */
[----:B------:R-:W-:Y:S01]  /*71110*/  IMAD.MOV.U32 R123, RZ, RZ, R5 ;  /* 0x000000ffff7b7224 */ /* 0x000fe200078e0005 */
[----:B------:R-:W-:Y:S01]  /*71120*/  MOV R122, R6 ;  /* 0x00000006007a7202 */ /* 0x000fe20000000f00 */
[----:B------:R-:W-:Y:S01]  /*71130*/  IMAD.MOV.U32 R121, RZ, RZ, R7 ;  /* 0x000000ffff797224 */ /* 0x000fe200078e0007 */
[C---:B----4-:R-:W-:Y:S08]  /*71140*/  HMMA.1688.F32.TF32 R176, R180.reuse, R204, R176 ;  /* 0x000000ccb4b0723c */ /* 0x050ff000000810b0 */
[C---:B-----5:R-:W-:Y:S11]  /*71150*/  HMMA.1688.F32.TF32 R8, R180.reuse, R200, R224 ;  /* 0x000000c8b408723c */ /* 0x060ff600000810e0 */
[----:B------:R-:W-:Y:S04]  /*71160*/  @!UPT UIADD3 URZ, URZ, URZ, URZ ;  /* 0x0000003f3f3ff290 */ /* 0x000fe8000fffe03f */
[----:B------:R-:W-:Y:S04]  /*71170*/  STL [R1+0x3cf8], R176 ;  /* 0x003cf8b001007387 */ /* 0x000fe80000100800 */
[----:B------:R-:W-:Y:S04]  /*71180*/  STL [R1+0x3cf4], R177 ;  /* 0x003cf4b101007387 */ /* 0x000fe80000100800 */
[----:B------:R-:W-:Y:S04]  /*71190*/  STL [R1+0x3cf0], R178 ;  /* 0x003cf0b201007387 */ /* 0x000fe80000100800 */
[----:B------:R-:W-:Y:S04]  /*711a0*/  STL [R1+0x3cac], R179 ;  /* 0x003cacb301007387 */ /* 0x000fe80000100800 */
[----:B------:R-:W-:Y:S04]  /*711b0*/  STL.64 [R1+0x240], R8 ;  /* 0x0002400801007387 */ /* 0x000fe80000100a00 */
[----:B------:R3:W-:Y:S04]  /*711c0*/  STL.64 [R1+0x248], R10 ;  /* 0x0002480a01007387 */ /* 0x0007e80000100a00 */
[----:B------:R-:W4:Y:S04]  /*711d0*/  LDL.LU R224, [R1+0x870] ;  /* 0x0008700001e07983 */ /* 0x000f280000300800 */
[----:B------:R-:W4:Y:S04]  /*711e0*/  LDL.LU R225, [R1+0x874] ;  /* 0x0008740001e17983 */ /* 0x000f280000300800 */
[----:B------:R-:W4:Y:S04]  /*711f0*/  LDL.LU R226, [R1+0x878] ;  /* 0x0008780001e27983 */ /* 0x000f280000300800 */
[----:B------:R-:W4:Y:S01]  /*71200*/  LDL.LU R227, [R1+0x87c] ;  /* 0x00087c0001e37983 */ /* 0x000f220000300800 */
[----:B------:R-:W-:Y:S03]  /*71210*/  HMMA.1688.F32.TF32 R4, R180, R196, R216 ;  /* 0x000000c4b404723c */ /* 0x000fe600000810d8 */
[----:B------:R-:W5:Y:S04]  /*71220*/  LDL.LU R216, [R1+0x860] ;  /* 0x0008600001d87983 */ /* 0x000f680000300800 */
[----:B------:R-:W5:Y:S04]  /*71230*/  LDL.LU R217, [R1+0x864] ;  /* 0x0008640001d97983 */ /* 0x000f680000300800 */
[----:B------:R-:W5:Y:S04]  /*71240*/  LDL.LU R218, [R1+0x868] ;  /* 0x0008680001da7983 */ /* 0x000f680000300800 */
[----:B------:R-:W5:Y:S09]  /*71250*/  LDL.LU R219, [R1+0x86c] ;  /* 0x00086c0001db7983 */ /* 0x000f720000300800 */
[----:B-1----:R-:W-:Y:S01]  /*71260*/  MOV R156, R4 ;  /* 0x00000004009c7202 */ /* 0x002fe20000000f00 */
[----:B------:R-:W-:Y:S01]  /*71270*/  IMAD.MOV.U32 R157, RZ, RZ, R5 ;  /* 0x000000ffff9d7224 */ /* 0x000fe200078e0005 */
[----:B------:R-:W-:Y:S01]  /*71280*/  MOV R158, R6 ;  /* 0x00000006009e7202 */ /* 0x000fe20000000f00 */
[----:B------:R-:W-:-:S02]  /*71290*/  IMAD.MOV.U32 R159, RZ, RZ, R7 ;  /* 0x000000ffff9f7224 */ /* 0x000fc400078e0007 */
[C---:B--2---:R-:W-:Y:S03]  /*712a0*/  HMMA.1688.F32.TF32 R4, R180.reuse, R188, R248 ;  /* 0x000000bcb404723c */ /* 0x044fe600000810f8 */
[----:B------:R1:W-:Y:S04]  /*712b0*/  STL [R1+0x3d18], R159 ;  /* 0x003d189f01007387 */ /* 0x0003e80000100800 */
[----:B------:R2:W-:Y:S01]  /*712c0*/  STL [R1+0x3d14], R158 ;  /* 0x003d149e01007387 */ /* 0x0005e20000100800 */
[----:B---3--:R-:W-:Y:S03]  /*712d0*/  HMMA.1688.F32.TF32 R8, R180, R192, R244 ;  /* 0x000000c0b408723c */ /* 0x008fe600000810f4 */
[----:B------:R3:W-:Y:S04]  /*712e0*/  STL [R1+0x3d10], R156 ;  /* 0x003d109c01007387 */ /* 0x0007e80000100800 */
[----:B------:R2:W-:Y:S09]  /*712f0*/  STL [R1+0x3d0c], R157 ;  /* 0x003d0c9d01007387 */ /* 0x0005f20000100800 */
[----:B-1----:R-:W-:Y:S01]  /*71300*/  MOV R159, R4 ;  /* 0x00000004009f7202 */ /* 0x002fe20000000f00 */
[----:B--2---:R-:W-:Y:S01]  /*71310*/  IMAD.MOV.U32 R158, RZ, RZ, R5 ;  /* 0x000000ffff9e7224 */ /* 0x004fe200078e0005 */
[----:B---3--:R-:W-:Y:S01]  /*71320*/  MOV R156, R6 ;  /* 0x00000006009c7202 */ /* 0x008fe20000000f00 */
[----:B------:R-:W-:-:S02]  /*71330*/  IMAD.MOV.U32 R157, RZ, RZ, R7 ;  /* 0x000000ffff9d7224 */ /* 0x000fc400078e0007 */
[----:B------:R-:W-:Y:S01]  /*71340*/  HMMA.1688.F32.TF32 R4, R180, R184, R220 ;  /* 0x000000b8b404723c */ /* 0x000fe200000810dc */
[----:B------:R-:W-:Y:S04]  /*71350*/  LDS R180, [R3+0x38780] ;  /* 0x0387800003b47984 */ /* 0x000fe80000000800 */
[----:B------:R-:W-:Y:S04]  /*71360*/  STL.64 [R1+0x220], R8 ;  /* 0x0002200801007387 */ /* 0x000fe80000100a00 */
[----:B------:R-:W-:Y:S04]  /*71370*/  STL.64 [R1+0x228], R10 ;  /* 0x0002280a01007387 */ /* 0x000fe80000100a00 */
[----:B------:R-:W-:Y:S04]  /*71380*/  LDS R182, [R3+0x3a780] ;  /* 0x03a7800003b67984 */ /* 0x000fe80000000800 */
[----:B------:R-:W-:Y:S04]  /*71390*/  LDS R181, [R0+0x38780] ;  /* 0x0387800000b57984 */ /* 0x000fe80000000800 */
[----:B------:R-:W1:Y:S03]  /*713a0*/  LDS R183, [R0+0x3a780] ;  /* 0x03a7800000b77984 */ /* 0x000e660000000800 */
[----:B------:R-:W-:Y:S01]  /*713b0*/  MOV R176, R6 ;  /* 0x0000000600b07202 */ /* 0x000fe20000000f00 */
[----:B------:R4:W-:Y:S01]  /*713c0*/  STL.64 [R1+0x1c0], R4 ;  /* 0x0001c00401007387 */ /* 0x0009e20000100a00 */
[----:B------:R-:W-:-:S03]  /*713d0*/  IMAD.MOV.U32 R177, RZ, RZ, R7 ;  /* 0x000000ffffb17224 */ /* 0x000fc600078e0007 */
[----:B------:R-:W2:Y:S04]  /*713e0*/  LDL.LU R248, [R1+0x5c0] ;  /* 0x0005c00001f87983 */ /* 0x000ea80000300800 */
[----:B------:R-:W2:Y:S04]  /*713f0*/  LDL.LU R249, [R1+0x5c4] ;  /* 0x0005c40001f97983 */ /* 0x000ea80000300800 */
[----:B------:R-:W2:Y:S04]  /*71400*/  LDL.LU R250, [R1+0x5c8] ;  /* 0x0005c80001fa7983 */ /* 0x000ea80000300800 */
[----:B------:R-:W2:Y:S01]  /*71410*/  LDL.LU R251, [R1+0x5cc] ;  /* 0x0005cc0001fb7983 */ /* 0x000ea20000300800 */
[C---:B----4-:R-:W-:Y:S11]  /*71420*/  HMMA.1688.F32.TF32 R4, R228.reuse, R212, R224 ;  /* 0x000000d4e404723c */ /* 0x050ff600000810e0 */
[----:B------:R-:W-:Y:S11]  /*71430*/  @!UPT UIADD3 URZ, URZ, URZ, URZ ;  /* 0x0000003f3f3ff290 */ /* 0x000ff6000fffe03f */
[----:B------:R-:W-:Y:S02]  /*71440*/  @!UPT UIADD3 URZ, URZ, URZ, URZ ;  /* 0x0000003f3f3ff290 */ /* 0x000fe4000fffe03f */
[----:B------:R-:W-:Y:S01]  /*71450*/  MOV R161, R4 ;  /* 0x0000000400a17202 */ /* 0x000fe20000000f00 */
[----:B------:R-:W-:Y:S01]  /*71460*/  IMAD.MOV.U32 R162, RZ, RZ, R5 ;  /* 0x000000ffffa27224 */ /* 0x000fe200078e0005 */
[----:B------:R-:W-:Y:S01]  /*71470*/  MOV R163, R6 ;  /* 0x0000000600a37202 */ /* 0x000fe20000000f00 */
[----:B------:R-:W-:Y:S02]  /*71480*/  IMAD.MOV.U32 R171, RZ, RZ, R7 ;  /* 0x000000ffffab7224 */ /* 0x000fe400078e0007 */
[C---:B-----5:R-:W-:Y:S11]  /*71490*/  HMMA.1688.F32.TF32 R4, R228.reuse, R208, R216 ;  /* 0x000000d0e404723c */ /* 0x060ff600000810d8 */
[----:B------:R-:W-:Y:S11]  /*714a0*/  @!UPT UIADD3 URZ, URZ, URZ, URZ ;  /* 0x0000003f3f3ff290 */ /* 0x000ff6000fffe03f */
[----:B------:R-:W-:Y:S02]  /*714b0*/  @!UPT UIADD3 URZ, URZ, URZ, URZ ;  /* 0x0000003f3f3ff290 */ /* 0x000fe4000fffe03f */
[----:B------:R-:W-:Y:S01]  /*714c0*/  MOV R165, R4 ;  /* 0x0000000400a57202 */ /* 0x000fe20000000f00 */
[----:B------:R-:W-:Y:S01]  /*714d0*/  IMAD.MOV.U32 R166, RZ, RZ, R5 ;  /* 0x000000ffffa67224 */ /* 0x000fe200078e0005 */
[----:B------:R-:W3:Y:S01]  /*714e0*/  LDL.LU R4, [R1+0x5d0] ;  /* 0x0005d00001047983 */ /* 0x000ee20000300800 */
[----:B------:R-:W-:Y:S01]  /*714f0*/  MOV R167, R6 ;  /* 0x0000000600a77202 */ /* 0x000fe20000000f00 */
[----:B------:R-:W-:Y:S02]  /*71500*/  IMAD.MOV.U32 R160, RZ, RZ, R7 ;  /* 0x000000ffffa07224 */ /* 0x000fe400078e0007 */
        /* <DEDUP_REMOVED lines=63> */
[----:B------:R-:W2:Y:S01]  /*71900*/  LDL.LU R243, [R1+0x5bc] ;  /* 0x0005bc0001f37983 */ /* 0x000ea20000300800 */
[C---:B---3--:R-:W-:Y:S08]  /*71910*/  HMMA.1688.F32.TF32 R40, R228.reuse, R200, R40 ;  /* 0x000000c8e428723c */ /* 0x048ff00000081028 */
[C---:B----4-:R-:W-:Y:S08]  /*71920*/  HMMA.1688.F32.TF32 R244, R228.reuse, R192, R244 ;  /* 0x000000c0e4f4723c */ /* 0x050ff000000810f4 */
[----:B-----5:R-:W-:Y:S01]  /*71930*/  HMMA.1688.F32.TF32 R36, R228, R196, R36 ;  /* 0x000000c4e424723c */ /* 0x020fe20000081024 */
[----:B------:R-:W-:Y:S01]  /*71940*/  IMAD.MOV.U32 R169, RZ, RZ, R173 ;  /* 0x000000ffffa97224 */ /* 0x000fe200078e00ad */
[----:B------:R-:W-:-:S06]  /*71950*/  MOV R170, R174 ;  /* 0x000000ae00aa7202 */ /* 0x000fcc0000000f00 */
[----:B------:R-:W-:Y:S01]  /*71960*/  IMAD.MOV.U32 R174, RZ, RZ, R43 ;  /* 0x000000ffffae7224 */ /* 0x000fe200078e002b */
[----:B------:R-:W-:Y:S01]  /*71970*/  MOV R168, R172 ;  /* 0x000000ac00a87202 */ /* 0x000fe20000000f00 */
[----:B------:R-:W-:Y:S01]  /*71980*/  IMAD.MOV.U32 R172, RZ, RZ, R41 ;  /* 0x000000ffffac7224 */ /* 0x000fe200078e0029 */
[----:B------:R-:W-:Y:S02]  /*71990*/  MOV R173, R42 ;  /* 0x0000002a00ad7202 */ /* 0x000fe40000000f00 */
[----:B------:R-:W-:Y:S01]  /*719a0*/  MOV R178, R40 ;  /* 0x0000002800b27202 */ /* 0x000fe20000000f00 */
[----:B------:R-:W3:Y:S01]  /*719b0*/  LDL.LU.64 R42, [R1+0x3fb0] ;  /* 0x003fb000012a7983 */ /* 0x000ee20000300a00 */
[----:B------:R-:W-:-:S03]  /*719c0*/  IMAD.MOV.U32 R164, RZ, RZ, R175 ;  /* 0x000000ffffa47224 */ /* 0x000fc600078e00af */
[----:B------:R-:W3:Y:S01]  /*719d0*/  LDL.LU.64 R40, [R1+0x3fa8] ;  /* 0x003fa80001287983 */ /* 0x000ee20000300a00 */
[C---:B------:R-:W-:Y:S08]  /*719e0*/  HMMA.1688.F32.TF32 R32, R228.reuse, R188, R32 ;  /* 0x000000bce420723c */ /* 0x040ff00000081020 */
[----:B------:R-:W-:Y:S01]  /*719f0*/  HMMA.1688.F32.TF32 R228, R228, R184, R28 ;  /* 0x000000b8e4e4723c */ /* 0x000fe2000008101c */
[----:B------:R4:W-:Y:S01]  /*71a00*/  STL.64 [R1+0x1f8], R38 ;  /* 0x0001f82601007387 */ /* 0x0009e20000100a00 */
[----:B------:R-:W-:Y:S01]  /*71a10*/  MOV R175, R36 ;  /* 0x0000002400af7202 */ /* 0x000fe20000000f00 */
[----:B------:R-:W-:-:S02]  /*71a20*/  IMAD.MOV.U32 R179, RZ, RZ, R37 ;  /* 0x000000ffffb37224 */ /* 0x000fc400078e0025 */
[----:B----4-:R-:W4:Y:S04]  /*71a30*/  LDL.LU.64 R38, [R1+0x3fa0] ;  /* 0x003fa00001267983 */ /* 0x010f280000300a00 */
[----:B------:R-:W4:Y:S04]  /*71a40*/  LDL.LU.64 R36, [R1+0x3f98] ;  /* 0x003f980001247983 */ /* 0x000f280000300a00 */
[----:B------:R5:W-:Y:S04]  /*71a50*/  STL.64 [R1+0x1e0], R244 ;  /* 0x0001e0f401007387 */ /* 0x000be80000100a00 */
[----:B------:R1:W-:Y:S04]  /*71a60*/  STL.64 [R1+0x1e8], R246 ;  /* 0x0001e8f601007387 */ /* 0x0003e80000100a00 */
[----:B-----5:R-:W5:Y:S04]  /*71a70*/  LDL.LU R244, [R1+0x5a0] ;  /* 0x0005a00001f47983 */ /* 0x020f680000300800 */
[----:B------:R-:W5:Y:S04]  /*71a80*/  LDL.LU R245, [R1+0x5a4] ;  /* 0x0005a40001f57983 */ /* 0x000f680000300800 */
[----:B-1----:R-:W5:Y:S04]  /*71a90*/  LDL.LU R246, [R1+0x5a8] ;  /* 0x0005a80001f67983 */ /* 0x002f680000300800 */
[----:B------:R-:W5:Y:S04]  /*71aa0*/  LDL.LU R247, [R1+0x5ac] ;  /* 0x0005ac0001f77983 */ /* 0x000f680000300800 */
        /* <DEDUP_REMOVED lines=47> */
[----:B-1----:R-:W-:Y:S08]  /*71da0*/  HMMA.1688.F32.TF32 R228, R232, R184, R12 ;  /* 0x000000b8e8e4723c */ /* 0x002ff0000008100c */
[C---:B------:R-:W-:Y:S08]  /*71db0*/  HMMA.1688.F32.TF32 R12, R236.reuse, R212, R8 ;  /* 0x000000d4ec0c723c */ /* 0x040ff00000081008 */
[C---:B------:R-:W-:Y:S08]  /*71dc0*/  HMMA.1688.F32.TF32 R8, R236.reuse, R208, R4 ;  /* 0x000000d0ec08723c */ /* 0x040ff00000081004 */
[C---:B------:R-:W-:Y:S01]  /*71dd0*/  HMMA.1688.F32.TF32 R4, R236.reuse, R204, R248 ;  /* 0x000000ccec04723c */ /* 0x040fe200000810f8 */
[----:B------:R-:W-:Y:S04]  /*71de0*/  STL.64 [R1+0x130], R228 ;  /* 0x000130e401007387 */ /* 0x000fe80000100a00 */
[----:B------:R-:W-:Y:S04]  /*71df0*/  STL.64 [R1+0x138], R230 ;  /* 0x000138e601007387 */ /* 0x000fe80000100a00 */
[----:B------:R-:W-:Y:S04]  /*71e00*/  STL.64 [R1+0x120], R12 ;  /* 0x0001200c01007387 */ /* 0x000fe80000100a00 */
[----:B------:R-:W-:Y:S04]  /*71e10*/  STL.64 [R1+0x128], R14 ;  /* 0x0001280e01007387 */ /* 0x000fe80000100a00 */
[----:B------:R-:W2:Y:S04]  /*71e20*/  LDL.LU R248, [R1+0x590] ;  /* 0x0005900001f87983 */ /* 0x000ea80000300800 */
[----:B------:R-:W-:Y:S04]  /*71e30*/  STL.64 [R1+0x110], R8 ;  /* 0x0001100801007387 */ /* 0x000fe80000100a00 */
[----:B------:R-:W-:Y:S04]  /*71e40*/  STL.64 [R1+0x118], R10 ;  /* 0x0001180a01007387 */ /* 0x000fe80000100a00 */
[----:B------:R-:W-:Y:S04]  /*71e50*/  STL.64 [R1+0x100], R4 ;  /* 0x0001000401007387 */ /* 0x000fe80000100a00 */
[----:B------:R1:W-:Y:S04]  /*71e60*/  STL.64 [R1+0x108], R6 ;  /* 0x0001080601007387 */ /* 0x0003e80000100a00 */
[----:B------:R-:W2:Y:S04]  /*71e70*/  LDL.LU R249, [R1+0x594] ;  /* 0x0005940001f97983 */ /* 0x000ea80000300800 */
[----:B------:R-:W2:Y:S04]  /*71e80*/  LDL.LU R250, [R1+0x598] ;  /* 0x0005980001fa7983 */ /* 0x000ea80000300800 */
[----:B------:R-:W2:Y:S01]  /*71e90*/  LDL.LU R251, [R1+0x59c] ;  /* 0x00059c0001fb7983 */ /* 0x000ea20000300800 */
[C---:B-1----:R-:W-:Y:S03]  /*71ea0*/  HMMA.1688.F32.TF32 R4, R236.reuse, R200, R240 ;  /* 0x000000c8ec04723c */ /* 0x042fe600000810f0 */
[----:B------:R-:W3:Y:S11]  /*71eb0*/  LDL.LU R228, [R1+0x580] ;  /* 0x0005800001e47983 */ /* 0x000ef60000300800 */
[----:B------:R-:W-:Y:S09]  /*71ec0*/  @!UPT UIADD3 URZ, URZ, URZ, URZ ;  /* 0x0000003f3f3ff290 */ /* 0x000ff2000fffe03f */
[----:B------:R-:W-:Y:S04]  /*71ed0*/  STL.64 [R1+0xf0], R4 ;  /* 0x0000f00401007387 */ /* 0x000fe80000100a00 */
[----:B------:R5:W-:Y:S04]  /*71ee0*/  STL.64 [R1+0xf8], R6 ;  /* 0x0000f80601007387 */ /* 0x000be80000100a00 */
[----:B------:R-:W3:Y:S04]  /*71ef0*/  LDL.LU R229, [R1+0x584] ;  /* 0x0005840001e57983 */ /* 0x000ee80000300800 */
[----:B------:R-:W3:Y:S01]  /*71f00*/  LDL.LU R230, [R1+0x588] ;  /* 0x0005880001e67983 */ /* 0x000ee20000300800 */
[----:B-----5:R-:W-:Y:S03]  /*71f10*/  HMMA.1688.F32.TF32 R4, R236, R196, R244 ;  /* 0x000000c4ec04723c */ /* 0x020fe600000810f4 */
[----:B------:R-:W3:Y:S04]  /*71f20*/  LDL.LU R231, [R1+0x58c] ;  /* 0x00058c0001e77983 */ /* 0x000ee80000300800 */
[----:B------:R-:W5:Y:S04]  /*71f30*/  LDL.LU R12, [R1+0x500] ;  /* 0x00050000010c7983 */ /* 0x000f680000300800 */
[----:B------:R-:W5:Y:S04]  /*71f40*/  LDL.LU R13, [R1+0x504] ;  /* 0x00050400010d7983 */ /* 0x000f680000300800 */
[----:B------:R-:W5:Y:S04]  /*71f50*/  LDL.LU R14, [R1+0x508] ;  /* 0x00050800010e7983 */ /* 0x000f680000300800 */
[----:B------:R-:W5:Y:S01]  /*71f60*/  LDL.LU R15, [R1+0x50c] ;  /* 0x00050c00010f7983 */ /* 0x000f620000300800 */
[----:B------:R-:W-:-:S03]  /*71f70*/  IMAD.MOV.U32 R11, RZ, RZ, R2 ;  /* 0x000000ffff0b7224 */ /* 0x000fc600078e0002 */
[----:B------:R-:W4:Y:S01]  /*71f80*/  LDL.LU R8, [R1+0x4f0] ;  /* 0x0004f00001087983 */ /* 0x000f220000300800 */
[----:B------:R-:W-:-:S03]  /*71f90*/  MOV R10, R252 ;  /* 0x000000fc000a7202 */ /* 0x000fc60000000f00 */
[----:B------:R-:W4:Y:S01]  /*71fa0*/  LDL.LU R9, [R1+0x4f4] ;  /* 0x0004f40001097983 */ /* 0x000f220000300800 */
[----:B------:R-:W-:-:S03]  /*71fb0*/  MOV R2, R6 ;  /* 0x0000000600027202 */ /* 0x000fc60000000f00 */
[----:B------:R1:W-:Y:S01]  /*71fc0*/  STL.64 [R1+0xe0], R4 ;  /* 0x0000e00401007387 */ /* 0x0003e20000100a00 */
[----:B------:R-:W-:-:S03]  /*71fd0*/  IMAD.MOV.U32 R252, RZ, RZ, R7 ;  /* 0x000000fffffc7224 */ /* 0x000fc600078e0007 */
        /* <DEDUP_REMOVED lines=12> */
[----:B------:R1:W-:Y:S04]  /*720a0*/  STL [R1+0x3c80], R252 ;  /* 0x003c80fc01007387 */ /* 0x0003e80000100800 */
[----:B------:R1:W-:Y:S01]  /*720b0*/  STL [R1+0x3c7c], R2 ;  /* 0x003c7c0201007387 */ /* 0x0003e20000100800 */
[C---:B--2---:R-:W-:Y:S03]  /*720c0*/  HMMA.1688.F32.TF32 R232, R236.reuse, R192, R248 ;  /* 0x000000c0ece8723c */ /* 0x044fe600000810f8 */
[----:B------:R-:W2:Y:S11]  /*720d0*/  LDL.LU R248, [R1] ;  /* 0x0000000001f87983 */ /* 0x000eb60000300800 */
[----:B------:R-:W-:Y:S09]  /*720e0*/  @!UPT UIADD3 URZ, URZ, URZ, URZ ;  /* 0x0000003f3f3ff290 */ /* 0x000ff2000fffe03f */
[----:B------:R-:W-:Y:S04]  /*720f0*/  STL.64 [R1+0xd0], R232 ;  /* 0x0000d0e801007387 */ /* 0x000fe80000100a00 */
[----:B------:R-:W-:Y:S04]  /*72100*/  STL.64 [R1+0xd8], R234 ;  /* 0x0000d8ea01007387 */ /* 0x000fe80000100a00 */
[----:B------:R-:W2:Y:S04]  /*72110*/  LDL.LU R249, [R1+0x4] ;  /* 0x0000040001f97983 */ /* 0x000ea80000300800 */
[----:B------:R-:W2:Y:S04]  /*72120*/  LDL.LU R250, [R1+0x8] ;  /* 0x0000080001fa7983 */ /* 0x000ea80000300800 */
[----:B------:R-:W2:Y:S01]  /*72130*/  LDL.LU R251, [R1+0xc] ;  /* 0x00000c0001fb7983 */ /* 0x000ea20000300800 */
[C---:B---3--:R-:W-:Y:S03]  /*72140*/  HMMA.1688.F32.TF32 R228, R236.reuse, R188, R228 ;  /* 0x000000bcece4723c */ /* 0x048fe600000810e4 */
[----:B------:R-:W-:Y:S04]  /*72150*/  LDS R232, [R3+0x3c180] ;  /* 0x03c1800003e87984 */ /* 0x000fe80000000800 */
[----:B------:R-:W-:Y:S04]  /*72160*/  LDS R234, [R3+0x3e180] ;  /* 0x03e1800003ea7984 */ /* 0x000fe80000000800 */
[----:B------:R-:W-:Y:S04]  /*72170*/  LDS R233, [R0+0x3c180] ;  /* 0x03c1800000e97984 */ /* 0x000fe80000000800 */
[----:B------:R-:W-:Y:S01]  /*72180*/  LDS R235, [R0+0x3e180] ;  /* 0x03e1800000eb7984 */ /* 0x000fe20000000800 */
[----:B-----5:R-:W-:Y:S07]  /*72190*/  HMMA.1688.F32.TF32 R236, R236, R184, R12 ;  /* 0x000000b8ecec723c */ /* 0x020fee000008100c */
[----:B------:R3:W-:Y:S01]  /*721a0*/  STL.64 [R1+0xc0], R228 ;  /* 0x0000c0e401007387 */ /* 0x0007e20000100a00 */
[----:B-1----:R-:W-:Y:S01]  /*721b0*/  MOV R252, R230 ;  /* 0x000000e600fc7202 */ /* 0x002fe20000000f00 */
[----:B------:R-:W-:Y:S01]  /*721c0*/  IMAD.MOV.U32 R2, RZ, RZ, R231 ;  /* 0x000000ffff027224 */ /* 0x000fe200078e00e7 */
[C---:B----4-:R-:W-:Y:S08]  /*721d0*/  HMMA.1688.F32.TF32 R4, R180.reuse, R208, R4 ;  /* 0x000000d0b404723c */ /* 0x050ff00000081004 */
[C---:B---3--:R-:W-:Y:S11]  /*721e0*/  HMMA.1688.F32.TF32 R228, R180.reuse, R212, R8 ;  /* 0x000000d4b4e4723c */ /* 0x048ff60000081008 */
[----:B------:R-:W-:Y:S05]  /*721f0*/  @!UPT UIADD3 URZ, URZ, URZ, URZ ;  /* 0x0000003f3f3ff290 */ /* 0x000fea000fffe03f */
[----:B------:R-:W-:Y:S01]  /*72200*/  MOV R213, R4 ;  /* 0x0000000400d57202 */ /* 0x000fe20000000f00 */
[----:B------:R-:W-:Y:S01]  /*72210*/  IMAD.MOV.U32 R212, RZ, RZ, R5 ;  /* 0x000000ffffd47224 */ /* 0x000fe200078e0005 */
[----:B------:R-:W-:Y:S01]  /*72220*/  MOV R209, R6 ;  /* 0x0000000600d17202 */ /* 0x000fe20000000f00 */
[----:B------:R-:W-:Y:S02]  /*72230*/  IMAD.MOV.U32 R208, RZ, RZ, R7 ;  /* 0x000000ffffd07224 */ /* 0x000fe400078e0007 */
[----:B------:R-:W-:Y:S01]  /*72240*/  HMMA.1688.F32.TF32 R4, R180, R204, R240 ;  /* 0x000000ccb404723c */ /* 0x000fe200000810f0 */
[----:B------:R-:W-:Y:S04]  /*72250*/  STL [R1+0x3c8c], R252 ;  /* 0x003c8cfc01007387 */ /* 0x000fe80000100800 */
[----:B------:R1:W-:Y:S04]  /*72260*/  STL [R1+0x3c88], R2 ;  /* 0x003c880201007387 */ /* 0x0003e80000100800 */
[----:B------:R-:W-:Y:S04]  /*72270*/  STL [R1+0x3c98], R236 ;  /* 0x003c98ec01007387 */ /* 0x000fe80000100800 */
[----:B------:R-:W-:Y:S04]  /*72280*/  STL [R1+0x3c94], R237 ;  /* 0x003c94ed01007387 */ /* 0x000fe80000100800 */
[----:B------:R-:W-:Y:S04]  /*72290*/  STL [R1+0x3c90], R238 ;  /* 0x003c90ee01007387 */ /* 0x000fe80000100800 */
[----:B------:R3:W-:Y:S03]  /*722a0*/  STL [R1+0x3c84], R239 ;  /* 0x003c84ef01007387 */ /* 0x0007e60000100800 */
[----:B-1----:R-:W-:Y:S01]  /*722b0*/  MOV R2, R4 ;  /* 0x0000000400027202 */ /* 0x002fe20000000f00 */
[----:B------:R-:W-:Y:S01]  /*722c0*/  IMAD.MOV.U32 R204, RZ, RZ, R7 ;  /* 0x000000ffffcc7224 */ /* 0x000fe200078e0007 */
[----:B------:R-:W-:Y:S01]  /*722d0*/  MOV R205, R6 ;  /* 0x0000000600cd7202 */ /* 0x000fe20000000f00 */
[----:B---3--:R-:W-:-:S02]  /*722e0*/  IMAD.MOV.U32 R239, RZ, RZ, R5 ;  /* 0x000000ffffef7224 */ /* 0x008fc400078e0005 */
[C---:B------:R-:W-:Y:S01]  /*722f0*/  HMMA.1688.F32.TF32 R4, R180.reuse, R200, R244 ;  /* 0x000000c8b404723c */ /* 0x040fe200000810f4 */
[----:B------:R1:W-:Y:S04]  /*72300*/  STL [R1+0x3ca8], R228 ;  /* 0x003ca8e401007387 */ /* 0x0003e80000100800 */
[----:B------:R3:W-:Y:S11]  /*72310*/  STL [R1+0x3ca4], R229 ;  /* 0x003ca4e501007387 */ /* 0x0007f60000100800 */
[----:B------:R-:W-:Y:S08]  /*72320*/  @!UPT UIADD3 URZ, URZ, URZ, URZ ;  /* 0x0000003f3f3ff290 */ /* 0x000ff0000fffe03f */
[----:B------:R-:W-:Y:S01]  /*72330*/  MOV R236, R4 ;  /* 0x0000000400ec7202 */ /* 0x000fe20000000f00 */
[----:B------:R-:W-:Y:S01]  /*72340*/  IMAD.MOV.U32 R237, RZ, RZ, R5 ;  /* 0x000000ffffed7224 */ /* 0x000fe200078e0005 */
[----:B------:R-:W-:Y:S01]  /*72350*/  MOV R238, R6 ;  /* 0x0000000600ee7202 */ /* 0x000fe20000000f00 */
[----:B------:R-:W-:Y:S01]  /*72360*/  IMAD.MOV.U32 R252, RZ, RZ, R7 ;  /* 0x000000fffffc7224 */ /* 0x000fe200078e0007 */
[----:B------:R4:W-:Y:S04]  /*72370*/  STL [R1+0x3ca0], R230 ;  /* 0x003ca0e601007387 */ /* 0x0009e80000100800 */
[----:B------:R5:W-:Y:S01]  /*72380*/  STL [R1+0x3c9c], R231 ;  /* 0x003c9ce701007387 */ /* 0x000be20000100800 */
        /* <DEDUP_REMOVED lines=12> */
[----:B--2---:R-:W-:Y:S07]  /*72450*/  HMMA.1688.F32.TF32 R4, R180, R196, R248 ;  /* 0x000000c4b404723c */ /* 0x004fee00000810f8 */
[----:B------:R-:W-:Y:S01]  /*72460*/  MOV R248, R202 ;  /* 0x000000ca00f87202 */ /* 0x000fe20000000f00 */
[----:B------:R-:W-:Y:S01]  /*72470*/  IMAD.MOV.U32 R249, RZ, RZ, R203 ;  /* 0x000000fffff97224 */ /* 0x000fe200078e00cb */
[----:B------:R-:W2:Y:S01]  /*72480*/  LDL.LU R202, [R1+0x3f14] ;  /* 0x003f140001ca7983 */ /* 0x000ea20000300800 */
[----:B------:R-:W-:Y:S01]  /*72490*/  MOV R250, R206 ;  /* 0x000000ce00fa7202 */ /* 0x000fe20000000f00 */
[----:B------:R-:W-:-:S02]  /*724a0*/  IMAD.MOV.U32 R251, RZ, RZ, R207 ;  /* 0x000000fffffb7224 */ /* 0x000fc400078e00cf */
[----:B------:R-:W2:Y:S04]  /*724b0*/  LDL.LU R203, [R1+0x3f10] ;  /* 0x003f100001cb7983 */ /* 0x000ea80000300800 */
[----:B------:R-:W2:Y:S04]  /*724c0*/  LDL.LU R206, [R1+0x3f0c] ;  /* 0x003f0c0001ce7983 */ /* 0x000ea80000300800 */
[----:B------:R-:W2:Y:S04]  /*724d0*/  LDL.LU R207, [R1+0x3f08] ;  /* 0x003f080001cf7983 */ /* 0x000ea80000300800 */
[----:B------:R-:W2:Y:S01]  /*724e0*/  LDL.LU R210, [R1+0x3f04] ;  /* 0x003f040001d27983 */ /* 0x000ea20000300800 */
[----:B------:R-:W-:Y:S01]  /*724f0*/  MOV R201, R4 ;  /* 0x0000000400c97202 */ /* 0x000fe20000000f00 */
[----:B------:R-:W-:-:S02]  /*72500*/  IMAD.MOV.U32 R200, RZ, RZ, R5 ;  /* 0x000000ffffc87224 */ /* 0x000fc400078e0005 */
[----:B------:R-:W2:Y:S01]  /*72510*/  LDL.LU R211, [R1+0x3f00] ;  /* 0x003f000001d37983 */ /* 0x000ea20000300800 */
[----:B------:R-:W-:Y:S01]  /*72520*/  MOV R4, R224 ;  /* 0x000000e000047202 */ /* 0x000fe20000000f00 */
[----:B------:R-:W-:Y:S02]  /*72530*/  IMAD.MOV.U32 R5, RZ, RZ, R220 ;  /* 0x000000ffff057224 */ /* 0x000fe400078e00dc */
[----:B------:R-:W2:Y:S01]  /*72540*/  LDL.LU R214, [R1+0x3efc] ;  /* 0x003efc0001d67983 */ /* 0x000ea20000300800 */
[----:B------:R-:W-:Y:S01]  /*72550*/  MOV R197, R6 ;  /* 0x0000000600c57202 */ /* 0x000fe20000000f00 */
[----:B------:R-:W-:Y:S02]  /*72560*/  IMAD.MOV.U32 R196, RZ, RZ, R7 ;  /* 0x000000ffffc47224 */ /* 0x000fe400078e0007 */
[----:B------:R-:W2:Y:S01]  /*72570*/  LDL.LU R215, [R1+0x3ef8] ;  /* 0x003ef80001d77983 */ /* 0x000ea20000300800 */
[----:B------:R-:W-:Y:S01]  /*72580*/  MOV R6, R221 ;  /* 0x000000dd00067202 */ /* 0x000fe20000000f00 */
[----:B------:R-:W-:-:S02]  /*72590*/  IMAD.MOV.U32 R7, RZ, RZ, R222 ;  /* 0x000000ffff077224 */ /* 0x000fc400078e00de */
        /* <DEDUP_REMOVED lines=14> */
[----:B------:R-:W5:Y:S04]  /*72680*/  LDL.LU R226, [R1+0x3ecc] ;  /* 0x003ecc0001e27983 */ /* 0x000f680000300800 */
[----:B------:R-:W5:Y:S01]  /*72690*/  LDL.LU R227, [R1+0x3ec8] ;  /* 0x003ec80001e37983 */ /* 0x000f620000300800 */
[C---:B--2---:R-:W-:Y:S11]  /*726a0*/  HMMA.1688.F32.TF32 R216, R180.reuse, R192, R216 ;  /* 0x000000c0b4d8723c */ /* 0x044ff600000810d8 */
[----:B------:R-:W-:Y:S11]  /*726b0*/  @!UPT UIADD3 URZ, URZ, URZ, URZ ;  /* 0x0000003f3f3ff290 */ /* 0x000ff6000fffe03f */
[----:B------:R-:W-:Y:S02]  /*726c0*/  @!UPT UIADD3 URZ, URZ, URZ, URZ ;  /* 0x0000003f3f3ff290 */ /* 0x000fe4000fffe03f */
[----:B-1----:R-:W-:Y:S01]  /*726d0*/  MOV R228, R216 ;  /* 0x000000d800e47202 */ /* 0x002fe20000000f00 */
[----:B---3--:R-:W-:Y:S01]  /*726e0*/  IMAD.MOV.U32 R229, RZ, RZ, R217 ;  /* 0x000000ffffe57224 */ /* 0x008fe200078e00d9 */
[----:B----4-:R-:W-:Y:S01]  /*726f0*/  MOV R230, R218 ;  /* 0x000000da00e67202 */ /* 0x010fe20000000f00 */
[----:B-----5:R-:W-:Y:S02]  /*72700*/  IMAD.MOV.U32 R231, RZ, RZ, R219 ;  /* 0x000000ffffe77224 */ /* 0x020fe400078e00db */
        /* <DEDUP_REMOVED lines=9> */
[----:B------:R-:W-:Y:S01]  /*727a0*/  LDS R223, [R0+0x3e100] ;  /* 0x03e1000000df7984 */ /* 0x000fe20000000800 */
[C---:B-1----:R-:W-:Y:S08]  /*727b0*/  HMMA.1688.F32.TF32 R12, R180.reuse, R214, R12 ;  /* 0x000000d6b40c723c */ /* 0x042ff0000008100c */
[C---:B------:R-:W-:Y:S08]  /*727c0*/  HMMA.1688.F32.TF32 R8, R180.reuse, R210, R8 ;  /* 0x000000d2b408723c */ /* 0x040ff00000081008 */
[C---:B------:R-:W-:Y:S08]  /*727d0*/  HMMA.1688.F32.TF32 R4, R180.reuse, R206, R4 ;  /* 0x000000ceb404723c */ /* 0x040ff00000081004 */
[C---:B------:R-:W-:Y:S01]  /*727e0*/  HMMA.1688.F32.TF32 R240, R180.reuse, R202, R240 ;  /* 0x000000cab4f0723c */ /* 0x040fe200000810f0 */
[----:B------:R-:W-:Y:S07]  /*727f0*/  STL.64 [R1+0x60], R12 ;  /* 0x0000600c01007387 */ /* 0x000fee0000100a00 */
[C---:B------:R-:W-:Y:S01]  /*72800*/  HMMA.1688.F32.TF32 R244, R180.reuse, R198, R244 ;  /* 0x000000c6b4f4723c */ /* 0x040fe200000810f4 */
[----:B------:R1:W-:Y:S07]  /*72810*/  STL.64 [R1+0x68], R14 ;  /* 0x0000680e01007387 */ /* 0x0003ee0000100a00 */
[----:B------:R-:W-:Y:S01]  /*72820*/  HMMA.1688.F32.TF32 R248, R180, R194, R248 ;  /* 0x000000c2b4f8723c */ /* 0x000fe200000810f8 */
        /* <DEDUP_REMOVED lines=22> */
[----:B------:R-:W-:Y:S01]  /*72990*/  MOV R193, R216 ;  /* 0x000000d800c17202 */ /* 0x000fe20000000f00 */
[----:B------:R-:W-:Y:S01]  /*729a0*/  IMAD.MOV.U32 R192, RZ, RZ, R217 ;  /* 0x000000ffffc07224 */ /* 0x000fe200078e00d9 */
[----:B------:R-:W-:Y:S01]  /*729b0*/  MOV R189, R218 ;  /* 0x000000da00bd7202 */ /* 0x000fe20000000f00 */
[----:B------:R-:W-:Y:S01]  /*729c0*/  IMAD.MOV.U32 R188, RZ, RZ, R219 ;  /* 0x000000ffffbc7224 */ /* 0x000fe200078e00db */
[----:B------:R-:W-:Y:S04]  /*729d0*/  LDS R216, [R3+0x3c080] ;  /* 0x03c0800003d87984 */ /* 0x000fe80000000800 */
[----:B------:R-:W-:Y:S04]  /*729e0*/  LDS R218, [R3+0x3e080] ;  /* 0x03e0800003da7984 */ /* 0x000fe80000000800 */
[----:B------:R-:W-:Y:S04]  /*729f0*/  LDS R217, [R0+0x3c080] ;  /* 0x03c0800000d97984 */ /* 0x000fe80000000800 */
[----:B------:R-:W4:Y:S02]  /*72a00*/  LDS R219, [R0+0x3e080] ;  /* 0x03e0800000db7984 */ /* 0x000f240000000800 */
[C---:B----4-:R-:W-:Y:S08]  /*72a10*/  HMMA.1688.F32.TF32 R4, R216.reuse, R210, R4 ;  /* 0x000000d2d804723c */ /* 0x050ff00000081004 */
[----:B-----5:R-:W-:Y:S08]  /*72a20*/  HMMA.1688.F32.TF32 R240, R216, R214, R240 ;  /* 0x000000d6d8f0723c */ /* 0x020ff000000810f0 */
[C---:B--2---:R-:W-:Y:S08]  /*72a30*/  HMMA.1688.F32.TF32 R248, R180.reuse, R190, R248 ;  /* 0x000000beb4f8723c */ /* 0x044ff000000810f8 */
[----:B------:R-:W-:Y:S11]  /*72a40*/  HMMA.1688.F32.TF32 R180, R180, R186, R244 ;  /* 0x000000bab4b4723c */ /* 0x000ff600000810f4 */
[----:B------:R-:W-:Y:S04]  /*72a50*/  @!UPT UIADD3 URZ, URZ, URZ, URZ ;  /* 0x0000003f3f3ff290 */ /* 0x000fe8000fffe03f */
[----:B------:R-:W-:Y:S04]  /*72a60*/  STL.64 [R1+0x9a0], R248 ;  /* 0x0009a0f801007387 */ /* 0x000fe80000100a00 */
[----:B------:R-:W-:Y:S04]  /*72a70*/  STL.64 [R1+0x9a8], R250 ;  /* 0x0009a8fa01007387 */ /* 0x000fe80000100a00 */
[----:B------:R-:W-:Y:S04]  /*72a80*/  STL.64 [R1+0x8b0], R180 ;  /* 0x0008b0b401007387 */ /* 0x000fe80000100a00 */
[----:B------:R3:W-:Y:S04]  /*72a90*/  STL.64 [R1+0x8b8], R182 ;  /* 0x0008b8b601007387 */ /* 0x0007e80000100a00 */
[----:B------:R-:W-:Y:S04]  /*72aa0*/  STL.64 [R1+0x610], R240 ;  /* 0x000610f001007387 */ /* 0x000fe80000100a00 */
[----:B------:R-:W-:Y:S01]  /*72ab0*/  STL.64 [R1+0x618], R242 ;  /* 0x000618f201007387 */ /* 0x000fe20000100a00 */
[C---:B---3--:R-:W-:Y:S03]  /*72ac0*/  HMMA.1688.F32.TF32 R180, R216.reuse, R206, R8 ;  /* 0x000000ced8b4723c */ /* 0x048fe60000081008 */
[----:B------:R-:W-:Y:S04]  /*72ad0*/  STL.64 [R1+0x600], R4 ;  /* 0x0006000401007387 */ /* 0x000fe80000100a00 */
[----:B------:R1:W-:Y:S01]  /*72ae0*/  STL.64 [R1+0x608], R6 ;  /* 0x0006080601007387 */ /* 0x0003e20000100a00 */
[C---:B------:R-:W-:Y:S08]  /*72af0*/  HMMA.1688.F32.TF32 R8, R216.reuse, R202, R12 ;  /* 0x000000cad808723c */ /* 0x040ff0000008100c */
[C---:B-1----:R-:W-:Y:S07]  /*72b00*/  HMMA.1688.F32.TF32 R4, R216.reuse, R198, R16 ;  /* 0x000000c6d804723c */ /* 0x042fee0000081010 */
        /* <DEDUP_REMOVED lines=8> */
[----:B--2---:R-:W-:Y:S01]  /*72b90*/  HMMA.1688.F32.TF32 R4, R216, R186, R28 ;  /* 0x000000bad804723c */ /* 0x004fe2000008101c */
        /* <DEDUP_REMOVED lines=10> */
[----:B------:R1:W-:Y:S01]  /*72c40*/  STL.64 [R1+0x628], R14 ;  /* 0x0006280e01007387 */ /* 0x0003e20000100a00 */
[----:B------:R-:W-:Y:S01]  /*72c50*/  MOV R248, R92 ;  /* 0x0000005c00f87202 */ /* 0x000fe20000000f00 */
[----:B------:R-:W-:Y:S01]  /*72c60*/  IMAD.MOV.U32 R249, RZ, RZ, R93 ;  /* 0x000000fffff97224 */ /* 0x000fe200078e005d */
[----:B------:R-:W-:Y:S01]  /*72c70*/  MOV R250, R94 ;  /* 0x0000005e00fa7202 */ /* 0x000fe20000000f00 */
[----:B------:R-:W-:Y:S01]  /*72c80*/  IMAD.MOV.U32 R251, RZ, RZ, R95 ;  /* 0x000000fffffb7224 */ /* 0x000fe200078e005f */
[----:B------:R-:W-:Y:S04]  /*72c90*/  LDS R40, [R3+0x3c380] ;  /* 0x03c3800003287984 */ /* 0x000fe80000000800 */
[----:B------:R-:W-:Y:S01]  /*72ca0*/  STL.64 [R1+0x40], R8 ;  /* 0x0000400801007387 */ /* 0x000fe20000100a00 */
[C---:B-1----:R-:W-:Y:S03]  /*72cb0*/  HMMA.1688.F32.TF32 R12, R220.reuse, R202, R44 ;  /* 0x000000cadc0c723c */ /* 0x042fe6000008102c */
[----:B------:R1:W-:Y:S04]  /*72cc0*/  STL.64 [R1+0x48], R10 ;  /* 0x0000480a01007387 */ /* 0x0003e80000100a00 */
[----:B------:R-:W-:Y:S04]  /*72cd0*/  LDS R42, [R3+0x3e380] ;  /* 0x03e38000032a7984 */ /* 0x000fe80000000800 */
[----:B------:R-:W-:Y:S01]  /*72ce0*/  STL.64 [R1+0x6b0], R4 ;  /* 0x0006b00401007387 */ /* 0x000fe20000100a00 */
[C---:B-1----:R-:W-:Y:S03]  /*72cf0*/  HMMA.1688.F32.TF32 R8, R220.reuse, R198, R48 ;  /* 0x000000c6dc08723c */ /* 0x042fe60000081030 */
        /* <DEDUP_REMOVED lines=8> */
[C---:B-1----:R-:W-:Y:S07]  /*72d80*/  HMMA.1688.F32.TF32 R12, R220.reuse, R190, R56 ;  /* 0x000000bedc0c723c */ /* 0x042fee0000081038 */
[----:B------:R-:W-:Y:S01]  /*72d90*/  STL.64 [R1+0x640], R4 ;  /* 0x0006400401007387 */ /* 0x000fe20000100a00 */
[----:B--2---:R-:W-:Y:S03]  /*72da0*/  HMMA.1688.F32.TF32 R8, R220, R186, R60 ;  /* 0x000000badc08723c */ /* 0x004fe6000008103c */
[----:B------:R1:W-:Y:S05]  /*72db0*/  STL.64 [R1+0x648], R6 ;  /* 0x0006480601007387 */ /* 0x0003ea0000100a00 */
[C---:B-1----:R-:W-:Y:S07]  /*72dc0*/  HMMA.1688.F32.TF32 R4, R232.reuse, R214, R64 ;  /* 0x000000d6e804723c */ /* 0x042fee0000081040 */
[----:B------:R-:W-:Y:S04]  /*72dd0*/  STL.64 [R1+0x630], R12 ;  /* 0x0006300c01007387 */ /* 0x000fe80000100a00 */
[----:B------:R1:W-:Y:S04]  /*72de0*/  STL.64 [R1+0x638], R14 ;  /* 0x0006380e01007387 */ /* 0x0003e80000100a00 */
[----:B------:R-:W-:Y:S04]  /*72df0*/  STL.64 [R1+0x30], R8 ;  /* 0x0000300801007387 */ /* 0x000fe80000100a00 */
[----:B------:R2:W-:Y:S01]  /*72e00*/  STL.64 [R1+0x38], R10 ;  /* 0x0000380a01007387 */ /* 0x0005e20000100a00 */
[C---:B-1----:R-:W-:Y:S03]  /*72e10*/  HMMA.1688.F32.TF32 R12, R232.reuse, R210, R68 ;  /* 0x000000d2e80c723c */ /* 0x042fe60000081044 */
[----:B------:R-:W-:Y:S05]  /*72e20*/  STL.64 [R1+0x20], R4 ;  /* 0x0000200401007387 */ /* 0x000fea0000100a00 */
[C---:B--2---:R-:W-:Y:S01]  /*72e30*/  HMMA.1688.F32.TF32 R8, R232.reuse, R206, R72 ;  /* 0x000000cee808723c */ /* 0x044fe20000081048 */
[----:B------:R1:W-:Y:S07]  /*72e40*/  STL.64 [R1+0x28], R6 ;  /* 0x0000280601007387 */ /* 0x0003ee0000100a00 */
        /* <DEDUP_REMOVED lines=9> */
[----:B-1----:R-:W-:Y:S07]  /*72ee0*/  HMMA.1688.F32.TF32 R4, R232, R190, R88 ;  /* 0x000000bee804723c */ /* 0x002fee0000081058 */
[----:B------:R-:W-:Y:S04]  /*72ef0*/  STL.64 [R1+0x510], R12 ;  /* 0x0005100c01007387 */ /* 0x000fe80000100a00 */
[----:B------:R-:W-:Y:S04]  /*72f00*/  STL.64 [R1+0x518], R14 ;  /* 0x0005180e01007387 */ /* 0x000fe80000100a00 */
[----:B------:R-:W-:Y:S04]  /*72f10*/  LDS R12, [R3+0x3c300] ;  /* 0x03c30000030c7984 */ /* 0x000fe80000000800 */
[----:B------:R-:W-:Y:S04]  /*72f20*/  STL.64 [R1+0x500], R8 ;  /* 0x0005000801007387 */ /* 0x000fe80000100a00 */
[----:B------:R-:W-:Y:S04]  /*72f30*/  STL.64 [R1+0x508], R10 ;  /* 0x0005080a01007387 */ /* 0x000fe80000100a00 */
[----:B------:R-:W2:Y:S04]  /*72f40*/  LDL.LU R92, [R1+0x3e60] ;  /* 0x003e6000015c7983 */ /* 0x000ea80000300800 */
[----:B------:R-:W-:Y:S04]  /*72f50*/  STL.64 [R1+0x4f0], R4 ;  /* 0x0004f00401007387 */ /* 0x000fe80000100a00 */
[----:B------:R-:W-:Y:S04]  /*72f60*/  STL.64 [R1+0x4f8], R6 ;  /* 0x0004f80601007387 */ /* 0x000fe80000100a00 */
[----:B------:R-:W3:Y:S04]  /*72f70*/  LDL.LU R93, [R1+0x3e5c] ;  /* 0x003e5c00015d7983 */ /* 0x000ee80000300800 */
[----:B------:R-:W4:Y:S04]  /*72f80*/  LDL.LU R94, [R1+0x3e58] ;  /* 0x003e5800015e7983 */ /* 0x000f280000300800 */
        /* <DEDUP_REMOVED lines=8> */
[----:B------:R-:W-:Y:S04]  /*73010*/  LDS R7, [R0+0x3e200] ;  /* 0x03e2000000077984 */ /* 0x000fe80000000800 */
[----:B------:R-:W-:Y:S04]  /*73020*/  LDS R8, [R3+0x3c280] ;  /* 0x03c2800003087984 */ /* 0x000fe80000000800 */
[----:B------:R-:W-:Y:S04]  /*73030*/  LDS R10, [R3+0x3e280] ;  /* 0x03e28000030a7984 */ /* 0x000fe80000000800 */
[----:B------:R-:W-:Y:S04]  /*73040*/  LDS R9, [R0+0x3c280] ;  /* 0x03c2800000097984 */ /* 0x000fe80000000800 */
[----:B------:R-:W1:Y:S04]  /*73050*/  LDS R11, [R0+0x3e280] ;  /* 0x03e28000000b7984 */ /* 0x000e680000000800 */
[----:B------:R-:W-:Y:S04]  /*73060*/  LDS R14, [R3+0x3e300] ;  /* 0x03e30000030e7984 */ /* 0x000fe80000000800 */
[----:B------:R-:W-:Y:S04]  /*73070*/  LDS R13, [R0+0x3c300] ;  /* 0x03c30000000d7984 */ /* 0x000fe80000000800 */
[----:B------:R-:W1:Y:S01]  /*73080*/  LDS R15, [R0+0x3e300] ;  /* 0x03e30000000f7984 */ /* 0x000e620000000800 */
[----:B--2---:R-:W-:Y:S01]  /*73090*/  IMAD.MOV.U32 R183, RZ, RZ, R92 ;  /* 0x000000ffffb77224 */ /* 0x004fe200078e005c */
[----:B---3--:R-:W-:-:S02]  /*730a0*/  MOV R182, R93 ;  /* 0x0000005d00b67202 */ /* 0x008fc40000000f00 */
[----:B----4-:R-:W-:Y:S02]  /*730b0*/  MOV R180, R94 ;  /* 0x0000005e00b47202 */ /* 0x010fe40000000f00 */
[----:B------:R-:W2:Y:S01]  /*730c0*/  LDL.LU R94, [R1+0x3e50] ;  /* 0x003e5000015e7983 */ /* 0x000ea20000300800 */
[----:B-----5:R-:W-:-:S03]  /*730d0*/  IMAD.MOV.U32 R181, RZ, RZ, R95 ;  /* 0x000000ffffb57224 */ /* 0x020fc600078e005f */
[----:B------:R-:W3:Y:S04]  /*730e0*/  LDL.LU R95, [R1+0x3e4c] ;  /* 0x003e4c00015f7983 */ /* 0x000ee80000300800 */
[----:B------:R-:W4:Y:S04]  /*730f0*/  LDL.LU R93, [R1+0x3e48] ;  /* 0x003e4800015d7983 */ /* 0x000f280000300800 */
[----:B------:R-:W5:Y:S04]  /*73100*/  LDL.LU R92, [R1+0x3e44] ;  /* 0x003e4400015c7983 */ /* 0x000f680000300800 */
[----:B------:R-:W5:Y:S04]  /*73110*/  LDL.LU R240, [R1+0x330] ;  /* 0x0003300001f07983 */ /* 0x000f680000300800 */
[----:B------:R-:W5:Y:S04]  /*73120*/  LDL.LU R241, [R1+0x334] ;  /* 0x0003340001f17983 */ /* 0x000f680000300800 */
[----:B------:R-:W5:Y:S04]  /*73130*/  LDL.LU R242, [R1+0x338] ;  /* 0x0003380001f27983 */ /* 0x000f680000300800 */
[----:B------:R-:W5:Y:S01]  /*73140*/  LDL.LU R243, [R1+0x33c] ;  /* 0x00033c0001f37983 */ /* 0x000f620000300800 */
[----:B--2---:R-:W-:Y:S01]  /*73150*/  IMAD.MOV.U32 R19, RZ, RZ, R94 ;  /* 0x000000ffff137224 */ /* 0x004fe200078e005e */
[----:B---3--:R-:W-:-:S02]  /*73160*/  MOV R18, R95 ;  /* 0x0000005f00127202 */ /* 0x008fc40000000f00 */
[----:B----4-:R-:W-:Y:S02]  /*73170*/  MOV R16, R93 ;  /* 0x0000005d00107202 */ /* 0x010fe40000000f00 */
[----:B------:R-:W2:Y:S01]  /*73180*/  LDL.LU R93, [R1+0x3e40] ;  /* 0x003e4000015d7983 */ /* 0x000ea20000300800 */
[----:B-----5:R-:W-:-:S03]  /*73190*/  IMAD.MOV.U32 R17, RZ, RZ, R92 ;  /* 0x000000ffff117224 */ /* 0x020fc600078e005c */
[----:B------:R-:W3:Y:S01]  /*731a0*/  LDL.LU R92, [R1+0x3e3c] ;  /* 0x003e3c00015c7983 */ /* 0x000ee20000300800 */
[----:B------:R-:W4:Y:S02]  /*731b0*/  LDL.LU R95, [R1+0x3e38] ;  /* 0x003e3800015f7983 */ /* 0x000f240000300800 */
[----:B------:R-:W5:Y:S02]  /*731c0*/  LDL.LU R94, [R1+0x3e34] ;  /* 0x003e3400015e7983 */ /* 0x000f640000300800 */
[----:B------:R-:W2:Y:S01]  /*731d0*/  LDL.LU R20, [R1+0x350] ;  /* 0x0003500001147983 */ /* 0x000ea20000300800 */
[----:B------:R-:W2:Y:S01]  /*731e0*/  LDL.LU R21, [R1+0x354] ;  /* 0x0003540001157983 */ /* 0x000ea20000300800 */
[----:B------:R-:W2:Y:S02]  /*731f0*/  LDL.LU R22, [R1+0x358] ;  /* 0x0003580001167983 */ /* 0x000ea40000300800 */
[----:B------:R-:W2:Y:S01]  /*73200*/  LDL.LU R23, [R1+0x35c] ;  /* 0x00035c0001177983 */ /* 0x000ea20000300800 */
[----:B----4-:R-:W-:Y:S01]  /*73210*/  MOV R28, R95 ;  /* 0x0000005f001c7202 */ /* 0x010fe20000000f00 */
[----:B-----5:R-:W-:Y:S01]  /*73220*/  IMAD.MOV.U32 R29, RZ, RZ, R94 ;  /* 0x000000ffff1d7224 */ /* 0x020fe200078e005e */
[----:B------:R-:W4:Y:S01]  /*73230*/  LDL.LU R95, [R1+0x3e30] ;  /* 0x003e3000015f7983 */ /* 0x000f220000300800 */
[----:B------:R-:W5:Y:S01]  /*73240*/  LDL.LU R94, [R1+0x3e2c] ;  /* 0x003e2c00015e7983 */ /* 0x000f620000300800 */
[----:B---3--:R-:W-:-:S02]  /*73250*/  MOV R30, R92 ;  /* 0x0000005c001e7202 */ /* 0x008fc40000000f00 */
[----:B------:R-:W3:Y:S01]  /*73260*/  LDL.LU R92, [R1+0x3e28] ;  /* 0x003e2800015c7983 */ /* 0x000ee20000300800 */
[----:B--2---:R-:W-:Y:S02]  /*73270*/  IMAD.MOV.U32 R31, RZ, RZ, R93 ;  /* 0x000000ffff1f7224 */ /* 0x004fe400078e005d */
[----:B------:R-:W2:Y:S02]  /*73280*/  LDL.LU R93, [R1+0x3e24] ;  /* 0x003e2400015d7983 */ /* 0x000ea40000300800 */
[----:B------:R-:W2:Y:S01]  /*73290*/  LDL.LU R216, [R1+0x370] ;  /* 0x0003700001d87983 */ /* 0x000ea20000300800 */
[----:B------:R-:W4:Y:S01]  /*732a0*/  LDL.LU R217, [R1+0x374] ;  /* 0x0003740001d97983 */ /* 0x000f220000300800 */
[----:B------:R-:W4:Y:S02]  /*732b0*/  LDL.LU R218, [R1+0x378] ;  /* 0x0003780001da7983 */ /* 0x000f240000300800 */
[----:B------:R-:W4:Y:S01]  /*732c0*/  LDL.LU R219, [R1+0x37c] ;  /* 0x00037c0001db7983 */ /* 0x000f220000300800 */
[----:B---3--:R-:W-:-:S02]  /*732d0*/  MOV R32, R92 ;  /* 0x0000005c00207202 */ /* 0x008fc40000000f00 */
[----:B------:R-:W3:Y:S01]  /*732e0*/  LDL.LU R92, [R1+0x3e20] ;  /* 0x003e2000015c7983 */ /* 0x000ee20000300800 */
[----:B--2---:R-:W-:Y:S02]  /*732f0*/  IMAD.MOV.U32 R33, RZ, RZ, R93 ;  /* 0x000000ffff217224 */ /* 0x004fe400078e005d */
[----:B------:R-:W2:Y:S01]  /*73300*/  LDL.LU R93, [R1+0x3e1c] ;  /* 0x003e1c00015d7983 */ /* 0x000ea20000300800 */
[----:B-----5:R-:W-:Y:S01]  /*73310*/  MOV R34, R94 ;  /* 0x0000005e00227202 */ /* 0x020fe20000000f00 */
[----:B----4-:R-:W-:Y:S01]  /*73320*/  IMAD.MOV.U32 R35, RZ, RZ, R95 ;  /* 0x000000ffff237224 */ /* 0x010fe200078e005f */
[----:B------:R-:W4:Y:S01]  /*73330*/  LDL.LU R94, [R1+0x3e18] ;  /* 0x003e1800015e7983 */ /* 0x000f220000300800 */
[----:B------:R-:W5:Y:S02]  /*73340*/  LDL.LU R95, [R1+0x3e14] ;  /* 0x003e1400015f7983 */ /* 0x000f640000300800 */
[----:B------:R-:W5:Y:S02]  /*73350*/  LDL.LU R44, [R1+0x410] ;  /* 0x00041000012c7983 */ /* 0x000f640000300800 */
[----:B------:R-:W5:Y:S01]  /*73360*/  LDL.LU R45, [R1+0x414] ;  /* 0x00041400012d7983 */ /* 0x000f620000300800 */
[----:B------:R-:W5:Y:S01]  /*73370*/  LDL.LU R46, [R1+0x418] ;  /* 0x00041800012e7983 */ /* 0x000f620000300800 */
[----:B---3--:R-:W-:-:S03]  /*73380*/  MOV R47, R92 ;  /* 0x0000005c002f7202 */ /* 0x008fc60000000f00 */
[----:B------:R-:W3:Y:S01]  /*73390*/  LDL.LU R92, [R1+0x3e10] ;  /* 0x003e1000015c7983 */ /* 0x000ee20000300800 */
[----:B------:R-:W3:Y:S02]  /*733a0*/  LDL.LU R48, [R1+0x420] ;  /* 0x0004200001307983 */ /* 0x000ee40000300800 */
[----:B--2---:R-:W-:Y:S01]  /*733b0*/  IMAD.MOV.U32 R51, RZ, RZ, R93 ;  /* 0x000000ffff337224 */ /* 0x004fe200078e005d */
[----:B----4-:R-:W-:Y:S01]  /*733c0*/  MOV R50, R94 ;  /* 0x0000005e00327202 */ /* 0x010fe20000000f00 */
[----:B-----5:R-:W-:Y:S02]  /*733d0*/  IMAD.MOV.U32 R49, RZ, RZ, R95 ;  /* 0x000000ffff317224 */ /* 0x020fe400078e005f */
[----:B------:R-:W2:Y:S01]  /*733e0*/  LDL.LU R95, [R1+0x3e0c] ;  /* 0x003e0c00015f7983 */ /* 0x000ea20000300800 */
[----:B------:R-:W4:Y:S02]  /*733f0*/  LDL.LU R94, [R1+0x3e08] ;  /* 0x003e0800015e7983 */ /* 0x000f240000300800 */
[----:B------:R-:W5:Y:S02]  /*73400*/  LDL.LU R93, [R1+0x3e04] ;  /* 0x003e0400015d7983 */ /* 0x000f640000300800 */
[----:B------:R-:W2:Y:S01]  /*73410*/  LDL.LU R52, [R1+0x430] ;  /* 0x0004300001347983 */ /* 0x000ea20000300800 */
[----:B------:R-:W2:Y:S01]  /*73420*/  LDL.LU R53, [R1+0x434] ;  /* 0x0004340001357983 */ /* 0x000ea20000300800 */
[----:B------:R-:W2:Y:S01]  /*73430*/  LDL.LU R54, [R1+0x438] ;  /* 0x0004380001367983 */ /* 0x000ea20000300800 */
[----:B---3--:R-:W-:-:S02]  /*73440*/  MOV R55, R92 ;  /* 0x0000005c00377202 */ /* 0x008fc40000000f00 */
[----:B------:R-:W3:Y:S01]  /*73450*/  LDL.LU R92, [R1+0x3e00] ;  /* 0x003e0000015c7983 */ /* 0x000ee20000300800 */
[----:B------:R-:W1:Y:S02]  /*73460*/  LDL.LU R60, [R1+0x450] ;  /* 0x00045000013c7983 */ /* 0x000e640000300800 */
[----:B------:R-:W1:Y:S02]  /*73470*/  LDL.LU R61, [R1+0x454] ;  /* 0x00045400013d7983 */ /* 0x000e640000300800 */
[----:B------:R-:W1:Y:S01]  /*73480*/  LDL.LU R62, [R1+0x458] ;  /* 0x00045800013e7983 */ /* 0x000e620000300800 */
[----:B------:R-:W1:Y:S01]  /*73490*/  LDL.LU R63, [R1+0x45c] ;  /* 0x00045c00013f7983 */ /* 0x000e620000300800 */
[----:B------:R-:W2:Y:S02]  /*734a0*/  LDL.LU R220, [R1+0x460] ;  /* 0x0004600001dc7983 */ /* 0x000ea40000300800 */
[----:B------:R-:W2:Y:S02]  /*734b0*/  LDL.LU R221, [R1+0x464] ;  /* 0x0004640001dd7983 */ /* 0x000ea40000300800 */
[----:B------:R-:W2:Y:S02]  /*734c0*/  LDL.LU R222, [R1+0x468] ;  /* 0x0004680001de7983 */ /* 0x000ea40000300800 */
[----:B---3--:R-:W-:-:S02]  /*734d0*/  IMAD.MOV.U32 R223, RZ, RZ, R92 ;  /* 0x000000ffffdf7224 */ /* 0x008fc400078e005c */
[----:B------:R-:W3:Y:S01]  /*734e0*/  LDL.LU R92, [R1+0x3dfc] ;  /* 0x003dfc00015c7983 */ /* 0x000ee20000300800 */
[----:B------:R-:W3:Y:S02]  /*734f0*/  LDL.LU R64, [R1+0x480] ;  /* 0x0004800001407983 */ /* 0x000ee40000300800 */
[----:B------:R-:W3:Y:S02]  /*73500*/  LDL.LU R65, [R1+0x484] ;  /* 0x0004840001417983 */ /* 0x000ee40000300800 */
[----:B------:R-:W3:Y:S01]  /*73510*/  LDL.LU R66, [R1+0x488] ;  /* 0x0004880001427983 */ /* 0x000ee20000300800 */
        /* <DEDUP_REMOVED lines=23> */
[----:B------:R-:W3:Y:S02]  /*73690*/  LDL.LU R70, [R1+0x498] ;  /* 0x0004980001467983 */ /* 0x000ee40000300800 */
[----:B-----5:R-:W-:Y:S01]  /*736a0*/  IMAD.MOV.U32 R56, RZ, RZ, R93 ;  /* 0x000000ffff387224 */ /* 0x020fe200078e005d */
[----:B----4-:R-:W-:Y:S01]  /*736b0*/  MOV R57, R94 ;  /* 0x0000005e00397202 */ /* 0x010fe20000000f00 */
[----:B--2---:R-:W-:Y:S01]  /*736c0*/  IMAD.MOV.U32 R58, RZ, RZ, R95 ;  /* 0x000000ffff3a7224 */ /* 0x004fe200078e005f */
[----:B---3--:R-:W-:-:S02]  /*736d0*/  MOV R71, R92 ;  /* 0x0000005c00477202 */ /* 0x008fc40000000f00 */
[----:B------:R-:W2:Y:S01]  /*736e0*/  LDL.LU R92, [R1+0x3df8] ;  /* 0x003df800015c7983 */ /* 0x000ea20000300800 */
[----:B------:R-:W2:Y:S02]  /*736f0*/  LDL.LU R93, [R1+0x3df4] ;  /* 0x003df400015d7983 */ /* 0x000ea40000300800 */
[----:B------:R-:W2:Y:S02]  /*73700*/  LDL.LU R94, [R1+0x3df0] ;  /* 0x003df000015e7983 */ /* 0x000ea40000300800 */
[----:B------:R-:W2:Y:S01]  /*73710*/  LDL.LU R95, [R1+0x3dec] ;  /* 0x003dec00015f7983 */ /* 0x000ea20000300800 */
[----:B------:R-:W3:Y:S01]  /*73720*/  LDL.LU R59, [R1+0x44c] ;  /* 0x00044c00013b7983 */ /* 0x000ee20000300800 */
[----:B------:R-:W4:Y:S02]  /*73730*/  LDL.LU R36, [R1+0x400] ;  /* 0x0004000001247983 */ /* 0x000f240000300800 */
[----:B------:R-:W4:Y:S02]  /*73740*/  LDL.LU R37, [R1+0x404] ;  /* 0x0004040001257983 */ /* 0x000f240000300800 */
[----:B------:R-:W4:Y:S01]  /*73750*/  LDL.LU R38, [R1+0x408] ;  /* 0x0004080001267983 */ /* 0x000f220000300800 */
[----:B------:R-:W4:Y:S01]  /*73760*/  LDL.LU R39, [R1+0x40c] ;  /* 0x00040c0001277983 */ /* 0x000f220000300800 */
[C---:B-1----:R-:W-:Y:S08]  /*73770*/  HMMA.1688.F32.TF32 R60, R8.reuse, R214, R60 ;  /* 0x000000d6083c723c */ /* 0x042ff0000008103c */
[C---:B------:R-:W-:Y:S08]  /*73780*/  HMMA.1688.F32.TF32 R52, R8.reuse, R206, R52 ;  /* 0x000000ce0834723c */ /* 0x040ff00000081034 */
[C---:B------:R-:W-:Y:S08]  /*73790*/  HMMA.1688.F32.TF32 R48, R8.reuse, R202, R48 ;  /* 0x000000ca0830723c */ /* 0x040ff00000081030 */
[----:B------:R-:W-:Y:S08]  /*737a0*/  HMMA.1688.F32.TF32 R32, R8, R190, R32 ;  /* 0x000000be0820723c */ /* 0x000ff00000081020 */
[----:B------:R-:W-:Y:S08]  /*737b0*/  HMMA.1688.F32.TF32 R28, R12, R214, R28 ;  /* 0x000000d60c1c723c */ /* 0x000ff0000008101c */
[----:B--2---:R-:W-:Y:S08]  /*737c0*/  HMMA.1688.F32.TF32 R24, R232, R186, R92 ;  /* 0x000000bae818723c */ /* 0x004ff0000008105c */
[C---:B------:R-:W-:Y:S08]  /*737d0*/  HMMA.1688.F32.TF32 R92, R4.reuse, R214, R88 ;  /* 0x000000d6045c723c */ /* 0x040ff00000081058 */
[C---:B------:R-:W-:Y:S08]  /*737e0*/  HMMA.1688.F32.TF32 R88, R4.reuse, R210, R84 ;  /* 0x000000d20458723c */ /* 0x040ff00000081054 */
[C---:B------:R-:W-:Y:S08]  /*737f0*/  HMMA.1688.F32.TF32 R84, R4.reuse, R206, R80 ;  /* 0x000000ce0454723c */ /* 0x040ff00000081050 */
[C---:B------:R-:W-:Y:S08]  /*73800*/  HMMA.1688.F32.TF32 R80, R4.reuse, R202, R76 ;  /* 0x000000ca0450723c */ /* 0x040ff0000008104c */
[C---:B------:R-:W-:Y:S08]  /*73810*/  HMMA.1688.F32.TF32 R76, R4.reuse, R198, R72 ;  /* 0x000000c6044c723c */ /* 0x040ff00000081048 */
[C---:B------:R-:W-:Y:S08]  /*73820*/  HMMA.1688.F32.TF32 R72, R4.reuse, R194, R68 ;  /* 0x000000c20448723c */ /* 0x040ff00000081044 */
[C---:B------:R-:W-:Y:S08]  /*73830*/  HMMA.1688.F32.TF32 R68, R4.reuse, R190, R64 ;  /* 0x000000be0444723c */ /* 0x040ff00000081040 */
[----:B------:R-:W-:Y:S08]  /*73840*/  HMMA.1688.F32.TF32 R64, R4, R186, R220 ;  /* 0x000000ba0440723c */ /* 0x000ff000000810dc */
[C---:B---3--:R-:W-:Y:S01]  /*73850*/  HMMA.1688.F32.TF32 R4, R8.reuse, R210, R56 ;  /* 0x000000d20804723c */ /* 0x048fe20000081038 */
[----:B------:R-:W-:Y:S01]  /*73860*/  STL.64 [R1+0x660], R92 ;  /* 0x0006605c01007387 */ /* 0x000fe20000100a00 */
[----:B------:R-:W-:Y:S02]  /*73870*/  STL.64 [R1+0x668], R94 ;  /* 0x0006685e01007387 */ /* 0x000fe40000100a00 */
[----:B------:R-:W-:Y:S02]  /*73880*/  STL.64 [R1+0x650], R88 ;  /* 0x0006505801007387 */ /* 0x000fe40000100a00 */
[----:B------:R-:W-:Y:S01]  /*73890*/  STL.64 [R1+0x658], R90 ;  /* 0x0006585a01007387 */ /* 0x000fe20000100a00 */
        /* <DEDUP_REMOVED lines=15> */
[----:B------:R1:W-:Y:S01]  /*73990*/  STL.64 [R1+0x678], R6 ;  /* 0x0006780601007387 */ /* 0x0003e20000100a00 */
[C---:B----4-:R-:W-:Y:S01]  /*739a0*/  HMMA.1688.F32.TF32 R36, R8.reuse, R194, R36 ;  /* 0x000000c20824723c */ /* 0x050fe20000081024 */
[----:B------:R-:W-:Y:S04]  /*739b0*/  LDS R76, [R3+0x3c580] ;  /* 0x03c58000034c7984 */ /* 0x000fe80000000800 */
[----:B------:R-:W-:Y:S04]  /*739c0*/  LDS R78, [R3+0x3e580] ;  /* 0x03e58000034e7984 */ /* 0x000fe80000000800 */
[----:B------:R-:W-:Y:S04]  /*739d0*/  LDS R77, [R0+0x3c580] ;  /* 0x03c58000004d7984 */ /* 0x000fe80000000800 */
[----:B------:R-:W-:Y:S01]  /*739e0*/  LDS R79, [R0+0x3e580] ;  /* 0x03e58000004f7984 */ /* 0x000fe20000000800 */
[C---:B-1----:R-:W-:Y:S03]  /*739f0*/  HMMA.1688.F32.TF32 R4, R8.reuse, R198, R44 ;  /* 0x000000c60804723c */ /* 0x042fe6000008102c */
[----:B------:R-:W-:Y:S01]  /*73a00*/  STL.64 [R1+0x810], R52 ;  /* 0x0008103401007387 */ /* 0x000fe20000100a00 */
[----:B------:R-:W-:Y:S02]  /*73a10*/  STL.64 [R1+0x818], R54 ;  /* 0x0008183601007387 */ /* 0x000fe40000100a00 */
[----:B------:R-:W-:Y:S02]  /*73a20*/  STL.64 [R1+0x800], R48 ;  /* 0x0008003001007387 */ /* 0x000fe40000100a00 */
[----:B------:R-:W-:Y:S01]  /*73a30*/  STL.64 [R1+0x808], R50 ;  /* 0x0008083201007387 */ /* 0x000fe20000100a00 */
[----:B------:R-:W-:Y:S04]  /*73a40*/  LDS R44, [R3+0x3c500] ;  /* 0x03c50000032c7984 */ /* 0x000fe80000000800 */
[----:B------:R-:W-:Y:S04]  /*73a50*/  LDS R46, [R3+0x3e500] ;  /* 0x03e50000032e7984 */ /* 0x000fe80000000800 */
[----:B------:R-:W-:Y:S04]  /*73a60*/  LDS R45, [R0+0x3c500] ;  /* 0x03c50000002d7984 */ /* 0x000fe80000000800 */
[----:B------:R-:W-:Y:S04]  /*73a70*/  LDS R47, [R0+0x3e500] ;  /* 0x03e50000002f7984 */ /* 0x000fe80000000800 */
[----:B------:R-:W-:Y:S01]  /*73a80*/  STL.64 [R1+0x840], R4 ;  /* 0x0008400401007387 */ /* 0x000fe20000100a00 */
[----:B------:R1:W-:Y:S02]  /*73a90*/  STL.64 [R1+0x848], R6 ;  /* 0x0008480601007387 */ /* 0x0003e40000100a00 */
[----:B-1----:R-:W-:Y:S01]  /*73aa0*/  HMMA.1688.F32.TF32 R4, R8, R186, R216 ;  /* 0x000000ba0804723c */ /* 0x002fe200000810d8 */
[----:B------:R-:W-:Y:S01]  /*73ab0*/  STL.64 [R1+0x830], R36 ;  /* 0x0008302401007387 */ /* 0x000fe20000100a00 */
[----:B------:R-:W-:Y:S02]  /*73ac0*/  STL.64 [R1+0x838], R38 ;  /* 0x0008382601007387 */ /* 0x000fe40000100a00 */
[----:B------:R-:W-:Y:S02]  /*73ad0*/  STL.64 [R1+0x820], R32 ;  /* 0x0008202001007387 */ /* 0x000fe40000100a00 */
[----:B------:R-:W-:Y:S02]  /*73ae0*/  STL.64 [R1+0x828], R34 ;  /* 0x0008282201007387 */ /* 0x000fe40000100a00 */
[C---:B------:R-:W-:Y:S11]  /*73af0*/  HMMA.1688.F32.TF32 R8, R12.reuse, R210, R20 ;  /* 0x000000d20c08723c */ /* 0x040ff60000081014 */
[----:B------:R-:W-:Y:S04]  /*73b00*/  @!UPT UIADD3 URZ, URZ, URZ, URZ ;  /* 0x0000003f3f3ff290 */ /* 0x000fe8000fffe03f */
[----:B------:R-:W-:Y:S01]  /*73b10*/  STL.64 [R1+0x5f0], R4 ;  /* 0x0005f00401007387 */ /* 0x000fe20000100a00 */
[----:B------:R1:W-:Y:S02]  /*73b20*/  STL.64 [R1+0x5f8], R6 ;  /* 0x0005f80601007387 */ /* 0x0003e40000100a00 */
[C---:B-1----:R-:W-:Y:S01]  /*73b30*/  HMMA.1688.F32.TF32 R4, R12.reuse, R206, R16 ;  /* 0x000000ce0c04723c */ /* 0x042fe20000081010 */
[----:B------:R-:W-:Y:S01]  /*73b40*/  STL.64 [R1+0x5e0], R28 ;  /* 0x0005e01c01007387 */ /* 0x000fe20000100a00 */
[----:B------:R-:W-:Y:S06]  /*73b50*/  STL.64 [R1+0x5e8], R30 ;  /* 0x0005e81e01007387 */ /* 0x000fec0000100a00 */
[C---:B------:R-:W-:Y:S01]  /*73b60*/  HMMA.1688.F32.TF32 R16, R12.reuse, R202, R240 ;  /* 0x000000ca0c10723c */ /* 0x040fe200000810f0 */
[----:B------:R-:W-:Y:S01]  /*73b70*/  STL.64 [R1+0x5d0], R8 ;  /* 0x0005d00801007387 */ /* 0x000fe20000100a00 */
[----:B------:R1:W-:Y:S06]  /*73b80*/  STL.64 [R1+0x5d8], R10 ;  /* 0x0005d80a01007387 */ /* 0x0003ec0000100a00 */
[C---:B-1----:R-:W-:Y:S07]  /*73b90*/  HMMA.1688.F32.TF32 R8, R12.reuse, R198, R180 ;  /* 0x000000c60c08723c */ /* 0x042fee00000810b4 */
[----:B------:R-:W-:Y:S01]  /*73ba0*/  STL.64 [R1+0x5c0], R4 ;  /* 0x0005c00401007387 */ /* 0x000fe20000100a00 */
[----:B------:R1:W-:Y:S02]  /*73bb0*/  STL.64 [R1+0x5c8], R6 ;  /* 0x0005c80601007387 */ /* 0x0003e40000100a00 */
[C---:B-1----:R-:W-:Y:S05]  /*73bc0*/  HMMA.1688.F32.TF32 R4, R12.reuse, R194, R244 ;  /* 0x000000c20c04723c */ /* 0x042fea00000810f4 */
[----:B------:R-:W-:Y:S01]  /*73bd0*/  STL.64 [R1+0x5b0], R16 ;  /* 0x0005b01001007387 */ /* 0x000fe20000100a00 */
[----:B------:R1:W-:Y:S07]  /*73be0*/  STL.64 [R1+0x5b8], R18 ;  /* 0x0005b81201007387 */ /* 0x0003ee0000100a00 */
[----:B------:R-:W-:Y:S02]  /*73bf0*/  STL.64 [R1+0x4d0], R8 ;  /* 0x0004d00801007387 */ /* 0x000fe40000100a00 */
[----:B------:R2:W-:Y:S01]  /*73c00*/  STL.64 [R1+0x4d8], R10 ;  /* 0x0004d80a01007387 */ /* 0x0005e20000100a00 */
[C---:B-1----:R-:W-:Y:S08]  /*73c10*/  HMMA.1688.F32.TF32 R16, R12.reuse, R190, R248 ;  /* 0x000000be0c10723c */ /* 0x042ff000000810f8 */
[----:B--2---:R-:W-:Y:S01]  /*73c20*/  HMMA.1688.F32.TF32 R8, R12, R186, R96 ;  /* 0x000000ba0c08723c */ /* 0x004fe20000081060 */
[----:B------:R-:W-:Y:S01]  /*73c30*/  STL.64 [R1+0x4c0], R4 ;  /* 0x0004c00401007387 */ /* 0x000fe20000100a00 */
[----:B------:R1:W-:Y:S06]  /*73c40*/  STL.64 [R1+0x4c8], R6 ;  /* 0x0004c80601007387 */ /* 0x0003ec0000100a00 */
[C---:B-1----:R-:W-:Y:S07]  /*73c50*/  HMMA.1688.F32.TF32 R4, R40.reuse, R214, R100 ;  /* 0x000000d62804723c */ /* 0x042fee0000081064 */
[----:B------:R-:W-:Y:S01]  /*73c60*/  STL.64 [R1+0x4b0], R16 ;  /* 0x0004b01001007387 */ /* 0x000fe20000100a00 */
[----:B------:R-:W-:Y:S01]  /*73c70*/  STL.64 [R1+0x4b8], R18 ;  /* 0x0004b81201007387 */ /* 0x000fe20000100a00 */
[C---:B------:R-:W-:Y:S06]  /*73c80*/  HMMA.1688.F32.TF32 R12, R40.reuse, R210, R104 ;  /* 0x000000d2280c723c */ /* 0x040fec0000081068 */
[----:B------:R-:W-:Y:S01]  /*73c90*/  STL.64 [R1+0x4a0], R8 ;  /* 0x0004a00801007387 */ /* 0x000fe20000100a00 */
[----:B------:R1:W-:Y:S02]  /*73ca0*/  STL.64 [R1+0x4a8], R10 ;  /* 0x0004a80a01007387 */ /* 0x0003e40000100a00 */
[C---:B-1----:R-:W-:Y:S05]  /*73cb0*/  HMMA.1688.F32.TF32 R8, R40.reuse, R206, R108 ;  /* 0x000000ce2808723c */ /* 0x042fea000008106c */
[----:B------:R-:W-:Y:S01]  /*73cc0*/  STL.64 [R1+0x490], R4 ;  /* 0x0004900401007387 */ /* 0x000fe20000100a00 */
[----:B------:R1:W-:Y:S02]  /*73cd0*/  STL.64 [R1+0x498], R6 ;  /* 0x0004980601007387 */ /* 0x0003e40000100a00 */
[----:B-1----:R-:W-:Y:S06]  /*73ce0*/  HMMA.1688.F32.TF32 R4, R40, R202, R112 ;  /* 0x000000ca2804723c */ /* 0x002fec0000081070 */
[----:B------:R-:W-:Y:S01]  /*73cf0*/  STL.64 [R1+0x480], R12 ;  /* 0x0004800c01007387 */ /* 0x000fe20000100a00 */
[----:B------:R-:W-:Y:S08]  /*73d00*/  STL.64 [R1+0x488], R14 ;  /* 0x0004880e01007387 */ /* 0x000ff00000100a00 */
[----:B------:R-:W-:Y:S01]  /*73d10*/  STL.64 [R1+0x470], R8 ;  /* 0x0004700801007387 */ /* 0x000fe20000100a00 */
[----:B------:R-:W-:Y:S01]  /*73d20*/  MOV R248, R116 ;  /* 0x0000007400f87202 */ /* 0x000fe20000000f00 */
[----:B------:R-:W-:Y:S01]  /*73d30*/  STL.64 [R1+0x478], R10 ;  /* 0x0004780a01007387 */ /* 0x000fe20000100a00 */
[----:B------:R-:W2:Y:S02]  /*73d40*/  LDL.LU R116, [R1+0x3de8] ;  /* 0x003de80001747983 */ /* 0x000ea40000300800 */
        /* <DEDUP_REMOVED lines=15> */
[----:B------:R-:W-:Y:S04]  /*73e40*/  LDS R8, [R3+0x3c480] ;  /* 0x03c4800003087984 */ /* 0x000fe80000000800 */
[----:B------:R-:W-:Y:S01]  /*73e50*/  STL.64 [R1+0x3f0], R4 ;  /* 0x0003f00401007387 */ /* 0x000fe20000100a00 */
[----:B------:R-:W-:Y:S02]  /*73e60*/  STL.64 [R1+0x3f8], R6 ;  /* 0x0003f80601007387 */ /* 0x000fe40000100a00 */
[----:B------:R-:W3:Y:S02]  /*73e70*/  LDL.LU R123, [R1+0x3de4] ;  /* 0x003de400017b7983 */ /* 0x000ee40000300800 */
[----:B------:R-:W4:Y:S01]  /*73e80*/  LDL.LU R122, [R1+0x3de0] ;  /* 0x003de000017a7983 */ /* 0x000f220000300800 */
[----:B------:R-:W5:Y:S01]  /*73e90*/  LDL.LU R121, [R1+0x3ddc] ;  /* 0x003ddc0001797983 */ /* 0x000f620000300800 */
[----:B------:R-:W5:Y:S02]  /*73ea0*/  LDL.LU R120, [R1+0x3dd8] ;  /* 0x003dd80001787983 */ /* 0x000f640000300800 */
[----:B------:R-:W5:Y:S02]  /*73eb0*/  LDL.LU R126, [R1+0x3dd4] ;  /* 0x003dd400017e7983 */ /* 0x000f640000300800 */
[----:B------:R-:W5:Y:S01]  /*73ec0*/  LDL.LU R124, [R1+0x3dd0] ;  /* 0x003dd000017c7983 */ /* 0x000f620000300800 */
        /* <DEDUP_REMOVED lines=8> */
[----:B------:R-:W5:Y:S04]  /*73f50*/  LDL.LU R117, [R1+0x3dac] ;  /* 0x003dac0001757983 */ /* 0x000f680000300800 */
        /* <DEDUP_REMOVED lines=8> */
[----:B---3--:R-:W-:Y:S01]  /*73fe0*/  MOV R22, R123 ;  /* 0x0000007b00167202 */ /* 0x008fe20000000f00 */
[----:B----4-:R-:W-:Y:S01]  /*73ff0*/  IMAD.MOV.U32 R21, RZ, RZ, R122 ;  /* 0x000000ffff157224 */ /* 0x010fe200078e007a */
[----:B-----5:R-:W-:-:S02]  /*74000*/  MOV R20, R121 ;  /* 0x0000007900147202 */ /* 0x020fc40000000f00 */
[----:B------:R-:W2:Y:S01]  /*74010*/  LDL.LU R121, [R1+0x3da8] ;  /* 0x003da80001797983 */ /* 0x000ea20000300800 */
[----:B------:R-:W3:Y:S02]  /*74020*/  LDL.LU R122, [R1+0x3da4] ;  /* 0x003da400017a7983 */ /* 0x000ee40000300800 */
[----:B------:R-:W4:Y:S02]  /*74030*/  LDL.LU R123, [R1+0x3da0] ;  /* 0x003da000017b7983 */ /* 0x000f240000300800 */
[----:B------:R-:W5:Y:S01]  /*74040*/  LDL.LU R116, [R1+0x3d9c] ;  /* 0x003d9c0001747983 */ /* 0x000f620000300800 */
[----:B------:R-:W-:Y:S01]  /*74050*/  MOV R216, R125 ;  /* 0x0000007d00d87202 */ /* 0x000fe20000000f00 */
[----:B------:R-:W-:Y:S01]  /*74060*/  IMAD.MOV.U32 R217, RZ, RZ, R124 ;  /* 0x000000ffffd97224 */ /* 0x000fe200078e007c */
[----:B------:R-:W5:Y:S01]  /*74070*/  LDL.LU R125, [R1+0x3d98] ;  /* 0x003d9800017d7983 */ /* 0x000f620000300800 */
        /* <DEDUP_REMOVED lines=12> */
[----:B------:R-:W5:Y:S02]  /*74140*/  LDL.LU R128, [R1+0x3d7c] ;  /* 0x003d7c0001807983 */ /* 0x000f640000300800 */
        /* <DEDUP_REMOVED lines=10> */
[----:B------:R-:W-:Y:S02]  /*741f0*/  MOV R60, R120 ;  /* 0x00000078003c7202 */ /* 0x000fe40000000f00 */
[----:B------:R-:W2:Y:S01]  /*74200*/  LDL.LU R120, [R1+0x3d68] ;  /* 0x003d680001787983 */ /* 0x000ea20000300800 */
[----:B------:R-:W2:Y:S02]  /*74210*/  LDL.LU R126, [R1+0x3d64] ;  /* 0x003d6400017e7983 */ /* 0x000ea40000300800 */
[----:B------:R-:W2:Y:S02]  /*74220*/  LDL.LU R124, [R1+0x3d60] ;  /* 0x003d6000017c7983 */ /* 0x000ea40000300800 */
[----:B------:R-:W-:-:S02]  /*74230*/  IMAD.MOV.U32 R63, RZ, RZ, R125 ;  /* 0x000000ffff3f7224 */ /* 0x000fc400078e007d */
[----:B------:R-:W3:Y:S01]  /*74240*/  LDL.LU R125, [R1+0x3d5c] ;  /* 0x003d5c00017d7983 */ /* 0x000ee20000300800 */
[----:B------:R-:W-:Y:S02]  /*74250*/  MOV R220, R128 ;  /* 0x0000008000dc7202 */ /* 0x000fe40000000f00 */
[----:B------:R-:W4:Y:S02]  /*74260*/  LDL.LU R128, [R1+0x3d58] ;  /* 0x003d580001807983 */ /* 0x000f240000300800 */
[----:B------:R-:W-:Y:S01]  /*74270*/  IMAD.MOV.U32 R221, RZ, RZ, R129 ;  /* 0x000000ffffdd7224 */ /* 0x000fe200078e0081 */
[----:B------:R-:W-:Y:S01]  /*74280*/  MOV R222, R130 ;  /* 0x0000008200de7202 */ /* 0x000fe20000000f00 */
[----:B------:R-:W4:Y:S01]  /*74290*/  LDL.LU R129, [R1+0x3d54] ;  /* 0x003d540001817983 */ /* 0x000f220000300800 */
[----:B------:R-:W4:Y:S02]  /*742a0*/  LDL.LU R130, [R1+0x3d50] ;  /* 0x003d500001827983 */ /* 0x000f240000300800 */
[----:B------:R-:W-:-:S02]  /*742b0*/  IMAD.MOV.U32 R223, RZ, RZ, R131 ;  /* 0x000000ffffdf7224 */ /* 0x000fc400078e0083 */
[----:B------:R-:W4:Y:S01]  /*742c0*/  LDL.LU R131, [R1+0x3d4c] ;  /* 0x003d4c0001837983 */ /* 0x000f220000300800 */
[----:B------:R-:W-:Y:S01]  /*742d0*/  MOV R52, R117 ;  /* 0x0000007500347202 */ /* 0x000fe20000000f00 */
[----:B------:R-:W-:Y:S01]  /*742e0*/  IMAD.MOV.U32 R53, RZ, RZ, R118 ;  /* 0x000000ffff357224 */ /* 0x000fe200078e0076 */
[----:B------:R-:W-:Y:S01]  /*742f0*/  MOV R54, R119 ;  /* 0x0000007700367202 */ /* 0x000fe20000000f00 */
[----:B------:R-:W-:Y:S01]  /*74300*/  IMAD.MOV.U32 R55, RZ, RZ, R127 ;  /* 0x000000ffff377224 */ /* 0x000fe200078e007f */
[----:B--2---:R-:W-:Y:S02]  /*74310*/  MOV R68, R124 ;  /* 0x0000007c00447202 */ /* 0x004fe40000000f00 */
[----:B------:R-:W-:Y:S01]  /*74320*/  MOV R70, R126 ;  /* 0x0000007e00467202 */ /* 0x000fe20000000f00 */
[----:B------:R-:W2:Y:S01]  /*74330*/  LDL.LU R124, [R1+0x3d48] ;  /* 0x003d4800017c7983 */ /* 0x000ea20000300800 */
[----:B---3--:R-:W-:Y:S02]  /*74340*/  IMAD.MOV.U32 R69, RZ, RZ, R125 ;  /* 0x000000ffff457224 */ /* 0x008fe400078e007d */
[----:B------:R-:W2:Y:S02]  /*74350*/  LDL.LU R125, [R1+0x3d44] ;  /* 0x003d4400017d7983 */ /* 0x000ea40000300800 */
[----:B------:R-:W2:Y:S02]  /*74360*/  LDL.LU R126, [R1+0x3d40] ;  /* 0x003d4000017e7983 */ /* 0x000ea40000300800 */
[----:B------:R-:W-:-:S02]  /*74370*/  IMAD.MOV.U32 R71, RZ, RZ, R120 ;  /* 0x000000ffff477224 */ /* 0x000fc400078e0078 */
[----:B------:R-:W3:Y:S01]  /*74380*/  LDL.LU R120, [R1+0x3d3c] ;  /* 0x003d3c0001787983 */ /* 0x000ee20000300800 */
[----:B------:R-:W2:Y:S02]  /*74390*/  LDL.LU R72, [R1+0x3e0] ;  /* 0x0003e00001487983 */ /* 0x000ea40000300800 */
[----:B------:R-:W2:Y:S02]  /*743a0*/  LDL.LU R73, [R1+0x3e4] ;  /* 0x0003e40001497983 */ /* 0x000ea40000300800 */
[----:B------:R-:W2:Y:S01]  /*743b0*/  LDL.LU R74, [R1+0x3e8] ;  /* 0x0003e800014a7983 */ /* 0x000ea20000300800 */
[----:B------:R-:W2:Y:S01]  /*743c0*/  LDL.LU R75, [R1+0x3ec] ;  /* 0x0003ec00014b7983 */ /* 0x000ea20000300800 */
[----:B-----5:R-:W-:Y:S02]  /*743d0*/  MOV R64, R121 ;  /* 0x0000007900407202 */ /* 0x020fe40000000f00 */
[----:B------:R-:W3:Y:S02]  /*743e0*/  LDL.LU R121, [R1+0x3d38] ;  /* 0x003d380001797983 */ /* 0x000ee40000300800 */
[----:B----4-:R-:W-:Y:S01]  /*743f0*/  IMAD.MOV.U32 R65, RZ, RZ, R122 ;  /* 0x000000ffff417224 */ /* 0x010fe200078e007a */
[----:B------:R-:W-:Y:S01]  /*74400*/  MOV R66, R123 ;  /* 0x0000007b00427202 */ /* 0x000fe20000000f00 */
[----:B------:R-:W3:Y:S01]  /*74410*/  LDL.LU R122, [R1+0x3d34] ;  /* 0x003d3400017a7983 */ /* 0x000ee20000300800 */
[----:B------:R-:W3:Y:S02]  /*74420*/  LDL.LU R123, [R1+0x3d30] ;  /* 0x003d3000017b7983 */ /* 0x000ee40000300800 */
[----:B------:R-:W-:-:S02]  /*74430*/  IMAD.MOV.U32 R67, RZ, RZ, R116 ;  /* 0x000000ffff437224 */ /* 0x000fc400078e0074 */
[----:B------:R-:W4:Y:S01]  /*74440*/  LDL.LU R116, [R1+0x3d2c] ;  /* 0x003d2c0001747983 */ /* 0x000f220000300800 */
[----:B------:R-:W4:Y:S02]  /*74450*/  LDL.LU R117, [R1+0x3d28] ;  /* 0x003d280001757983 */ /* 0x000f240000300800 */
[----:B------:R-:W4:Y:S02]  /*74460*/  LDL.LU R118, [R1+0x3d24] ;  /* 0x003d240001767983 */ /* 0x000f240000300800 */
[----:B------:R-:W4:Y:S01]  /*74470*/  LDL.LU R119, [R1+0x3d20] ;  /* 0x003d200001777983 */ /* 0x000f220000300800 */
[----:B------:R-:W5:Y:S01]  /*74480*/  LDL.LU R127, [R1+0x3d1c] ;  /* 0x003d1c00017f7983 */ /* 0x000f620000300800 */
[----:B------:R-:W3:Y:S02]  /*74490*/  LDL.LU R16, [R1+0x2c0] ;  /* 0x0002c00001107983 */ /* 0x000ee40000300800 */
[----:B------:R-:W3:Y:S02]  /*744a0*/  LDL.LU R17, [R1+0x2c4] ;  /* 0x0002c40001117983 */ /* 0x000ee40000300800 */
[----:B------:R-:W3:Y:S01]  /*744b0*/  LDL.LU R18, [R1+0x2c8] ;  /* 0x0002c80001127983 */ /* 0x000ee20000300800 */
[----:B------:R-:W3:Y:S01]  /*744c0*/  LDL.LU R19, [R1+0x2cc] ;  /* 0x0002cc0001137983 */ /* 0x000ee20000300800 */
[C---:B-1----:R-:W-:Y:S08]  /*744d0*/  HMMA.1688.F32.TF32 R68, R4.reuse, R210, R68 ;  /* 0x000000d20444723c */ /* 0x042ff00000081044 */
[C---:B------:R-:W-:Y:S08]  /*744e0*/  HMMA.1688.F32.TF32 R64, R4.reuse, R206, R64 ;  /* 0x000000ce0440723c */ /* 0x040ff00000081040 */
[C---:B------:R-:W-:Y:S08]  /*744f0*/  HMMA.1688.F32.TF32 R60, R4.reuse, R198, R60 ;  /* 0x000000c6043c723c */ /* 0x040ff0000008103c */
[C---:B------:R-:W-:Y:S08]  /*74500*/  HMMA.1688.F32.TF32 R56, R4.reuse, R194, R56 ;  /* 0x000000c20438723c */ /* 0x040ff00000081038 */
[C---:B------:R-:W-:Y:S08]  /*74510*/  HMMA.1688.F32.TF32 R48, R4.reuse, R186, R48 ;  /* 0x000000ba0430723c */ /* 0x040ff00000081030 */
[C---:B--2---:R-:W-:Y:S11]  /*74520*/  HMMA.1688.F32.TF32 R12, R4.reuse, R214, R72 ;  /* 0x000000d6040c723c */ /* 0x044ff60000081048 */
[----:B------:R-:W-:Y:S11]  /*74530*/  @!UPT UIADD3 URZ, URZ, URZ, URZ ;  /* 0x0000003f3f3ff290 */ /* 0x000ff6000fffe03f */
[----:B------:R-:W-:Y:S01]  /*74540*/  @!UPT UIADD3 URZ, URZ, URZ, URZ ;  /* 0x0000003f3f3ff290 */ /* 0x000fe2000fffe03f */
[----:B------:R-:W-:Y:S01]  /*74550*/  STL.64 [R1+0x3e0], R12 ;  /* 0x0003e00c01007387 */ /* 0x000fe20000100a00 */
[----:B------:R1:W-:Y:S02]  /*74560*/  STL.64 [R1+0x3e8], R14 ;  /* 0x0003e80e01007387 */ /* 0x0003e40000100a00 */
[C---:B-1----:R-:W-:Y:S01]  /*74570*/  HMMA.1688.F32.TF32 R12, R4.reuse, R202, R220 ;  /* 0x000000ca040c723c */ /* 0x042fe200000810dc */
[----:B------:R-:W-:Y:S01]  /*74580*/  STL.64 [R1+0x3d0], R68 ;  /* 0x0003d04401007387 */ /* 0x000fe20000100a00 */
[----:B------:R-:W-:Y:S02]  /*74590*/  STL.64 [R1+0x3d8], R70 ;  /* 0x0003d84601007387 */ /* 0x000fe40000100a00 */
[----:B------:R-:W-:Y:S02]  /*745a0*/  STL.64 [R1+0x870], R64 ;  /* 0x0008704001007387 */ /* 0x000fe40000100a00 */
[----:B------:R-:W-:Y:S11]  /*745b0*/  STL.64 [R1+0x878], R66 ;  /* 0x0008784201007387 */ /* 0x000ff60000100a00 */
[----:B------:R-:W-:Y:S06]  /*745c0*/  @!UPT UIADD3 URZ, URZ, URZ, URZ ;  /* 0x0000003f3f3ff290 */ /* 0x000fec000fffe03f */
[----:B------:R-:W-:Y:S01]  /*745d0*/  STL.64 [R1+0x860], R12 ;  /* 0x0008600c01007387 */ /* 0x000fe20000100a00 */
[----:B------:R1:W-:Y:S02]  /*745e0*/  STL.64 [R1+0x868], R14 ;  /* 0x0008680e01007387 */ /* 0x0003e40000100a00 */
[----:B-1----:R-:W-:Y:S08]  /*745f0*/  HMMA.1688.F32.TF32 R12, R4, R190, R52 ;  /* 0x000000be040c723c */ /* 0x002ff00000081034 */
[C---:B------:R-:W-:Y:S01]  /*74600*/  HMMA.1688.F32.TF32 R4, R8.reuse, R214, R216 ;  /* 0x000000d60804723c */ /* 0x040fe200000810d8 */
[----:B------:R-:W-:Y:S01]  /*74610*/  STL.64 [R1+0x940], R60 ;  /* 0x0009403c01007387 */ /* 0x000fe20000100a00 */
[----:B------:R-:W-:Y:S02]  /*74620*/  STL.64 [R1+0x948], R62 ;  /* 0x0009483e01007387 */ /* 0x000fe40000100a00 */
[----:B------:R-:W-:Y:S02]  /*74630*/  STL.64 [R1+0x930], R56 ;  /* 0x0009303801007387 */ /* 0x000fe40000100a00 */
[----:B------:R-:W-:Y:S02]  /*74640*/  STL.64 [R1+0x938], R58 ;  /* 0x0009383a01007387 */ /* 0x000fe40000100a00 */
[C---:B---3--:R-:W-:Y:S07]  /*74650*/  HMMA.1688.F32.TF32 R16, R8.reuse, R206, R16 ;  /* 0x000000ce0810723c */ /* 0x048fee0000081010 */
[----:B------:R-:W-:Y:S01]  /*74660*/  STL.64 [R1+0x920], R12 ;  /* 0x0009200c01007387 */ /* 0x000fe20000100a00 */
[----:B------:R1:W-:Y:S02]  /*74670*/  STL.64 [R1+0x928], R14 ;  /* 0x0009280e01007387 */ /* 0x0003e40000100a00 */
[----:B------:R-:W-:Y:S02]  /*74680*/  STL.64 [R1+0x7d0], R48 ;  /* 0x0007d03001007387 */ /* 0x000fe40000100a00 */
[----:B------:R-:W-:Y:S03]  /*74690*/  STL.64 [R1+0x7d8], R50 ;  /* 0x0007d83201007387 */ /* 0x000fe60000100a00 */
[----:B------:R-:W-:Y:S01]  /*746a0*/  STL.64 [R1+0x390], R4 ;  /* 0x0003900401007387 */ /* 0x000fe20000100a00 */
[----:B------:R2:W-:Y:S01]  /*746b0*/  STL.64 [R1+0x398], R6 ;  /* 0x0003980601007387 */ /* 0x0005e20000100a00 */
[C---:B-1----:R-:W-:Y:S08]  /*746c0*/  HMMA.1688.F32.TF32 R12, R8.reuse, R210, R20 ;  /* 0x000000d2080c723c */ /* 0x042ff00000081014 */
[C---:B--2---:R-:W-:Y:S11]  /*746d0*/  HMMA.1688.F32.TF32 R4, R8.reuse, R202, R240 ;  /* 0x000000ca0804723c */ /* 0x044ff600000810f0 */
[----:B------:R-:W-:Y:S04]  /*746e0*/  @!UPT UIADD3 URZ, URZ, URZ, URZ ;  /* 0x0000003f3f3ff290 */ /* 0x000fe8000fffe03f */
[----:B------:R-:W-:Y:S01]  /*746f0*/  STL.64 [R1+0x380], R12 ;  /* 0x0003800c01007387 */ /* 0x000fe20000100a00 */
[----:B------:R1:W-:Y:S02]  /*74700*/  STL.64 [R1+0x388], R14 ;  /* 0x0003880e01007387 */ /* 0x0003e40000100a00 */
[----:B------:R-:W-:Y:S02]  /*74710*/  STL.64 [R1+0x3c0], R16 ;  /* 0x0003c01001007387 */ /* 0x000fe40000100a00 */
[----:B------:R2:W-:Y:S03]  /*74720*/  STL.64 [R1+0x3c8], R18 ;  /* 0x0003c81201007387 */ /* 0x0005e60000100a00 */
[----:B------:R-:W-:Y:S01]  /*74730*/  STL.64 [R1+0x3b0], R4 ;  /* 0x0003b00401007387 */ /* 0x000fe20000100a00 */
[----:B------:R3:W-:Y:S01]  /*74740*/  STL.64 [R1+0x3b8], R6 ;  /* 0x0003b80601007387 */ /* 0x0007e20000100a00 */
[C---:B-1----:R-:W-:Y:S08]  /*74750*/  HMMA.1688.F32.TF32 R12, R8.reuse, R198, R180 ;  /* 0x000000c6080c723c */ /* 0x042ff000000810b4 */
[C---:B--2---:R-:W-:Y:S08]  /*74760*/  HMMA.1688.F32.TF32 R16, R8.reuse, R194, R244 ;  /* 0x000000c20810723c */ /* 0x044ff000000810f4 */
[C---:B---3--:R-:W-:Y:S07]  /*74770*/  HMMA.1688.F32.TF32 R4, R8.reuse, R190, R248 ;  /* 0x000000be0804723c */ /* 0x048fee00000810f8 */
[----:B------:R-:W-:Y:S01]  /*74780*/  STL.64 [R1+0x3a0], R12 ;  /* 0x0003a00c01007387 */ /* 0x000fe20000100a00 */
[----:B------:R1:W-:Y:S07]  /*74790*/  STL.64 [R1+0x3a8], R14 ;  /* 0x0003a80e01007387 */ /* 0x0003ee0000100a00 */
[----:B------:R-:W-:Y:S02]  /*747a0*/  STL.64 [R1+0x780], R16 ;  /* 0x0007801001007387 */ /* 0x000fe40000100a00 */
[----:B------:R-:W-:Y:S06]  /*747b0*/  STL.64 [R1+0x788], R18 ;  /* 0x0007881201007387 */ /* 0x000fec0000100a00 */
[----:B------:R-:W-:Y:S01]  /*747c0*/  STL.64 [R1+0x770], R4 ;  /* 0x0007700401007387 */ /* 0x000fe20000100a00 */
[----:B------:R2:W-:Y:S01]  /*747d0*/  STL.64 [R1+0x778], R6 ;  /* 0x0007780601007387 */ /* 0x0005e20000100a00 */
[----:B-1----:R-:W-:Y:S08]  /*747e0*/  HMMA.1688.F32.TF32 R12, R8, R186, R132 ;  /* 0x000000ba080c723c */ /* 0x002ff00000081084 */
[C---:B------:R-:W-:Y:S08]  /*747f0*/  HMMA.1688.F32.TF32 R8, R44.reuse, R214, R136 ;  /* 0x000000d62c08723c */ /* 0x040ff00000081088 */
[C---:B--2---:R-:W-:Y:S07]  /*74800*/  HMMA.1688.F32.TF32 R4, R44.reuse, R210, R140 ;  /* 0x000000d22c04723c */ /* 0x044fee000008108c */
[----:B------:R-:W-:Y:S01]  /*74810*/  STL.64 [R1+0x2f0], R12 ;  /* 0x0002f00c01007387 */ /* 0x000fe20000100a00 */
[----:B------:R1:W-:Y:S07]  /*74820*/  STL.64 [R1+0x2f8], R14 ;  /* 0x0002f80e01007387 */ /* 0x0003ee0000100a00 */
[----:B------:R-:W-:Y:S02]  /*74830*/  STL.64 [R1+0x2e0], R8 ;  /* 0x0002e00801007387 */ /* 0x000fe40000100a00 */
[----:B------:R2:W-:Y:S06]  /*74840*/  STL.64 [R1+0x2e8], R10 ;  /* 0x0002e80a01007387 */ /* 0x0005ec0000100a00 */
[----:B------:R-:W-:Y:S01]  /*74850*/  STL.64 [R1+0x2d0], R4 ;  /* 0x0002d00401007387 */ /* 0x000fe20000100a00 */
[----:B------:R3:W-:Y:S01]  /*74860*/  STL.64 [R1+0x2d8], R6 ;  /* 0x0002d80601007387 */ /* 0x0007e20000100a00 */
[C---:B-1----:R-:W-:Y:S08]  /*74870*/  HMMA.1688.F32.TF32 R12, R44.reuse, R206, R144 ;  /* 0x000000ce2c0c723c */ /* 0x042ff00000081090 */
[C---:B--2---:R-:W-:Y:S08]  /*74880*/  HMMA.1688.F32.TF32 R8, R44.reuse, R202, R148 ;  /* 0x000000ca2c08723c */ /* 0x044ff00000081094 */
[----:B---3--:R-:W-:Y:S01]  /*74890*/  HMMA.1688.F32.TF32 R4, R44, R198, R152 ;  /* 0x000000c62c04723c */ /* 0x008fe20000081098 */
[----:B------:R-:W-:Y:S01]  /*748a0*/  MOV R216, R159 ;  /* 0x0000009f00d87202 */ /* 0x000fe20000000f00 */
[----:B------:R-:W-:Y:S01]  /*748b0*/  IMAD.MOV.U32 R217, RZ, RZ, R158 ;  /* 0x000000ffffd97224 */ /* 0x000fe200078e009e */
[----:B------:R-:W-:Y:S01]  /*748c0*/  MOV R218, R156 ;  /* 0x0000009c00da7202 */ /* 0x000fe20000000f00 */
[----:B------:R-:W-:-:S03]  /*748d0*/  IMAD.MOV.U32 R219, RZ, RZ, R157 ;  /* 0x000000ffffdb7224 */ /* 0x000fc600078e009d */
[----:B------:R-:W-:Y:S01]  /*748e0*/  STL.64 [R1+0x2c0], R12 ;  /* 0x0002c00c01007387 */ /* 0x000fe20000100a00 */
[----:B------:R-:W-:Y:S07]  /*748f0*/  STL.64 [R1+0x2c8], R14 ;  /* 0x0002c80e01007387 */ /* 0x000fee0000100a00 */
[----:B------:R-:W-:Y:S02]  /*74900*/  STL.64 [R1+0x2b0], R8 ;  /* 0x0002b00801007387 */ /* 0x000fe40000100a00 */
[----:B------:R-:W-:Y:S01]  /*74910*/  STL.64 [R1+0x2b8], R10 ;  /* 0x0002b80a01007387 */ /* 0x000fe20000100a00 */
[----:B------:R-:W2:Y:S05]  /*74920*/  LDL.LU R159, [R1+0x3d18] ;  /* 0x003d1800019f7983 */ /* 0x000eaa0000300800 */
[----:B------:R-:W-:Y:S02]  /*74930*/  STL.64 [R1+0x2a0], R4 ;  /* 0x0002a00401007387 */ /* 0x000fe40000100a00 */
[----:B------:R1:W-:Y:S02]  /*74940*/  STL.64 [R1+0x2a8], R6 ;  /* 0x0002a80601007387 */ /* 0x0003e40000100a00 */
[----:B------:R-:W3:Y:S01]  /*74950*/  LDL.LU R158, [R1+0x3d14] ;  /* 0x003d1400019e7983 */ /* 0x000ee20000300800 */
[----:B------:R-:W3:Y:S01]  /*74960*/  LDL.LU R156, [R1+0x3d10] ;  /* 0x003d1000019c7983 */ /* 0x000ee20000300800 */
[----:B------:R-:W3:Y:S02]  /*74970*/  LDL.LU R157, [R1+0x3d0c] ;  /* 0x003d0c00019d7983 */ /* 0x000ee40000300800 */
[----:B------:R-:W3:Y:S02]  /*74980*/  LDL.LU R220, [R1+0x220] ;  /* 0x0002200001dc7983 */ /* 0x000ee40000300800 */
[----:B------:R-:W3:Y:S01]  /*74990*/  LDL.LU R221, [R1+0x224] ;  /* 0x0002240001dd7983 */ /* 0x000ee20000300800 */
[----:B------:R-:W3:Y:S01]  /*749a0*/  LDL.LU R222, [R1+0x228] ;  /* 0x0002280001de7983 */ /* 0x000ee20000300800 */
[----:B------:R-:W3:Y:S01]  /*749b0*/  LDL.LU R223, [R1+0x22c] ;  /* 0x00022c0001df7983 */ /* 0x000ee20000300800 */
        /* <DEDUP_REMOVED lines=24> */
[----:B------:R-:W-:Y:S08]  /*74b40*/  HMMA.1688.F32.TF32 R72, R76, R190, R216 ;  /* 0x000000be4c48723c */ /* 0x000ff000000810d8 */
[C---:B------:R-:W-:Y:S08]  /*74b50*/  HMMA.1688.F32.TF32 R32, R40.reuse, R194, R120 ;  /* 0x000000c22820723c */ /* 0x040ff00000081078 */
[C---:B-----5:R-:W-:Y:S08]  /*74b60*/  HMMA.1688.F32.TF32 R36, R40.reuse, R190, R124 ;  /* 0x000000be2824723c */ /* 0x060ff0000008107c */
[----:B----4-:R-:W-:Y:S01]  /*74b70*/  HMMA.1688.F32.TF32 R28, R40, R198, R116 ;  /* 0x000000c6281c723c */ /* 0x010fe20000081074 */
[----:B------:R-:W-:Y:S04]  /*74b80*/  LDS R12, [R3+0x3c680] ;  /* 0x03c68000030c7984 */ /* 0x000fe80000000800 */
[----:B------:R-:W-:Y:S04]  /*74b90*/  LDS R14, [R3+0x3e680] ;  /* 0x03e68000030e7984 */ /* 0x000fe80000000800 */
[----:B------:R-:W-:Y:S04]  /*74ba0*/  LDS R13, [R0+0x3c680] ;  /* 0x03c68000000d7984 */ /* 0x000fe80000000800 */
[----:B------:R-:W4:Y:S01]  /*74bb0*/  LDS R15, [R0+0x3e680] ;  /* 0x03e68000000f7984 */ /* 0x000f220000000800 */
[----:B--2---:R-:W-:Y:S01]  /*74bc0*/  IMAD.MOV.U32 R67, RZ, RZ, R159 ;  /* 0x000000ffff437224 */ /* 0x004fe200078e009f */
[----:B---3--:R-:W-:Y:S01]  /*74bd0*/  MOV R64, R156 ;  /* 0x0000009c00407202 */ /* 0x008fe20000000f00 */
[----:B------:R-:W-:Y:S01]  /*74be0*/  IMAD.MOV.U32 R65, RZ, RZ, R157 ;  /* 0x000000ffff417224 */ /* 0x000fe200078e009d */
[----:B------:R-:W1:Y:S01]  /*74bf0*/  LDL.LU R156, [R1+0x3d08] ;  /* 0x003d0800019c7983 */ /* 0x000e620000300800 */
[----:B------:R-:W1:Y:S01]  /*74c00*/  LDL.LU R157, [R1+0x3d04] ;  /* 0x003d0400019d7983 */ /* 0x000e620000300800 */
[----:B------:R-:W-:-:S02]  /*74c10*/  MOV R66, R158 ;  /* 0x0000009e00427202 */ /* 0x000fc40000000f00 */
[----:B------:R-:W1:Y:S01]  /*74c20*/  LDL.LU R158, [R1+0x3d00] ;  /* 0x003d0000019e7983 */ /* 0x000e620000300800 */
[----:B------:R-:W1:Y:S02]  /*74c30*/  LDL.LU R159, [R1+0x3cfc] ;  /* 0x003cfc00019f7983 */ /* 0x000e640000300800 */
[----:B------:R-:W2:Y:S02]  /*74c40*/  LDL.LU R60, [R1+0x240] ;  /* 0x00024000013c7983 */ /* 0x000ea40000300800 */
[----:B------:R-:W2:Y:S01]  /*74c50*/  LDL.LU R61, [R1+0x244] ;  /* 0x00024400013d7983 */ /* 0x000ea20000300800 */
[----:B------:R-:W2:Y:S01]  /*74c60*/  LDL.LU R62, [R1+0x248] ;  /* 0x00024800013e7983 */ /* 0x000ea20000300800 */
[----:B------:R-:W2:Y:S02]  /*74c70*/  LDL.LU R63, [R1+0x24c] ;  /* 0x00024c00013f7983 */ /* 0x000ea40000300800 */
[----:B------:R-:W3:Y:S02]  /*74c80*/  LDL.LU R16, [R1+0x1c0] ;  /* 0x0001c00001107983 */ /* 0x000ee40000300800 */
[----:B------:R-:W3:Y:S01]  /*74c90*/  LDL.LU R17, [R1+0x1c4] ;  /* 0x0001c40001117983 */ /* 0x000ee20000300800 */
[----:B------:R-:W5:Y:S01]  /*74ca0*/  LDL.LU R176, [R1+0x3cf8] ;  /* 0x003cf80001b07983 */ /* 0x000f620000300800 */
[----:B------:R-:W5:Y:S02]  /*74cb0*/  LDL.LU R177, [R1+0x3cf4] ;  /* 0x003cf40001b17983 */ /* 0x000f640000300800 */
[----:B------:R-:W5:Y:S01]  /*74cc0*/  LDL.LU R178, [R1+0x3cf0] ;  /* 0x003cf00001b27983 */ /* 0x000f620000300800 */
[----:B-1----:R-:W-:Y:S11]  /*74cd0*/  HMMA.1688.F32.TF32 R4, R44, R194, R156 ;  /* 0x000000c22c04723c */ /* 0x002ff6000008109c */
[----:B------:R-:W-:Y:S11]  /*74ce0*/  @!UPT UIADD3 URZ, URZ, URZ, URZ ;  /* 0x0000003f3f3ff290 */ /* 0x000ff6000fffe03f */
[----:B------:R-:W-:Y:S01]  /*74cf0*/  @!UPT UIADD3 URZ, URZ, URZ, URZ ;  /* 0x0000003f3f3ff290 */ /* 0x000fe2000fffe03f */
[----:B------:R-:W-:Y:S01]  /*74d00*/  STL.64 [R1+0x290], R4 ;  /* 0x0002900401007387 */ /* 0x000fe20000100a00 */
[----:B------:R1:W-:Y:S02]  /*74d10*/  STL.64 [R1+0x298], R6 ;  /* 0x0002980601007387 */ /* 0x0003e40000100a00 */
[----:B------:R-:W2:Y:S02]  /*74d20*/  LDL.LU R172, [R1+0x3cec] ;  /* 0x003cec0001ac7983 */ /* 0x000ea40000300800 */
[----:B------:R-:W2:Y:S01]  /*74d30*/  LDL.LU R173, [R1+0x3ce8] ;  /* 0x003ce80001ad7983 */ /* 0x000ea20000300800 */
[----:B------:R-:W2:Y:S01]  /*74d40*/  LDL.LU R174, [R1+0x3ce4] ;  /* 0x003ce40001ae7983 */ /* 0x000ea20000300800 */
[----:B------:R-:W2:Y:S02]  /*74d50*/  LDL.LU R168, [R1+0x3ce0] ;  /* 0x003ce00001a87983 */ /* 0x000ea40000300800 */
[----:B------:R-:W2:Y:S02]  /*74d60*/  LDL.LU R169, [R1+0x3cdc] ;  /* 0x003cdc0001a97983 */ /* 0x000ea40000300800 */
[----:B------:R-:W2:Y:S01]  /*74d70*/  LDL.LU R170, [R1+0x3cd8] ;  /* 0x003cd80001aa7983 */ /* 0x000ea20000300800 */
[----:B------:R-:W2:Y:S01]  /*74d80*/  LDL.LU R164, [R1+0x3cd4] ;  /* 0x003cd40001a47983 */ /* 0x000ea20000300800 */
[----:B------:R-:W2:Y:S02]  /*74d90*/  LDL.LU R165, [R1+0x3cd0] ;  /* 0x003cd00001a57983 */ /* 0x000ea40000300800 */
[----:B------:R-:W2:Y:S02]  /*74da0*/  LDL.LU R166, [R1+0x3ccc] ;  /* 0x003ccc0001a67983 */ /* 0x000ea40000300800 */
[----:B------:R-:W2:Y:S01]  /*74db0*/  LDL.LU R167, [R1+0x3cc8] ;  /* 0x003cc80001a77983 */ /* 0x000ea20000300800 */
[----:B------:R-:W1:Y:S01]  /*74dc0*/  LDL.LU R160, [R1+0x3cc4] ;  /* 0x003cc40001a07983 */ /* 0x000e620000300800 */
[----:B------:R-:W1:Y:S02]  /*74dd0*/  LDL.LU R161, [R1+0x3cc0] ;  /* 0x003cc00001a17983 */ /* 0x000e640000300800 */
[----:B------:R-:W1:Y:S02]  /*74de0*/  LDL.LU R162, [R1+0x3cbc] ;  /* 0x003cbc0001a27983 */ /* 0x000e640000300800 */
[----:B------:R-:W1:Y:S01]  /*74df0*/  LDL.LU R163, [R1+0x3cb8] ;  /* 0x003cb80001a37983 */ /* 0x000e620000300800 */
[----:B------:R-:W2:Y:S01]  /*74e00*/  LDL.LU R171, [R1+0x3cb4] ;  /* 0x003cb40001ab7983 */ /* 0x000ea20000300800 */
[----:B------:R-:W2:Y:S02]  /*74e10*/  LDL.LU R175, [R1+0x3cb0] ;  /* 0x003cb00001af7983 */ /* 0x000ea40000300800 */
[----:B------:R-:W5:Y:S02]  /*74e20*/  LDL.LU R179, [R1+0x3cac] ;  /* 0x003cac0001b37983 */ /* 0x000f640000300800 */
[----:B------:R-:W2:Y:S01]  /*74e30*/  LDL.LU R250, [R1+0x1f8] ;  /* 0x0001f80001fa7983 */ /* 0x000ea20000300800 */
[----:B------:R-:W2:Y:S01]  /*74e40*/  LDL.LU R251, [R1+0x1fc] ;  /* 0x0001fc0001fb7983 */ /* 0x000ea20000300800 */
[C---:B------:R-:W-:Y:S08]  /*74e50*/  HMMA.1688.F32.TF32 R80, R8.reuse, R214, R20 ;  /* 0x000000d60850723c */ /* 0x040ff00000081014 */
[C---:B------:R-:W-:Y:S08]  /*74e60*/  HMMA.1688.F32.TF32 R20, R8.reuse, R210, R240 ;  /* 0x000000d20814723c */ /* 0x040ff000000810f0 */
[----:B------:R-:W-:Y:S01]  /*74e70*/  HMMA.1688.F32.TF32 R84, R8, R206, R180 ;  /* 0x000000ce0854723c */ /* 0x000fe200000810b4 */
[----:B------:R-:W-:-:S02]  /*74e80*/  MOV R216, R2 ;  /* 0x0000000200d87202 */ /* 0x000fc40000000f00 */
[----:B------:R-:W-:Y:S01]  /*74e90*/  MOV R240, R236 ;  /* 0x000000ec00f07202 */ /* 0x000fe20000000f00 */
[----:B------:R-:W-:Y:S01]  /*74ea0*/  IMAD.MOV.U32 R241, RZ, RZ, R237 ;  /* 0x000000fffff17224 */ /* 0x000fe200078e00ed */
[----:B------:R-:W-:Y:S01]  /*74eb0*/  MOV R242, R238 ;  /* 0x000000ee00f27202 */ /* 0x000fe20000000f00 */
[----:B------:R-:W-:Y:S02]  /*74ec0*/  IMAD.MOV.U32 R243, RZ, RZ, R252 ;  /* 0x000000fffff37224 */ /* 0x000fe400078e00fc */
[----:B-1----:R-:W-:Y:S11]  /*74ed0*/  HMMA.1688.F32.TF32 R4, R44, R190, R160 ;  /* 0x000000be2c04723c */ /* 0x002ff600000810a0 */
[----:B------:R-:W-:Y:S11]  /*74ee0*/  @!UPT UIADD3 URZ, URZ, URZ, URZ ;  /* 0x0000003f3f3ff290 */ /* 0x000ff6000fffe03f */
[----:B------:R-:W-:Y:S01]  /*74ef0*/  @!UPT UIADD3 URZ, URZ, URZ, URZ ;  /* 0x0000003f3f3ff290 */ /* 0x000fe2000fffe03f */
[----:B------:R-:W-:Y:S01]  /*74f00*/  STL.64 [R1+0x280], R4 ;  /* 0x0002800401007387 */ /* 0x000fe20000100a00 */
[----:B------:R-:W-:Y:S02]  /*74f10*/  STL.64 [R1+0x288], R6 ;  /* 0x0002880601007387 */ /* 0x000fe40000100a00 */
[----:B------:R-:W-:Y:S02]  /*74f20*/  STL.64 [R1+0x720], R80 ;  /* 0x0007205001007387 */ /* 0x000fe40000100a00 */
[----:B------:R1:W-:Y:S01]  /*74f30*/  STL.64 [R1+0x728], R82 ;  /* 0x0007285201007387 */ /* 0x0003e20000100a00 */
[----:B------:R-:W-:Y:S01]  /*74f40*/  STL.64 [R1+0x710], R20 ;  /* 0x0007101401007387 */ /* 0x000fe20000100a00 */
[----:B------:R1:W-:Y:S02]  /*74f50*/  STL.64 [R1+0x718], R22 ;  /* 0x0007181601007387 */ /* 0x0003e40000100a00 */
[----:B------:R-:W-:Y:S01]  /*74f60*/  IMAD.MOV.U32 R217, RZ, RZ, R239 ;  /* 0x000000ffffd97224 */ /* 0x000fe200078e00ef */
[----:B------:R-:W-:Y:S08]  /*74f70*/  HMMA.1688.F32.TF32 R40, R40, R186, R128 ;  /* 0x000000ba2828723c */ /* 0x000ff00000081080 */
[----:B--2---:R-:W-:Y:S08]  /*74f80*/  HMMA.1688.F32.TF32 R48, R76, R214, R168 ;  /* 0x000000d64c30723c */ /* 0x004ff000000810a8 */
[----:B-1----:R-:W-:Y:S08]  /*74f90*/  HMMA.1688.F32.TF32 R80, R8, R202, R244 ;  /* 0x000000ca0850723c */ /* 0x002ff000000810f4 */
[----:B------:R-:W-:Y:S08]  /*74fa0*/  HMMA.1688.F32.TF32 R52, R76, R210, R172 ;  /* 0x000000d24c34723c */ /* 0x000ff000000810ac */
[----:B------:R-:W-:Y:S01]  /*74fb0*/  HMMA.1688.F32.TF32 R20, R8, R198, R248 ;  /* 0x000000c60814723c */ /* 0x000fe200000810f8 */
[----:B------:R-:W-:Y:S01]  /*74fc0*/  STL.64 [R1+0x8f0], R84 ;  /* 0x0008f05401007387 */ /* 0x000fe20000100a00 */
[----:B------:R-:W-:Y:S06]  /*74fd0*/  STL.64 [R1+0x8f8], R86 ;  /* 0x0008f85601007387 */ /* 0x000fec0000100a00 */
[C---:B-----5:R-:W-:Y:S08]  /*74fe0*/  HMMA.1688.F32.TF32 R56, R76.reuse, R206, R176 ;  /* 0x000000ce4c38723c */ /* 0x060ff000000810b0 */
[----:B------:R-:W-:Y:S01]  /*74ff0*/  HMMA.1688.F32.TF32 R60, R76, R202, R60 ;  /* 0x000000ca4c3c723c */ /* 0x000fe2000008103c */
[----:B------:R-:W-:Y:S01]  /*75000*/  MOV R244, R228 ;  /* 0x000000e400f47202 */ /* 0x000fe20000000f00 */
[----:B------:R-:W-:Y:S01]  /*75010*/  IMAD.MOV.U32 R245, RZ, RZ, R229 ;  /* 0x000000fffff57224 */ /* 0x000fe200078e00e5 */
[----:B------:R-:W-:Y:S01]  /*75020*/  MOV R246, R230 ;  /* 0x000000e600f67202 */ /* 0x000fe20000000f00 */
[----:B------:R-:W-:-:S04]  /*75030*/  IMAD.MOV.U32 R247, RZ, RZ, R231 ;  /* 0x000000fffff77224 */ /* 0x000fc800078e00e7 */
[C---:B------:R-:W-:Y:S08]  /*75040*/  HMMA.1688.F32.TF32 R64, R76.reuse, R198, R64 ;  /* 0x000000c64c40723c */ /* 0x040ff00000081040 */
[C---:B------:R-:W-:Y:S01]  /*75050*/  HMMA.1688.F32.TF32 R68, R76.reuse, R194, R220 ;  /* 0x000000c24c44723c */ /* 0x040fe200000810dc */
[----:B------:R-:W-:Y:S04]  /*75060*/  LDS R7, [R0+0x3e780] ;  /* 0x03e7800000077984 */ /* 0x000fe80000000800 */
[----:B------:R-:W-:Y:S04]  /*75070*/  LDS R5, [R0+0x3c780] ;  /* 0x03c7800000057984 */ /* 0x000fe80000000800 */
[----:B------:R-:W-:Y:S04]  /*75080*/  LDS R6, [R3+0x3e780] ;  /* 0x03e7800003067984 */ /* 0x000fe80000000800 */
[----:B------:R-:W-:Y:S04]  /*75090*/  LDS R4, [R3+0x3c780] ;  /* 0x03c7800003047984 */ /* 0x000fe80000000800 */
[----:B------:R1:W-:Y:S01]  /*750a0*/  STL.64 [R1+0x8e0], R80 ;  /* 0x0008e05001007387 */ /* 0x0003e20000100a00 */
[----:B------:R2:W-:Y:S02]  /*750b0*/  STL.64 [R1+0x8e8], R82 ;  /* 0x0008e85201007387 */ /* 0x0005e40000100a00 */
[----:B------:R-:W5:Y:S02]  /*750c0*/  LDL.LU R228, [R1+0x3ca8] ;  /* 0x003ca80001e47983 */ /* 0x000f640000300800 */
[----:B------:R2:W-:Y:S01]  /*750d0*/  STL.64 [R1+0x910], R20 ;  /* 0x0009101401007387 */ /* 0x0005e20000100a00 */
[----:B------:R2:W-:Y:S01]  /*750e0*/  STL.64 [R1+0x918], R22 ;  /* 0x0009181601007387 */ /* 0x0005e20000100a00 */
[----:B------:R-:W5:Y:S02]  /*750f0*/  LDL.LU R229, [R1+0x3ca4] ;  /* 0x003ca40001e57983 */ /* 0x000f640000300800 */
[----:B------:R-:W5:Y:S02]  /*75100*/  LDL.LU R230, [R1+0x3ca0] ;  /* 0x003ca00001e67983 */ /* 0x000f640000300800 */
[----:B------:R-:W5:Y:S01]  /*75110*/  LDL.LU R231, [R1+0x3c9c] ;  /* 0x003c9c0001e77983 */ /* 0x000f620000300800 */
[----:B------:R-:W2:Y:S01]  /*75120*/  LDL.LU R236, [R1+0x3c98] ;  /* 0x003c980001ec7983 */ /* 0x000ea20000300800 */
[----:B------:R-:W2:Y:S02]  /*75130*/  LDL.LU R237, [R1+0x3c94] ;  /* 0x003c940001ed7983 */ /* 0x000ea40000300800 */
[----:B------:R-:W2:Y:S02]  /*75140*/  LDL.LU R238, [R1+0x3c90] ;  /* 0x003c900001ee7983 */ /* 0x000ea40000300800 */
[----:B------:R-:W2:Y:S01]  /*75150*/  LDL.LU R252, [R1+0x3c8c] ;  /* 0x003c8c0001fc7983 */ /* 0x000ea20000300800 */
[----:B------:R-:W3:Y:S01]  /*75160*/  LDL.LU R2, [R1+0x3c88] ;  /* 0x003c880001027983 */ /* 0x000ee20000300800 */
[----:B------:R-:W4:Y:S02]  /*75170*/  LDL.LU R239, [R1+0x3c84] ;  /* 0x003c840001ef7983 */ /* 0x000f240000300800 */
[----:B-1----:R-:W4:Y:S02]  /*75180*/  LDL.LU R80, [R1+0xc0] ;  /* 0x0000c00001507983 */ /* 0x002f240000300800 */
[----:B------:R-:W4:Y:S01]  /*75190*/  LDL.LU R81, [R1+0xc4] ;  /* 0x0000c40001517983 */ /* 0x000f220000300800 */
[----:B--2---:R-:W-:Y:S01]  /*751a0*/  MOV R82, R252 ;  /* 0x000000fc00527202 */ /* 0x004fe20000000f00 */
[----:B---3--:R-:W-:Y:S01]  /*751b0*/  IMAD.MOV.U32 R83, RZ, RZ, R2 ;  /* 0x000000ffff537224 */ /* 0x008fe200078e0002 */
[----:B------:R-:W2:Y:S01]  /*751c0*/  LDL.LU R252, [R1+0x3c80] ;  /* 0x003c800001fc7983 */ /* 0x000ea20000300800 */
[----:B------:R-:W3:Y:S02]  /*751d0*/  LDL.LU R2, [R1+0x3c7c] ;  /* 0x003c7c0001027983 */ /* 0x000ee40000300800 */
        /* <DEDUP_REMOVED lines=36> */
[----:B------:R-:W4:Y:S02]  /*75420*/  LDL.LU R128, [R1+0x1a0] ;  /* 0x0001a00001807983 */ /* 0x000f240000300800 */
[----:B------:R-:W4:Y:S01]  /*75430*/  LDL.LU R129, [R1+0x1a4] ;  /* 0x0001a40001817983 */ /* 0x000f220000300800 */
[----:B------:R-:W4:Y:S01]  /*75440*/  LDL.LU R130, [R1+0x1a8] ;  /* 0x0001a80001827983 */ /* 0x000f220000300800 */
[----:B------:R-:W4:Y:S02]  /*75450*/  LDL.LU R131, [R1+0x1ac] ;  /* 0x0001ac0001837983 */ /* 0x000f240000300800 */
        /* <DEDUP_REMOVED lines=26> */
[----:B------:R-:W-:Y:S01]  /*75600*/  HMMA.1688.F32.TF32 R76, R76, R186, R16 ;  /* 0x000000ba4c4c723c */ /* 0x000fe20000081010 */
[----:B------:R-:W-:Y:S04]  /*75610*/  LDS R16, [R3+0x3c700] ;  /* 0x03c7000003107984 */ /* 0x000fe80000000800 */
[----:B------:R-:W-:Y:S04]  /*75620*/  LDS R18, [R3+0x3e700] ;  /* 0x03e7000003127984 */ /* 0x000fe80000000800 */
[----:B------:R-:W-:Y:S04]  /*75630*/  LDS R17, [R0+0x3c700] ;  /* 0x03c7000000117984 */ /* 0x000fe80000000800 */
[----:B------:R-:W1:Y:S01]  /*75640*/  LDS R19, [R0+0x3e700] ;  /* 0x03e7000000137984 */ /* 0x000e620000000800 */
[----:B---3--:R-:W-:-:S03]  /*75650*/  MOV R90, R2 ;  /* 0x00000002005a7202 */ /* 0x008fc60000000f00 */
[----:B------:R-:W3:Y:S01]  /*75660*/  LDL.LU R2, [R1+0x3c78] ;  /* 0x003c780001027983 */ /* 0x000ee20000300800 */
[----:B----4-:R-:W-:Y:S08]  /*75670*/  HMMA.1688.F32.TF32 R128, R12, R214, R128 ;  /* 0x000000d60c80723c */ /* 0x010ff00000081080 */
[C---:B--2---:R-:W-:Y:S08]  /*75680*/  HMMA.1688.F32.TF32 R136, R8.reuse, R190, R136 ;  /* 0x000000be0888723c */ /* 0x044ff00000081088 */
[C---:B------:R-:W-:Y:S08]  /*75690*/  HMMA.1688.F32.TF32 R140, R8.reuse, R194, R140 ;  /* 0x000000c2088c723c */ /* 0x040ff0000008108c */
[----:B-----5:R-:W-:Y:S08]  /*756a0*/  HMMA.1688.F32.TF32 R132, R8, R186, R132 ;  /* 0x000000ba0884723c */ /* 0x020ff00000081084 */
[C---:B------:R-:W-:Y:S08]  /*756b0*/  HMMA.1688.F32.TF32 R8, R12.reuse, R210, R124 ;  /* 0x000000d20c08723c */ /* 0x040ff0000008107c */
[C---:B------:R-:W-:Y:S08]  /*756c0*/  HMMA.1688.F32.TF32 R120, R12.reuse, R206, R120 ;  /* 0x000000ce0c78723c */ /* 0x040ff00000081078 */
[C---:B------:R-:W-:Y:S01]  /*756d0*/  HMMA.1688.F32.TF32 R116, R12.reuse, R202, R116 ;  /* 0x000000ca0c74723c */ /* 0x040fe20000081074 */
        /* <DEDUP_REMOVED lines=9> */
[----:B------:R2:W-:Y:S02]  /*75770*/  STL.64 [R1+0x738], R10 ;  /* 0x0007380a01007387 */ /* 0x0005e40000100a00 */
[C---:B--2---:R-:W-:Y:S01]  /*75780*/  HMMA.1688.F32.TF32 R8, R12.reuse, R198, R112 ;  /* 0x000000c60c08723c */ /* 0x044fe20000081070 */
[----:B------:R-:W-:Y:S01]  /*75790*/  STL.64 [R1+0x750], R120 ;  /* 0x0007507801007387 */ /* 0x000fe20000100a00 */
[----:B------:R-:W-:Y:S06]  /*757a0*/  STL.64 [R1+0x758], R122 ;  /* 0x0007587a01007387 */ /* 0x000fec0000100a00 */
[C---:B------:R-:W-:Y:S01]  /*757b0*/  HMMA.1688.F32.TF32 R108, R12.reuse, R194, R108 ;  /* 0x000000c20c6c723c */ /* 0x040fe2000008106c */
[----:B------:R-:W-:Y:S01]  /*757c0*/  STL.64 [R1+0x700], R116 ;  /* 0x0007007401007387 */ /* 0x000fe20000100a00 */
[----:B------:R-:W-:Y:S06]  /*757d0*/  STL.64 [R1+0x708], R118 ;  /* 0x0007087601007387 */ /* 0x000fec0000100a00 */
[C---:B------:R-:W-:Y:S07]  /*757e0*/  HMMA.1688.F32.TF32 R104, R12.reuse, R190, R104 ;  /* 0x000000be0c68723c */ /* 0x040fee0000081068 */
[----:B------:R-:W-:Y:S01]  /*757f0*/  STL.64 [R1+0x6f0], R8 ;  /* 0x0006f00801007387 */ /* 0x000fe20000100a00 */
[----:B------:R2:W-:Y:S02]  /*75800*/  STL.64 [R1+0x6f8], R10 ;  /* 0x0006f80a01007387 */ /* 0x0005e40000100a00 */
[----:B--2---:R-:W-:Y:S05]  /*75810*/  HMMA.1688.F32.TF32 R8, R12, R186, R100 ;  /* 0x000000ba0c08723c */ /* 0x004fea0000081064 */
[----:B------:R-:W-:Y:S03]  /*75820*/  STL.64 [R1+0x6e0], R108 ;  /* 0x0006e06c01007387 */ /* 0x000fe60000100a00 */
[C---:B-1----:R-:W-:Y:S01]  /*75830*/  HMMA.1688.F32.TF32 R96, R16.reuse, R214, R96 ;  /* 0x000000d61060723c */ /* 0x042fe20000081060 */
[----:B------:R-:W-:Y:S04]  /*75840*/  STL.64 [R1+0x6e8], R110 ;  /* 0x0006e86e01007387 */ /* 0x000fe80000100a00 */
[----:B------:R-:W-:Y:S01]  /*75850*/  STL.64 [R1+0x6d0], R104 ;  /* 0x0006d06801007387 */ /* 0x000fe20000100a00 */
[----:B------:R-:W-:Y:S02]  /*75860*/  STL.64 [R1+0x6d8], R106 ;  /* 0x0006d86a01007387 */ /* 0x000fe40000100a00 */
[C---:B------:R-:W-:Y:S07]  /*75870*/  HMMA.1688.F32.TF32 R12, R16.reuse, R210, R232 ;  /* 0x000000d2100c723c */ /* 0x040fee00000810e8 */
[----:B------:R-:W-:Y:S01]  /*75880*/  STL.64 [R1+0x5a0], R8 ;  /* 0x0005a00801007387 */ /* 0x000fe20000100a00 */
[----:B------:R1:W-:Y:S02]  /*75890*/  STL.64 [R1+0x5a8], R10 ;  /* 0x0005a80a01007387 */ /* 0x0003e40000100a00 */
[C---:B-1----:R-:W-:Y:S05]  /*758a0*/  HMMA.1688.F32.TF32 R8, R16.reuse, R206, R20 ;  /* 0x000000ce1008723c */ /* 0x042fea0000081014 */
[----:B------:R-:W-:Y:S01]  /*758b0*/  STL.64 [R1+0x590], R96 ;  /* 0x0005906001007387 */ /* 0x000fe20000100a00 */
[----:B------:R-:W-:Y:S02]  /*758c0*/  STL.64 [R1+0x598], R98 ;  /* 0x0005986201007387 */ /* 0x000fe40000100a00 */
[----:B------:R-:W2:Y:S05]  /*758d0*/  LDL R0, [R1+0x9c4] ;  /* 0x0009c40001007983 */ /* 0x000eaa0000100800 */
[----:B------:R-:W-:Y:S01]  /*758e0*/  STL.64 [R1+0x580], R12 ;  /* 0x0005800c01007387 */ /* 0x000fe20000100a00 */
[----:B------:R1:W-:Y:S01]  /*758f0*/  STL.64 [R1+0x588], R14 ;  /* 0x0005880e01007387 */ /* 0x0003e20000100a00 */
[----:B------:R-:W3:Y:S08]  /*75900*/  LDL.LU R21, [R1+0x2da8] ;  /* 0x002da80001157983 */ /* 0x000ef00000300800 */
[----:B------:R-:W-:Y:S01]  /*75910*/  STL.64 [R1+0x570], R8 ;  /* 0x0005700801007387 */ /* 0x000fe20000100a00 */
[----:B------:R4:W-:Y:S02]  /*75920*/  STL.64 [R1+0x578], R10 ;  /* 0x0005780a01007387 */ /* 0x0009e40000100a00 */
[----:B------:R-:W5:Y:S02]  /*75930*/  LDL.LU R20, [R1+0x2dac] ;  /* 0x002dac0001147983 */ /* 0x000f640000300800 */
[----:B------:R-:W-:Y:S01]  /*75940*/  IMAD.MOV.U32 R91, RZ, RZ, R252 ;  /* 0x000000ffff5b7224 */ /* 0x000fe200078e00fc */
[C---:B-1----:R-:W-:Y:S08]  /*75950*/  HMMA.1688.F32.TF32 R12, R16.reuse, R202, R92 ;  /* 0x000000ca100c723c */ /* 0x042ff0000008105c */
[C---:B----4-:R-:W-:Y:S08]  /*75960*/  HMMA.1688.F32.TF32 R8, R16.reuse, R198, R88 ;  /* 0x000000c61008723c */ /* 0x050ff00000081058 */
[----:B------:R-:W-:Y:S01]  /*75970*/  HMMA.1688.F32.TF32 R84, R16, R194, R84 ;  /* 0x000000c21054723c */ /* 0x000fe20000081054 */
[----:B------:R-:W-:-:S02]  /*75980*/  IMAD.MOV.U32 R220, RZ, RZ, R213 ;  /* 0x000000ffffdc7224 */ /* 0x000fc400078e00d5 */
[----:B------:R-:W-:Y:S01]  /*75990*/  IMAD.MOV.U32 R213, RZ, RZ, c[0x0][0x180] ;  /* 0x00006000ffd57624 */ /* 0x000fe200078e00ff */
[----:B------:R-:W-:-:S03]  /*759a0*/  MOV R252, c[0x0][0x188] ;  /* 0x0000620000fc7a02 */ /* 0x000fc60000000f00 */
[----:B------:R-:W-:Y:S01]  /*759b0*/  STL.64 [R1+0x560], R12 ;  /* 0x0005600c01007387 */ /* 0x000fe20000100a00 */
[----:B------:R1:W-:Y:S07]  /*759c0*/  STL.64 [R1+0x568], R14 ;  /* 0x0005680e01007387 */ /* 0x0003ee0000100a00 */
[----:B------:R-:W-:Y:S01]  /*759d0*/  STL.64 [R1+0x550], R8 ;  /* 0x0005500801007387 */ /* 0x000fe20000100a00 */
[----:B------:R4:W-:Y:S01]  /*759e0*/  STL.64 [R1+0x558], R10 ;  /* 0x0005580a01007387 */ /* 0x0009e20000100a00 */
[----:B-1----:R-:W-:Y:S01]  /*759f0*/  HMMA.1688.F32.TF32 R12, R16, R190, R80 ;  /* 0x000000be100c723c */ /* 0x002fe20000081050 */
[----:B------:R-:W-:-:S07]  /*75a00*/  IADD3 R213, R213, 0x7f, RZ ;  /* 0x0000007fd5d57810 */ /* 0x000fce0007ffe0ff */
[----:B----4-:R-:W-:Y:S01]  /*75a10*/  HMMA.1688.F32.TF32 R8, R16, R186, R236 ;  /* 0x000000ba1008723c */ /* 0x010fe200000810ec */
[----:B------:R-:W-:Y:S01]  /*75a20*/  IMAD.SHL.U32 R252, R252, 0x80, RZ ;  /* 0x00000080fcfc7824 */ /* 0x000fe200078e00ff */
[----:B------:R-:W-:-:S04]  /*75a30*/  SHF.R.S32.HI R3, RZ, 0x1f, R213 ;  /* 0x0000001fff037819 */ /* 0x000fc800000114d5 */
[----:B------:R-:W-:Y:S02]  /*75a40*/  LEA.HI R3, R3, R213, RZ, 0x7 ;  /* 0x000000d503037211 */ /* 0x000fe400078f38ff */
[----:B------:R-:W-:Y:S01]  /*75a50*/  SHF.L.U32 R252, R252, 0x2, RZ ;  /* 0x00000002fcfc7819 */ /* 0x000fe200000006ff */
[----:B------:R-:W1:Y:S04]  /*75a60*/  S2R R213, SR_TID.X ;  /* 0x0000000000d57919 */ /* 0x000e680000002100 */
[----:B------:R-:W-:Y:S01]  /*75a70*/  STL.64 [R1+0x540], R84 ;  /* 0x0005405401007387 */ /* 0x000fe20000100a00 */
[----:B------:R-:W-:Y:S03]  /*75a80*/  STL.64 [R1+0x548], R86 ;  /* 0x0005485601007387 */ /* 0x000fe60000100a00 */
[----:B------:R-:W-:Y:S01]  /*75a90*/  STL.64 [R1+0x9b0], R12 ;  /* 0x0009b00c01007387 */ /* 0x000fe20000100a00 */
[----:B------:R-:W-:Y:S01]  /*75aa0*/  STL.64 [R1+0x9b8], R14 ;  /* 0x0009b80e01007387 */ /* 0x000fe20000100a00 */
[----:B------:R-:W-:Y:S01]  /*75ab0*/  MOV R218, R205 ;  /* 0x000000cd00da7202 */ /* 0x000fe20000000f00 */
[----:B------:R-:W-:Y:S01]  /*75ac0*/  IMAD.MOV.U32 R219, RZ, RZ, R204 ;  /* 0x000000ffffdb7224 */ /* 0x000fe200078e00cc */
[----:B------:R-:W-:Y:S01]  /*75ad0*/  MOV R221, R212 ;  /* 0x000000d400dd7202 */ /* 0x000fe20000000f00 */
[----:B------:R-:W-:Y:S01]  /*75ae0*/  IMAD.MOV.U32 R222, RZ, RZ, R209 ;  /* 0x000000ffffde7224 */ /* 0x000fe200078e00d1 */
[----:B------:R-:W-:Y:S01]  /*75af0*/  MOV R223, R208 ;  /* 0x000000d000df7202 */ /* 0x000fe20000000f00 */
[----:B------:R-:W-:Y:S01]  /*75b00*/  IMAD.MOV.U32 R180, RZ, RZ, R201 ;  /* 0x000000ffffb47224 */ /* 0x000fe200078e00c9 */
[----:B------:R4:W-:Y:S01]  /*75b10*/  STL.64 [R1+0x4e0], R8 ;  /* 0x0004e00801007387 */ /* 0x0009e20000100a00 */
[----:B------:R-:W-:Y:S01]  /*75b20*/  MOV R181, R200 ;  /* 0x000000c800b57202 */ /* 0x000fe20000000f00 */
[----:B------:R-:W-:Y:S01]  /*75b30*/  IMAD.MOV.U32 R182, RZ, RZ, R197 ;  /* 0x000000ffffb67224 */ /* 0x000fe200078e00c5 */
[----:B------:R-:W-:Y:S01]  /*75b40*/  MOV R183, R196 ;  /* 0x000000c400b77202 */ /* 0x000fe20000000f00 */
[----:B------:R-:W-:Y:S01]  /*75b50*/  IMAD.MOV.U32 R248, RZ, RZ, R193 ;  /* 0x000000fffff87224 */ /* 0x000fe200078e00c1 */
[----:B------:R-:W-:Y:S01]  /*75b60*/  MOV R249, R192 ;  /* 0x000000c000f97202 */ /* 0x000fe20000000f00 */
[----:B------:R-:W-:Y:S01]  /*75b70*/  IMAD.MOV.U32 R250, RZ, RZ, R189 ;  /* 0x000000fffffa7224 */ /* 0x000fe200078e00bd */
[----:B------:R-:W-:Y:S01]  /*75b80*/  MOV R251, R188 ;  /* 0x000000bc00fb7202 */ /* 0x000fe20000000f00 */
[----:B------:R1:W-:Y:S01]  /*75b90*/  STL.64 [R1+0x4e8], R10 ;  /* 0x0004e80a01007387 */ /* 0x0003e20000100a00 */
[----:B----4-:R-:W-:-:S04]  /*75ba0*/  MOV R8, c[0x0][0x180] ;  /* 0x0000600000087a02 */ /* 0x010fc80000000f00 */
[----:B------:R-:W-:Y:S01]  /*75bb0*/  IADD3 R8, R8, -0x100, RZ ;  /* 0xffffff0008087810 */ /* 0x000fe20007ffe0ff */
[----:B------:R-:W-:Y:S08]  /*75bc0*/  HMMA.1688.F32.TF32 R44, R44, R186, R164 ;  /* 0x000000ba2c2c723c */ /* 0x000ff000000810a4 */
[C---:B------:R-:W-:Y:S08]  /*75bd0*/  HMMA.1688.F32.TF32 R228, R4.reuse, R214, R228 ;  /* 0x000000d604e4723c */ /* 0x040ff000000810e4 */
[C---:B------:R-:W-:Y:S08]  /*75be0*/  HMMA.1688.F32.TF32 R208, R4.reuse, R210, R220 ;  /* 0x000000d204d0723c */ /* 0x040ff000000810dc */
[C---:B------:R-:W-:Y:S08]  /*75bf0*/  HMMA.1688.F32.TF32 R204, R4.reuse, R206, R216 ;  /* 0x000000ce04cc723c */ /* 0x040ff000000810d8 */
[C---:B------:R-:W-:Y:S08]  /*75c00*/  HMMA.1688.F32.TF32 R196, R4.reuse, R198, R180 ;  /* 0x000000c604c4723c */ /* 0x040ff000000810b4 */
[C---:B------:R-:W-:Y:S08]  /*75c10*/  HMMA.1688.F32.TF32 R192, R4.reuse, R194, R244 ;  /* 0x000000c204c0723c */ /* 0x040ff000000810f4 */
[C---:B------:R-:W-:Y:S08]  /*75c20*/  HMMA.1688.F32.TF32 R188, R4.reuse, R190, R248 ;  /* 0x000000be04bc723c */ /* 0x040ff000000810f8 */
[----:B------:R-:W-:Y:S01]  /*75c30*/  HMMA.1688.F32.TF32 R224, R4, R186, R224 ;  /* 0x000000ba04e0723c */ /* 0x000fe200000810e0 */
[----:B------:R-:W-:Y:S01]  /*75c40*/  UIADD3 UR5, UR5, 0x1, URZ ;  /* 0x0000000105057890 */ /* 0x000fe2000fffe03f */
[----:B------:R-:W-:-:S03]  /*75c50*/  SHF.R.S32.HI R3, RZ, 0x7, R3 ;  /* 0x00000007ff037819 */ /* 0x000fc60000011403 */
[----:B------:R-:W-:Y:S01]  /*75c60*/  UISETP.GT.AND UP0, UPT, UR5, 0x1, UPT ;  /* 0x000000010500788c */ /* 0x000fe2000bf04270 */
[----:B------:R-:W-:Y:S02]  /*75c70*/  IADD3 R3, R3, -0x2, RZ ;  /* 0xfffffffe03037810 */ /* 0x000fe40007ffe0ff */
[----:B-1----:R-:W-:Y:S01]  /*75c80*/  LOP3.LUT R213, R213, 0x3f, RZ, 0xc0, !PT ;  /* 0x0000003fd5d57812 */ /* 0x002fe200078ec0ff */
[----:B------:R-:W-:Y:S01]  /*75c90*/  USEL UR5, UR5, URZ, !UP0 ;  /* 0x0000003f05057287 */ /* 0x000fe2000c000000 */
[----:B------:R-:W-:Y:S07]  /*75ca0*/  HMMA.1688.F32.TF32 R200, R4, R202, R240 ;  /* 0x000000ca04c8723c */ /* 0x000fee00000810f0 */
[----:B------:R-:W-:-:S02]  /*75cb0*/  IMAD.SHL.U32 R242, R213, 0x4, RZ ;  /* 0x00000004d5f27824 */ /* 0x000fc400078e00ff */
[C---:B--2---:R-:W-:Y:S01]  /*75cc0*/  IMAD R98, R0.reuse, -0x80, R8 ;  /* 0xffffff8000627824 */ /* 0x044fe200078e0208 */
[----:B------:R-:W-:Y:S02]  /*75cd0*/  ISETP.GE.AND P0, PT, R0, R3, PT ;  /* 0x000000030000720c */ /* 0x000fe40003f06270 */
[----:B-----5:R-:W-:-:S05]  /*75ce0*/  IADD3 R20, P2, R20, R252, RZ ;  /* 0x000000fc14147210 */ /* 0x020fca0007f5e0ff */
[----:B---3--:R-:W-:Y:S01]  /*75cf0*/  IMAD.X R21, R21, 0x1, R2, P2 ;  /* 0x0000000115157824 */ /* 0x008fe200010e0602 */
[----:B------:R1:W-:Y:S04]  /*75d00*/  STL [R1+0x2dac], R20 ;  /* 0x002dac1401007387 */ /* 0x0003e80000100800 */
[----:B------:R1:W-:Y:S01]  /*75d10*/  STL [R1+0x2da8], R21 ;  /* 0x002da81501007387 */ /* 0x0003e20000100800 */
[----:B------:R-:W-:-:S04]  /*75d20*/  ISETP.GT.AND P1, PT, R98, RZ, PT ;  /* 0x000000ff6200720c */ /* 0x000fc80003f24270 */
[----:B------:R-:W-:Y:S02]  /*75d30*/  SEL R0, RZ, 0x4, !P1 ;  /* 0x00000004ff007807 */ /* 0x000fe40004800000 */
[----:B------:R-:W-:Y:S02]  /*75d40*/  MOV R3, UR5 ;  /* 0x0000000500037c02 */ /* 0x000fe40008000f00 */
[----:B------:R-:W-:Y:S02]  /*75d50*/  SEL R0, R0, RZ, !P0 ;  /* 0x000000ff00007207 */ /* 0x000fe40004000000 */
[----:B------:R-:W-:Y:S02]  /*75d60*/  LEA R3, R3, R242, 0x12 ;  /* 0x000000f203037211 */ /* 0x000fe400078e90ff */
[----:B------:R-:W-:Y:S02]  /*75d70*/  ISETP.NE.U32.AND P1, PT, R0, RZ, PT ;  /* 0x000000ff0000720c */ /* 0x000fe40003f25070 */
[----:B-1----:R-:W2:Y:S04]  /*75d80*/  LDL.LU R16, [R1+0x2db0] ;  /* 0x002db00001107983 */ /* 0x002ea80000300800 */
        /* <DEDUP_REMOVED lines=11> */
[----:B------:R-:W-:Y:S01]  /*75e40*/  IMAD.MOV.U32 R4, RZ, RZ, R20 ;  /* 0x000000ffff047224 */ /* 0x000fe200078e0014 */
[----:B------:R-:W-:-:S02]  /*75e50*/  MOV R5, R21 ;  /* 0x0000001500057202 */ /* 0x000fc40000000f00 */
[----:B------:R-:W-:Y:S06]  /*75e60*/  BAR.SYNC.DEFER_BLOCKING 0x0 ;  /* 0x0000000000007b1d */ /* 0x000fec0000010000 */
[----:B------:R-:W-:Y:S04]  /*75e70*/  STL.64 [R1+0x3ca8], R36 ;  /* 0x003ca82401007387 */ /* 0x000fe80000100a00 */
[----:B------:R-:W-:Y:S04]  /*75e80*/  STL.64 [R1+0x3ca0], R34 ;  /* 0x003ca02201007387 */ /* 0x000fe80000100a00 */
[----:B------:R-:W-:Y:S04]  /*75e90*/  STL.64 [R1+0x3c98], R32 ;  /* 0x003c982001007387 */ /* 0x000fe80000100a00 */
[----:B------:R-:W-:Y:S04]  /*75ea0*/  STL.64 [R1+0x3c90], R30 ;  /* 0x003c901e01007387 */ /* 0x000fe80000100a00 */
[----:B------:R-:W-:Y:S04]  /*75eb0*/  STL.64 [R1+0x3c88], R28 ;  /* 0x003c881c01007387 */ /* 0x000fe80000100a00 */
[----:B------:R-:W-:Y:S01]  /*75ec0*/  @!PT LDS RZ, [RZ] ;  /* 0x00000000fffff984 */ /* 0x000fe20000000800 */
[----:B------:R-:W-:Y:S01]  /*75ed0*/  @!PT LDS RZ, [RZ] ;  /* 0x00000000fffff984 */ /* 0x000fe20000000800 */
[----:B------:R-:W-:Y:S01]  /*75ee0*/  @!PT LDS RZ, [RZ] ;  /* 0x00000000fffff984 */ /* 0x000fe20000000800 */
[----:B------:R1:W-:Y:S04]  /*75ef0*/  LDGSTS.E [R3], [R4.64], P1 ;  /* 0x0000000004037fae */ /* 0x0003e80008921848 */
[----:B------:R-:W-:Y:S04]  /*75f00*/  STL.64 [R1+0x3c80], R26 ;  /* 0x003c801a01007387 */ /* 0x000fe80000100a00 */
[----:B------:R-:W-:Y:S01]  /*75f10*/  STL.64 [R1+0x3c78], R24 ;  /* 0x003c781801007387 */ /* 0x000fe20000100a00 */
[----:B---3--:R-:W-:-:S05]  /*75f20*/  IADD3 R15, P2, R15, R252, RZ ;  /* 0x000000fc0f0f7210 */ /* 0x008fca0007f5e0ff */
[----:B--2---:R-:W-:Y:S01]  /*75f30*/  IMAD.X R16, R16, 0x1, R2, P2 ;  /* 0x0000000110107824 */ /* 0x004fe200010e0602 */
[----:B------:R-:W-:Y:S01]  /*75f40*/  STL [R1+0x2db4], R15 ;  /* 0x002db40f01007387 */ /* 0x000fe20000100800 */
[----:B-1----:R-:W-:Y:S01]  /*75f50*/  IMAD.MOV.U32 R4, RZ, RZ, R15 ;  /* 0x000000ffff047224 */ /* 0x002fe200078e000f */
[----:B----4-:R-:W-:Y:S02]  /*75f60*/  IADD3 R8, P3, R8, R252, RZ ;  /* 0x000000fc08087210 */ /* 0x010fe40007f7e0ff */
[----:B------:R-:W-:Y:S01]  /*75f70*/  MOV R5, R16 ;  /* 0x0000001000057202 */ /* 0x000fe20000000f00 */
[----:B------:R-:W-:Y:S01]  /*75f80*/  STL [R1+0x2db0], R16 ;  /* 0x002db01001007387 */ /* 0x000fe20000100800 */
[----:B------:R-:W-:-:S03]  /*75f90*/  IADD3.X R14, R14, R2, RZ, P3, !PT ;  /* 0x000000020e0e7210 */ /* 0x000fc60001ffe4ff */
[----:B------:R1:W-:Y:S04]  /*75fa0*/  STL [R1+0x2dbc], R8 ;  /* 0x002dbc0801007387 */ /* 0x0003e80000100800 */
[----:B------:R2:W-:Y:S04]  /*75fb0*/  LDGSTS.E [R3+0x100], [R4.64], P1 ;  /* 0x0010000004037fae */ /* 0x0005e80008921848 */
[----:B------:R3:W-:Y:S04]  /*75fc0*/  STL [R1+0x2db8], R14 ;  /* 0x002db80e01007387 */ /* 0x0007e80000100800 */
[----:B------:R-:W4:Y:S01]  /*75fd0*/  LDL.LU R19, [R1+0x2de0] ;  /* 0x002de00001137983 */ /* 0x000f220000300800 */
[----:B--2---:R-:W-:Y:S01]  /*75fe0*/  IMAD.MOV.U32 R4, RZ, RZ, R8 ;  /* 0x000000ffff047224 */ /* 0x004fe200078e0008 */
[----:B------:R-:W-:-:S02]  /*75ff0*/  IADD3 R12, P2, R12, R252, RZ ;  /* 0x000000fc0c0c7210 */ /* 0x000fc40007f5e0ff */
[----:B-1----:R-:W2:Y:S01]  /*76000*/  LDL.LU R8, [R1+0x2de4] ;  /* 0x002de40001087983 */ /* 0x002ea20000300800 */
[----:B------:R-:W-:Y:S02]  /*76010*/  IADD3 R10, P3, R10, R252, RZ ;  /* 0x000000fc0a0a7210 */ /* 0x000fe40007f7e0ff */
[----:B------:R-:W-:Y:S01]  /*76020*/  MOV R5, R14 ;  /* 0x0000000e00057202 */ /* 0x000fe20000000f00 */
[----:B------:R-:W4:Y:S04]  /*76030*/  LDL.LU R18, [R1+0x2cac] ;  /* 0x002cac0001127983 */ /* 0x000f280000300800 */
[----:B------:R-:W4:Y:S01]  /*76040*/  LDL.LU R17, [R1+0x2cb0] ;  /* 0x002cb00001117983 */ /* 0x000f220000300800 */
[----:B------:R-:W-:Y:S01]  /*76050*/  IMAD.X R13, R13, 0x1, R2, P2 ;  /* 0x000000010d0d7824 */ /* 0x000fe200010e0602 */
[----:B------:R-:W-:-:S02]  /*76060*/  IADD3.X R11, R11, R2, RZ, P3, !PT ;  /* 0x000000020b0b7210 */ /* 0x000fc40001ffe4ff */
[----:B------:R-:W-:Y:S04]  /*76070*/  STL [R1+0x2dc4], R12 ;  /* 0x002dc40c01007387 */ /* 0x000fe80000100800 */
[----:B------:R-:W-:Y:S04]  /*76080*/  STL [R1+0x2dc0], R13 ;  /* 0x002dc00d01007387 */ /* 0x000fe80000100800 */
[----:B------:R1:W-:Y:S04]  /*76090*/  STL [R1+0x2dcc], R10 ;  /* 0x002dcc0a01007387 */ /* 0x0003e80000100800 */
[----:B------:R1:W-:Y:S04]  /*760a0*/  LDGSTS.E [R3+0x200], [R4.64], P1 ;  /* 0x0020000004037fae */ /* 0x0003e80008921848 */
[----:B------:R3:W-:Y:S04]  /*760b0*/  STL [R1+0x2dc8], R11 ;  /* 0x002dc80b01007387 */ /* 0x0007e80000100800 */
[----:B------:R-:W4:Y:S01]  /*760c0*/  LDL.LU R16, [R1+0x2cb4] ;  /* 0x002cb40001107983 */ /* 0x000f220000300800 */
[----:B-1----:R-:W-:Y:S01]  /*760d0*/  IMAD.MOV.U32 R4, RZ, RZ, R12 ;  /* 0x000000ffff047224 */ /* 0x002fe200078e000c */
[----:B------:R-:W-:-:S02]  /*760e0*/  MOV R5, R13 ;  /* 0x0000000d00057202 */ /* 0x000fc40000000f00 */
[----:B------:R-:W4:Y:S04]  /*760f0*/  LDL.LU R15, [R1+0x2cb8] ;  /* 0x002cb800010f7983 */ /* 0x000f280000300800 */
[----:B------:R1:W-:Y:S04]  /*76100*/  LDGSTS.E [R3+0x300], [R4.64], P1 ;  /* 0x0030000004037fae */ /* 0x0003e80008921848 */
[----:B---3--:R-:W3:Y:S01]  /*76110*/  LDL.LU R14, [R1+0x2cbc] ;  /* 0x002cbc00010e7983 */ /* 0x008ee20000300800 */
[----:B-1----:R-:W-:-:S03]  /*76120*/  IMAD.MOV.U32 R4, RZ, RZ, R10 ;  /* 0x000000ffff047224 */ /* 0x002fc600078e000a */
[----:B------:R-:W3:Y:S01]  /*76130*/  LDL.LU R10, [R1+0x2cc0] ;  /* 0x002cc000010a7983 */ /* 0x000ee20000300800 */
[-C--:B------:R-:W-:Y:S02]  /*76140*/  IADD3 R7, P2, R7, R252.reuse, RZ ;  /* 0x000000fc07077210 */ /* 0x080fe40007f5e0ff */
[----:B------:R-:W-:-:S03]  /*76150*/  IADD3 R0, P3, R0, R252, RZ ;  /* 0x000000fc00007210 */ /* 0x000fc60007f7e0ff */
[----:B------:R-:W-:Y:S01]  /*76160*/  IMAD.X R9, R9, 0x1, R2, P2 ;  /* 0x0000000109097824 */ /* 0x000fe200010e0602 */
[----:B------:R-:W-:Y:S01]  /*76170*/  IADD3.X R6, R6, R2, RZ, P3, !PT ;  /* 0x0000000206067210 */ /* 0x000fe20001ffe4ff */
[----:B------:R-:W-:Y:S01]  /*76180*/  STL [R1+0x2dd4], R7 ;  /* 0x002dd40701007387 */ /* 0x000fe20000100800 */
[----:B------:R-:W-:-:S03]  /*76190*/  MOV R5, R11 ;  /* 0x0000000b00057202 */ /* 0x000fc60000000f00 */
[----:B------:R1:W-:Y:S04]  /*761a0*/  STL [R1+0x2dd0], R9 ;  /* 0x002dd00901007387 */ /* 0x0003e80000100800 */
[----:B------:R1:W-:Y:S04]  /*761b0*/  STL [R1+0x2ddc], R0 ;  /* 0x002ddc0001007387 */ /* 0x0003e80000100800 */
[----:B------:R1:W-:Y:S04]  /*761c0*/  STL [R1+0x2dd8], R6 ;  /* 0x002dd80601007387 */ /* 0x0003e80000100800 */
[----:B------:R-:W3:Y:S04]  /*761d0*/  LDL.LU R13, [R1+0x2cc4] ;  /* 0x002cc400010d7983 */ /* 0x000ee80000300800 */
[----:B------:R-:W3:Y:S04]  /*761e0*/  LDL.LU R12, [R1+0x2cc8] ;  /* 0x002cc800010c7983 */ /* 0x000ee80000300800 */
[----:B------:R1:W-:Y:S04]  /*761f0*/  LDGSTS.E [R3+0x400], [R4.64], P1 ;  /* 0x0040000004037fae */ /* 0x0003e80008921848 */
[----:B------:R-:W3:Y:S01]  /*76200*/  LDL.LU R11, [R1+0x2ccc] ;  /* 0x002ccc00010b7983 */ /* 0x000ee20000300800 */
[----:B-1----:R-:W-:-:S03]  /*76210*/  MOV R5, R9 ;  /* 0x0000000900057202 */ /* 0x002fc60000000f00 */
[----:B------:R-:W3:Y:S01]  /*76220*/  LDL.LU R9, [R1+0x2cd0] ;  /* 0x002cd00001097983 */ /* 0x000ee20000300800 */
[----:B------:R-:W-:Y:S01]  /*76230*/  IMAD.MOV.U32 R4, RZ, RZ, R7 ;  /* 0x000000ffff047224 */ /* 0x000fe200078e0007 */
[----:B------:R-:W-:Y:S02]  /*76240*/  ISETP.GT.AND P2, PT, R98, 0x4, PT ;  /* 0x000000046200780c */ /* 0x000fe40003f44270 */
[----:B------:R-:W3:Y:S04]  /*76250*/  LDL.LU R7, [R1+0x2cd8] ;  /* 0x002cd80001077983 */ /* 0x000ee80000300800 */
[----:B------:R1:W-:Y:S02]  /*76260*/  LDGSTS.E [R3+0x500], [R4.64], P1 ;  /* 0x0050000004037fae */ /* 0x0003e40008921848 */
[----:B-1----:R-:W-:Y:S01]  /*76270*/  IMAD.MOV.U32 R4, RZ, RZ, R0 ;  /* 0x000000ffff047224 */ /* 0x002fe200078e0000 */
[----:B------:R-:W-:-:S02]  /*76280*/  SEL R0, RZ, 0x4, !P2 ;  /* 0x00000004ff007807 */ /* 0x000fc40005000000 */
[----:B------:R-:W-:Y:S02]  /*76290*/  MOV R5, R6 ;  /* 0x0000000600057202 */ /* 0x000fe40000000f00 */
[----:B------:R-:W3:Y:S01]  /*762a0*/  LDL.LU R6, [R1+0x2ce0] ;  /* 0x002ce00001067983 */ /* 0x000ee20000300800 */
[----:B------:R-:W-:-:S03]  /*762b0*/  SEL R0, R0, RZ, !P0 ;  /* 0x000000ff00007207 */ /* 0x000fc60004000000 */
[----:B------:R1:W-:Y:S01]  /*762c0*/  LDGSTS.E [R3+0x600], [R4.64], P1 ;  /* 0x0060000004037fae */ /* 0x0003e20008921848 */
[----:B------:R-:W-:Y:S02]  /*762d0*/  ISETP.NE.U32.AND P2, PT, R0, RZ, PT ;  /* 0x000000ff0000720c */ /* 0x000fe40003f45070 */
[----:B--2---:R-:W-:-:S05]  /*762e0*/  IADD3 R8, P3, R8, R252, RZ ;  /* 0x000000fc08087210 */ /* 0x004fca0007f7e0ff */
[----:B----4-:R-:W-:Y:S01]  /*762f0*/  IMAD.X R19, R19, 0x1, R2, P3 ;  /* 0x0000000113137824 */ /* 0x010fe200018e0602 */
[----:B------:R-:W-:Y:S01]  /*76300*/  IADD3 R17, P4, R17, R252, RZ ;  /* 0x000000fc11117210 */ /* 0x000fe20007f9e0ff */
[----:B------:R2:W-:Y:S03]  /*76310*/  STL [R1+0x2de4], R8 ;  /* 0x002de40801007387 */ /* 0x0005e60000100800 */
[----:B------:R-:W-:Y:S01]  /*76320*/  IADD3.X R18, R18, R2, RZ, P4, !PT ;  /* 0x0000000212127210 */ /* 0x000fe200027fe4ff */
[----:B------:R4:W-:Y:S01]  /*76330*/  STL [R1+0x2de0], R19 ;  /* 0x002de01301007387 */ /* 0x0009e20000100800 */
[----:B-1----:R-:W-:-:S03]  /*76340*/  IMAD.MOV.U32 R4, RZ, RZ, R8 ;  /* 0x000000ffff047224 */ /* 0x002fc600078e0008 */
[----:B------:R-:W-:Y:S04]  /*76350*/  STL [R1+0x2cb0], R17 ;  /* 0x002cb01101007387 */ /* 0x000fe80000100800 */
[----:B--2---:R-:W2:Y:S04]  /*76360*/  LDL.LU R8, [R1+0x2cd4] ;  /* 0x002cd40001087983 */ /* 0x004ea80000300800 */
[----:B------:R-:W-:Y:S01]  /*76370*/  STL [R1+0x2cac], R18 ;  /* 0x002cac1201007387 */ /* 0x000fe20000100800 */
[----:B------:R-:W-:-:S03]  /*76380*/  MOV R5, R19 ;  /* 0x0000001300057202 */ /* 0x000fc60000000f00 */
[----:B------:R-:W2:Y:S04]  /*76390*/  LDL.LU R0, [R1+0x2cdc] ;  /* 0x002cdc0001007983 */ /* 0x000ea80000300800 */
[----:B------:R1:W-:Y:S01]  /*763a0*/  LDGSTS.E [R3+0x700], [R4.64], P1 ;  /* 0x0070000004037fae */ /* 0x0003e20008921848 */
[----:B------:R-:W-:-:S05]  /*763b0*/  IADD3 R15, P1, R15, R252, RZ ;  /* 0x000000fc0f0f7210 */ /* 0x000fca0007f3e0ff */
[----:B------:R-:W-:Y:S02]  /*763c0*/  IMAD.X R16, R16, 0x1, R2, P1 ;  /* 0x0000000110107824 */ /* 0x000fe400008e0602 */
[----:B-1----:R-:W-:Y:S01]  /*763d0*/  IMAD.MOV.U32 R4, RZ, RZ, R17 ;  /* 0x000000ffff047224 */ /* 0x002fe200078e0011 */
[----:B------:R-:W-:Y:S01]  /*763e0*/  MOV R5, R18 ;  /* 0x0000001200057202 */ /* 0x000fe20000000f00 */
[----:B------:R-:W-:Y:S04]  /*763f0*/  STL [R1+0x2cb8], R15 ;  /* 0x002cb80f01007387 */ /* 0x000fe80000100800 */
[----:B------:R1:W-:Y:S01]  /*76400*/  LDGSTS.E [R3+0x2000], [R4.64], P2 ;  /* 0x0200000004037fae */ /* 0x0003e20009121848 */
[----:B---3--:R-:W-:-:S03]  /*76410*/  IADD3 R10, P3, R10, R252, RZ ;  /* 0x000000fc0a0a7210 */ /* 0x008fc60007f7e0ff */
[----:B------:R-:W-:Y:S01]  /*76420*/  STL [R1+0x2cb4], R16 ;  /* 0x002cb41001007387 */ /* 0x000fe20000100800 */
[----:B------:R-:W-:Y:S01]  /*76430*/  IADD3.X R14, R14, R2, RZ, P3, !PT ;  /* 0x000000020e0e7210 */ /* 0x000fe20001ffe4ff */
[----:B-1----:R-:W-:Y:S01]  /*76440*/  IMAD.MOV.U32 R4, RZ, RZ, R15 ;  /* 0x000000ffff047224 */ /* 0x002fe200078e000f */
[----:B------:R-:W-:Y:S01]  /*76450*/  MOV R5, R16 ;  /* 0x0000001000057202 */ /* 0x000fe20000000f00 */
[----:B------:R1:W-:Y:S04]  /*76460*/  STL [R1+0x2cc0], R10 ;  /* 0x002cc00a01007387 */ /* 0x0003e80000100800 */
[----:B------:R3:W-:Y:S04]  /*76470*/  LDGSTS.E [R3+0x2100], [R4.64], P2 ;  /* 0x0210000004037fae */ /* 0x0007e80009121848 */
[----:B------:R1:W-:Y:S04]  /*76480*/  STL [R1+0x2cbc], R14 ;  /* 0x002cbc0e01007387 */ /* 0x0003e80000100800 */
[----:B----4-:R-:W3:Y:S02]  /*76490*/  LDL.LU R19, [R1+0x2ce4] ;  /* 0x002ce40001137983 */ /* 0x010ee40000300800 */
[----:B---3--:R-:W-:-:S02]  /*764a0*/  IMAD.MOV.U32 R4, RZ, RZ, R10 ;  /* 0x000000ffff047224 */ /* 0x008fc400078e000a */
[----:B-1----:R-:W3:Y:S04]  /*764b0*/  LDL.LU R10, [R1+0x2ce8] ;  /* 0x002ce800010a7983 */ /* 0x002ee80000300800 */
[----:B------:R-:W3:Y:S04]  /*764c0*/  LDL.LU R18, [R1+0x2bac] ;  /* 0x002bac0001127983 */ /* 0x000ee80000300800 */
[----:B------:R-:W3:Y:S01]  /*764d0*/  LDL.LU R17, [R1+0x2bb0] ;  /* 0x002bb00001117983 */ /* 0x000ee20000300800 */
[----:B------:R-:W-:Y:S02]  /*764e0*/  IADD3 R12, P1, R12, R252, RZ ;  /* 0x000000fc0c0c7210 */ /* 0x000fe40007f3e0ff */
[----:B------:R-:W-:-:S03]  /*764f0*/  MOV R5, R14 ;  /* 0x0000000e00057202 */ /* 0x000fc60000000f00 */
[----:B------:R-:W-:Y:S01]  /*76500*/  IMAD.X R13, R13, 0x1, R2, P1 ;  /* 0x000000010d0d7824 */ /* 0x000fe200008e0602 */
[----:B------:R-:W-:Y:S01]  /*76510*/  IADD3 R9, P3, R9, R252, RZ ;  /* 0x000000fc09097210 */ /* 0x000fe20007f7e0ff */
[----:B------:R-:W-:Y:S03]  /*76520*/  STL [R1+0x2cc8], R12 ;  /* 0x002cc80c01007387 */ /* 0x000fe60000100800 */
[----:B------:R-:W-:Y:S01]  /*76530*/  IADD3.X R11, R11, R2, RZ, P3, !PT ;  /* 0x000000020b0b7210 */ /* 0x000fe20001ffe4ff */
[----:B------:R-:W-:Y:S04]  /*76540*/  STL [R1+0x2cc4], R13 ;  /* 0x002cc40d01007387 */ /* 0x000fe80000100800 */
[----:B------:R1:W-:Y:S04]  /*76550*/  STL [R1+0x2cd0], R9 ;  /* 0x002cd00901007387 */ /* 0x0003e80000100800 */
[----:B------:R1:W-:Y:S04]  /*76560*/  LDGSTS.E [R3+0x2200], [R4.64], P2 ;  /* 0x0220000004037fae */ /* 0x0003e80009121848 */
[----:B------:R2:W-:Y:S04]  /*76570*/  STL [R1+0x2ccc], R11 ;  /* 0x002ccc0b01007387 */ /* 0x0005e80000100800 */
[----:B------:R-:W3:Y:S01]  /*76580*/  LDL.LU R16, [R1+0x2bb4] ;  /* 0x002bb40001107983 */ /* 0x000ee20000300800 */
[----:B-1----:R-:W-:Y:S01]  /*76590*/  IMAD.MOV.U32 R4, RZ, RZ, R12 ;  /* 0x000000ffff047224 */ /* 0x002fe200078e000c */
[----:B------:R-:W-:-:S02]  /*765a0*/  MOV R5, R13 ;  /* 0x0000000d00057202 */ /* 0x000fc40000000f00 */
[----:B------:R-:W3:Y:S01]  /*765b0*/  LDL.LU R15, [R1+0x2bb8] ;  /* 0x002bb800010f7983 */ /* 0x000ee20000300800 */
[----:B------:R-:W-:-:S03]  /*765c0*/  IADD3 R7, P1, R7, R252, RZ ;  /* 0x000000fc07077210 */ /* 0x000fc60007f3e0ff */
[----:B------:R1:W-:Y:S01]  /*765d0*/  LDGSTS.E [R3+0x2300], [R4.64], P2 ;  /* 0x0230000004037fae */ /* 0x0003e20009121848 */
[----:B------:R-:W-:-:S03]  /*765e0*/  IADD3 R6, P3, R6, R252, RZ ;  /* 0x000000fc06067210 */ /* 0x000fc60007f7e0ff */
[----:B------:R-:W3:Y:S01]  /*765f0*/  LDL.LU R14, [R1+0x2bbc] ;  /* 0x002bbc00010e7983 */ /* 0x000ee20000300800 */
[----:B-1----:R-:W-:-:S03]  /*76600*/  IMAD.MOV.U32 R4, RZ, RZ, R9 ;  /* 0x000000ffff047224 */ /* 0x002fc600078e0009 */
[----:B------:R-:W3:Y:S01]  /*76610*/  LDL.LU R9, [R1+0x2bc0] ;  /* 0x002bc00001097983 */ /* 0x000ee20000300800 */
[----:B------:R-:W-:-:S03]  /*76620*/  MOV R5, R11 ;  /* 0x0000000b00057202 */ /* 0x000fc60000000f00 */
[----:B------:R-:W-:Y:S04]  /*76630*/  STL [R1+0x2cd8], R7 ;  /* 0x002cd80701007387 */ /* 0x000fe80000100800 */
[----:B------:R1:W-:Y:S02]  /*76640*/  LDGSTS.E [R3+0x2400], [R4.64], P2 ;  /* 0x0240000004037fae */ /* 0x0003e40009121848 */
[----:B-1----:R-:W-:Y:S02]  /*76650*/  IMAD.MOV.U32 R4, RZ, RZ, R7 ;  /* 0x000000ffff047224 */ /* 0x002fe400078e0007 */
[----:B--2---:R-:W-:-:S05]  /*76660*/  IMAD.X R8, R8, 0x1, R2, P1 ;  /* 0x0000000108087824 */ /* 0x004fca00008e0602 */
[----:B------:R1:W-:Y:S01]  /*76670*/  STL [R1+0x2cd4], R8 ;  /* 0x002cd40801007387 */ /* 0x0003e20000100800 */
[----:B------:R-:W-:-:S03]  /*76680*/  IADD3.X R0, R0, R2, RZ, P3, !PT ;  /* 0x0000000200007210 */ /* 0x000fc60001ffe4ff */
[----:B------:R-:W-:Y:S04]  /*76690*/  STL [R1+0x2ce0], R6 ;  /* 0x002ce00601007387 */ /* 0x000fe80000100800 */
[----:B------:R2:W-:Y:S01]  /*766a0*/  STL [R1+0x2cdc], R0 ;  /* 0x002cdc0001007387 */ /* 0x0005e20000100800 */
[----:B------:R-:W-:-:S03]  /*766b0*/  MOV R5, R8 ;  /* 0x0000000800057202 */ /* 0x000fc60000000f00 */
[----:B------:R-:W4:Y:S04]  /*766c0*/  LDL.LU R13, [R1+0x2bc4] ;  /* 0x002bc400010d7983 */ /* 0x000f280000300800 */
[----:B------:R-:W4:Y:S04]  /*766d0*/  LDL.LU R12, [R1+0x2bc8] ;  /* 0x002bc800010c7983 */ /* 0x000f280000300800 */
[----:B------:R-:W4:Y:S04]  /*766e0*/  LDL.LU R11, [R1+0x2bcc] ;  /* 0x002bcc00010b7983 */ /* 0x000f280000300800 */
[----:B-1----:R-:W4:Y:S01]  /*766f0*/  LDL.LU R8, [R1+0x2bd0] ;  /* 0x002bd00001087983 */ /* 0x002f220000300800 */
[----:B------:R-:W-:-:S03]  /*76700*/  ISETP.GT.AND P1, PT, R98, 0x8, PT ;  /* 0x000000086200780c */ /* 0x000fc60003f24270 */
[----:B------:R1:W-:Y:S04]  /*76710*/  LDGSTS.E [R3+0x2500], [R4.64], P2 ;  /* 0x0250000004037fae */ /* 0x0003e80009121848 */
[----:B------:R-:W4:Y:S01]  /*76720*/  LDL.LU R7, [R1+0x2bd8] ;  /* 0x002bd80001077983 */ /* 0x000f220000300800 */
[----:B-1----:R-:W-:Y:S01]  /*76730*/  MOV R5, R0 ;  /* 0x0000000000057202 */ /* 0x002fe20000000f00 */
[----:B------:R-:W-:Y:S01]  /*76740*/  IMAD.MOV.U32 R4, RZ, RZ, R6 ;  /* 0x000000ffff047224 */ /* 0x000fe200078e0006 */
[----:B--2---:R-:W-:Y:S01]  /*76750*/  SEL R0, RZ, 0x4, !P1 ;  /* 0x00000004ff007807 */ /* 0x004fe20004800000 */
[----:B------:R-:W2:Y:S03]  /*76760*/  LDL.LU R6, [R1+0x2be0] ;  /* 0x002be00001067983 */ /* 0x000ea60000300800 */
[----:B------:R-:W-:Y:S01]  /*76770*/  SEL R0, R0, RZ, !P0 ;  /* 0x000000ff00007207 */ /* 0x000fe20004000000 */
[----:B------:R1:W-:Y:S01]  /*76780*/  LDGSTS.E [R3+0x2600], [R4.64], P2 ;  /* 0x0260000004037fae */ /* 0x0003e20009121848 */
[----:B---3--:R-:W-:-:S05]  /*76790*/  IADD3 R10, P3, R10, R252, RZ ;  /* 0x000000fc0a0a7210 */ /* 0x008fca0007f7e0ff */
[----:B------:R-:W-:Y:S01]  /*767a0*/  IMAD.X R19, R19, 0x1, R2, P3 ;  /* 0x0000000113137824 */ /* 0x000fe200018e0602 */
[----:B------:R-:W-:Y:S01]  /*767b0*/  IADD3 R17, P4, R17, R252, RZ ;  /* 0x000000fc11117210 */ /* 0x000fe20007f9e0ff */
[----:B------:R3:W-:Y:S03]  /*767c0*/  STL [R1+0x2ce8], R10 ;  /* 0x002ce80a01007387 */ /* 0x0007e60000100800 */
[----:B------:R-:W-:Y:S01]  /*767d0*/  IADD3.X R18, R18, R2, RZ, P4, !PT ;  /* 0x0000000212127210 */ /* 0x000fe200027fe4ff */
[----:B------:R3:W-:Y:S01]  /*767e0*/  STL [R1+0x2ce4], R19 ;  /* 0x002ce41301007387 */ /* 0x0007e20000100800 */
[----:B-1----:R-:W-:Y:S01]  /*767f0*/  IMAD.MOV.U32 R4, RZ, RZ, R10 ;  /* 0x000000ffff047224 */ /* 0x002fe200078e000a */
[----:B------:R-:W-:Y:S02]  /*76800*/  ISETP.NE.U32.AND P1, PT, R0, RZ, PT ;  /* 0x000000ff0000720c */ /* 0x000fe40003f25070 */
[----:B------:R-:W-:Y:S04]  /*76810*/  STL [R1+0x2bb0], R17 ;  /* 0x002bb01101007387 */ /* 0x000fe80000100800 */
[----:B---3--:R-:W4:Y:S04]  /*76820*/  LDL.LU R10, [R1+0x2bd4] ;  /* 0x002bd400010a7983 */ /* 0x008f280000300800 */
[----:B------:R-:W-:Y:S04]  /*76830*/  STL [R1+0x2bac], R18 ;  /* 0x002bac1201007387 */ /* 0x000fe80000100800 */
[----:B------:R-:W4:Y:S01]  /*76840*/  LDL.LU R0, [R1+0x2bdc] ;  /* 0x002bdc0001007983 */ /* 0x000f220000300800 */
[----:B------:R-:W-:-:S05]  /*76850*/  MOV R5, R19 ;  /* 0x0000001300057202 */ /* 0x000fca0000000f00 */
[----:B------:R1:W-:Y:S01]  /*76860*/  LDGSTS.E [R3+0x2700], [R4.64], P2 ;  /* 0x0270000004037fae */ /* 0x0003e20009121848 */
[----:B------:R-:W-:Y:S01]  /*76870*/  IADD3 R15, P2, R15, R252, RZ ;  /* 0x000000fc0f0f7210 */ /* 0x000fe20007f5e0ff */
[----:B-1----:R-:W-:Y:S01]  /*76880*/  IMAD.MOV.U32 R4, RZ, RZ, R17 ;  /* 0x000000ffff047224 */ /* 0x002fe200078e0011 */
[----:B------:R-:W-:-:S03]  /*76890*/  MOV R5, R18 ;  /* 0x0000001200057202 */ /* 0x000fc60000000f00 */
[----:B------:R-:W-:Y:S02]  /*768a0*/  IMAD.X R16, R16, 0x1, R2, P2 ;  /* 0x0000000110107824 */ /* 0x000fe400010e0602 */
[----:B------:R1:W-:Y:S04]  /*768b0*/  LDGSTS.E [R3+0x4000], [R4.64], P1 ;  /* 0x0400000004037fae */ /* 0x0003e80008921848 */
[----:B------:R-:W-:Y:S01]  /*768c0*/  STL [R1+0x2bb8], R15 ;  /* 0x002bb80f01007387 */ /* 0x000fe20000100800 */
[----:B------:R-:W-:Y:S01]  /*768d0*/  IADD3 R9, P3, R9, R252, RZ ;  /* 0x000000fc09097210 */ /* 0x000fe20007f7e0ff */
[----:B-1----:R-:W-:Y:S01]  /*768e0*/  IMAD.MOV.U32 R4, RZ, RZ, R15 ;  /* 0x000000ffff047224 */ /* 0x002fe200078e000f */
[----:B------:R-:W-:Y:S02]  /*768f0*/  MOV R5, R16 ;  /* 0x0000001000057202 */ /* 0x000fe40000000f00 */
[----:B------:R-:W-:Y:S01]  /*76900*/  IADD3.X R14, R14, R2, RZ, P3, !PT ;  /* 0x000000020e0e7210 */ /* 0x000fe20001ffe4ff */
[----:B------:R-:W-:Y:S04]  /*76910*/  STL [R1+0x2bb4], R16 ;  /* 0x002bb41001007387 */ /* 0x000fe80000100800 */
[----:B------:R1:W-:Y:S04]  /*76920*/  STL [R1+0x2bc0], R9 ;  /* 0x002bc00901007387 */ /* 0x0003e80000100800 */
[----:B------:R1:W-:Y:S04]  /*76930*/  LDGSTS.E [R3+0x4100], [R4.64], P1 ;  /* 0x0410000004037fae */ /* 0x0003e80008921848 */
[----:B------:R2:W-:Y:S04]  /*76940*/  STL [R1+0x2bbc], R14 ;  /* 0x002bbc0e01007387 */ /* 0x0005e80000100800 */
[----:B------:R-:W4:Y:S01]  /*76950*/  LDL.LU R19, [R1+0x2be4] ;  /* 0x002be40001137983 */ /* 0x000f220000300800 */
[----:B-1----:R-:W-:-:S03]  /*76960*/  IMAD.MOV.U32 R4, RZ, RZ, R9 ;  /* 0x000000ffff047224 */ /* 0x002fc600078e0009 */
[----:B------:R-:W4:Y:S04]  /*76970*/  LDL.LU R9, [R1+0x2be8] ;  /* 0x002be80001097983 */ /* 0x000f280000300800 */
[----:B------:R-:W4:Y:S04]  /*76980*/  LDL.LU R18, [R1+0x2aac] ;  /* 0x002aac0001127983 */ /* 0x000f280000300800 */
[----:B------:R-:W4:Y:S01]  /*76990*/  LDL.LU R17, [R1+0x2ab0] ;  /* 0x002ab00001117983 */ /* 0x000f220000300800 */
[----:B------:R-:W-:-:S05]  /*769a0*/  MOV R5, R14 ;  /* 0x0000000e00057202 */ /* 0x000fca0000000f00 */
[----:B------:R1:W-:Y:S01]  /*769b0*/  LDGSTS.E [R3+0x4200], [R4.64], P1 ;  /* 0x0420000004037fae */ /* 0x0003e20008921848 */
[----:B----4-:R-:W-:-:S05]  /*769c0*/  IADD3 R12, P2, R12, R252, RZ ;  /* 0x000000fc0c0c7210 */ /* 0x010fca0007f5e0ff */
[----:B------:R-:W-:Y:S01]  /*769d0*/  IMAD.X R13, R13, 0x1, R2, P2 ;  /* 0x000000010d0d7824 */ /* 0x000fe200010e0602 */
[----:B------:R-:W-:Y:S01]  /*769e0*/  IADD3 R8, P3, R8, R252, RZ ;  /* 0x000000fc08087210 */ /* 0x000fe20007f7e0ff */
[----:B------:R-:W-:Y:S03]  /*769f0*/  STL [R1+0x2bc8], R12 ;  /* 0x002bc80c01007387 */ /* 0x000fe60000100800 */
[----:B------:R-:W-:Y:S01]  /*76a00*/  IADD3.X R11, R11, R2, RZ, P3, !PT ;  /* 0x000000020b0b7210 */ /* 0x000fe20001ffe4ff */
[----:B------:R-:W-:Y:S01]  /*76a10*/  STL [R1+0x2bc4], R13 ;  /* 0x002bc40d01007387 */ /* 0x000fe20000100800 */
[----:B-1----:R-:W-:Y:S01]  /*76a20*/  IMAD.MOV.U32 R4, RZ, RZ, R12 ;  /* 0x000000ffff047224 */ /* 0x002fe200078e000c */
[----:B------:R-:W-:Y:S02]  /*76a30*/  MOV R5, R13 ;  /* 0x0000000d00057202 */ /* 0x000fe40000000f00 */
[----:B------:R1:W-:Y:S04]  /*76a40*/  STL [R1+0x2bd0], R8 ;  /* 0x002bd00801007387 */ /* 0x0003e80000100800 */
[----:B------:R4:W-:Y:S04]  /*76a50*/  STL [R1+0x2bcc], R11 ;  /* 0x002bcc0b01007387 */ /* 0x0009e80000100800 */
[----:B------:R-:W3:Y:S04]  /*76a60*/  LDL.LU R16, [R1+0x2ab4] ;  /* 0x002ab40001107983 */ /* 0x000ee80000300800 */
[----:B------:R-:W3:Y:S04]  /*76a70*/  LDL.LU R15, [R1+0x2ab8] ;  /* 0x002ab800010f7983 */ /* 0x000ee80000300800 */
[----:B------:R1:W-:Y:S04]  /*76a80*/  LDGSTS.E [R3+0x4300], [R4.64], P1 ;  /* 0x0430000004037fae */ /* 0x0003e80008921848 */
[----:B--2---:R-:W2:Y:S01]  /*76a90*/  LDL.LU R14, [R1+0x2abc] ;  /* 0x002abc00010e7983 */ /* 0x004ea20000300800 */
[----:B------:R-:W-:Y:S01]  /*76aa0*/  IADD3 R7, P2, R7, R252, RZ ;  /* 0x000000fc07077210 */ /* 0x000fe20007f5e0ff */
[----:B-1----:R-:W-:-:S02]  /*76ab0*/  IMAD.MOV.U32 R4, RZ, RZ, R8 ;  /* 0x000000ffff047224 */ /* 0x002fc400078e0008 */
[----:B------:R-:W2:Y:S01]  /*76ac0*/  LDL.LU R8, [R1+0x2ac0] ;  /* 0x002ac00001087983 */ /* 0x000ea20000300800 */
[----:B------:R-:W-:Y:S02]  /*76ad0*/  IADD3 R6, P3, R6, R252, RZ ;  /* 0x000000fc06067210 */ /* 0x000fe40007f7e0ff */
[----:B------:R-:W-:Y:S01]  /*76ae0*/  MOV R5, R11 ;  /* 0x0000000b00057202 */ /* 0x000fe20000000f00 */
[----:B------:R-:W-:Y:S04]  /*76af0*/  STL [R1+0x2bd8], R7 ;  /* 0x002bd80701007387 */ /* 0x000fe80000100800 */
[----:B------:R1:W-:Y:S01]  /*76b00*/  LDGSTS.E [R3+0x4400], [R4.64], P1 ;  /* 0x0440000004037fae */ /* 0x0003e20008921848 */
[----:B----4-:R-:W-:-:S05]  /*76b10*/  IMAD.X R10, R10, 0x1, R2, P2 ;  /* 0x000000010a0a7824 */ /* 0x010fca00010e0602 */
[----:B------:R4:W-:Y:S01]  /*76b20*/  STL [R1+0x2bd4], R10 ;  /* 0x002bd40a01007387 */ /* 0x0009e20000100800 */
[----:B------:R-:W-:-:S03]  /*76b30*/  IADD3.X R0, R0, R2, RZ, P3, !PT ;  /* 0x0000000200007210 */ /* 0x000fc60001ffe4ff */
[----:B------:R-:W-:Y:S04]  /*76b40*/  STL [R1+0x2be0], R6 ;  /* 0x002be00601007387 */ /* 0x000fe80000100800 */
[----:B------:R4:W-:Y:S01]  /*76b50*/  STL [R1+0x2bdc], R0 ;  /* 0x002bdc0001007387 */ /* 0x0009e20000100800 */
[----:B-1----:R-:W-:-:S03]  /*76b60*/  MOV R5, R10 ;  /* 0x0000000a00057202 */ /* 0x002fc60000000f00 */
[----:B------:R-:W2:Y:S04]  /*76b70*/  LDL.LU R13, [R1+0x2ac4] ;  /* 0x002ac400010d7983 */ /* 0x000ea80000300800 */
[----:B------:R-:W2:Y:S04]  /*76b80*/  LDL.LU R12, [R1+0x2ac8] ;  /* 0x002ac800010c7983 */ /* 0x000ea80000300800 */
[----:B------:R-:W2:Y:S04]  /*76b90*/  LDL.LU R11, [R1+0x2acc] ;  /* 0x002acc00010b7983 */ /* 0x000ea80000300800 */
[----:B----4-:R-:W3:Y:S01]  /*76ba0*/  LDL.LU R10, [R1+0x2ad0] ;  /* 0x002ad000010a7983 */ /* 0x010ee20000300800 */
[----:B------:R-:W-:Y:S01]  /*76bb0*/  IMAD.MOV.U32 R4, RZ, RZ, R7 ;  /* 0x000000ffff047224 */ /* 0x000fe200078e0007 */
[----:B------:R-:W-:-:S02]  /*76bc0*/  ISETP.GT.AND P2, PT, R98, 0xc, PT ;  /* 0x0000000c6200780c */ /* 0x000fc40003f44270 */
[----:B------:R-:W3:Y:S04]  /*76bd0*/  LDL.LU R7, [R1+0x2ad8] ;  /* 0x002ad80001077983 */ /* 0x000ee80000300800 */
[----:B------:R1:W-:Y:S02]  /*76be0*/  LDGSTS.E [R3+0x4500], [R4.64], P1 ;  /* 0x0450000004037fae */ /* 0x0003e40008921848 */
[----:B-1----:R-:W-:Y:S01]  /*76bf0*/  MOV R5, R0 ;  /* 0x0000000000057202 */ /* 0x002fe20000000f00 */
[----:B------:R-:W-:Y:S01]  /*76c00*/  IMAD.MOV.U32 R4, RZ, RZ, R6 ;  /* 0x000000ffff047224 */ /* 0x000fe200078e0006 */
[----:B------:R-:W-:Y:S01]  /*76c10*/  SEL R0, RZ, 0x4, !P2 ;  /* 0x00000004ff007807 */ /* 0x000fe20005000000 */
[----:B------:R-:W3:Y:S03]  /*76c20*/  LDL.LU R6, [R1+0x2ae0] ;  /* 0x002ae00001067983 */ /* 0x000ee60000300800 */
[----:B------:R-:W-:Y:S01]  /*76c30*/  SEL R0, R0, RZ, !P0 ;  /* 0x000000ff00007207 */ /* 0x000fe20004000000 */
[----:B------:R1:W-:Y:S01]  /*76c40*/  LDGSTS.E [R3+0x4600], [R4.64], P1 ;  /* 0x0460000004037fae */ /* 0x0003e20008921848 */
[----:B------:R-:W-:-:S05]  /*76c50*/  IADD3 R9, P3, R9, R252, RZ ;  /* 0x000000fc09097210 */ /* 0x000fca0007f7e0ff */
[----:B------:R-:W-:Y:S01]  /*76c60*/  IMAD.X R19, R19, 0x1, R2, P3 ;  /* 0x0000000113137824 */ /* 0x000fe200018e0602 */
[----:B------:R-:W-:Y:S01]  /*76c70*/  IADD3 R17, P4, R17, R252, RZ ;  /* 0x000000fc11117210 */ /* 0x000fe20007f9e0ff */
[----:B------:R1:W-:Y:S02]  /*76c80*/  STL [R1+0x2be8], R9 ;  /* 0x002be80901007387 */ /* 0x0003e40000100800 */
[----:B-1----:R-:W-:Y:S01]  /*76c90*/  IMAD.MOV.U32 R4, RZ, RZ, R9 ;  /* 0x000000ffff047224 */ /* 0x002fe200078e0009 */
[----:B------:R-:W-:Y:S01]  /*76ca0*/  IADD3.X R18, R18, R2, RZ, P4, !PT ;  /* 0x0000000212127210 */ /* 0x000fe200027fe4ff */
[----:B------:R1:W-:Y:S01]  /*76cb0*/  STL [R1+0x2be4], R19 ;  /* 0x002be41301007387 */ /* 0x0003e20000100800 */
[----:B------:R-:W-:Y:S02]  /*76cc0*/  MOV R5, R19 ;  /* 0x0000001300057202 */ /* 0x000fe40000000f00 */
[----:B------:R-:W-:Y:S01]  /*76cd0*/  ISETP.NE.U32.AND P2, PT, R0, RZ, PT ;  /* 0x000000ff0000720c */ /* 0x000fe20003f45070 */
[----:B------:R-:W-:Y:S04]  /*76ce0*/  STL [R1+0x2ab0], R17 ;  /* 0x002ab01101007387 */ /* 0x000fe80000100800 */
[----:B------:R-:W3:Y:S04]  /*76cf0*/  LDL.LU R9, [R1+0x2ad4] ;  /* 0x002ad40001097983 */ /* 0x000ee80000300800 */
[----:B------:R-:W-:Y:S04]  /*76d00*/  STL [R1+0x2aac], R18 ;  /* 0x002aac1201007387 */ /* 0x000fe80000100800 */
[----:B------:R-:W3:Y:S04]  /*76d10*/  LDL.LU R0, [R1+0x2adc] ;  /* 0x002adc0001007983 */ /* 0x000ee80000300800 */
[----:B------:R1:W-:Y:S02]  /*76d20*/  LDGSTS.E [R3+0x4700], [R4.64], P1 ;  /* 0x0470000004037fae */ /* 0x0003e40008921848 */
[----:B-1----:R-:W-:Y:S01]  /*76d30*/  IMAD.MOV.U32 R4, RZ, RZ, R17 ;  /* 0x000000ffff047224 */ /* 0x002fe200078e0011 */
[----:B------:R-:W-:-:S05]  /*76d40*/  MOV R5, R18 ;  /* 0x0000001200057202 */ /* 0x000fca0000000f00 */
[----:B------:R1:W-:Y:S01]  /*76d50*/  LDGSTS.E [R3+0x6000], [R4.64], P2 ;  /* 0x0600000004037fae */ /* 0x0003e20009121848 */
[----:B---3--:R-:W-:-:S05]  /*76d60*/  IADD3 R15, P1, R15, R252, RZ ;  /* 0x000000fc0f0f7210 */ /* 0x008fca0007f3e0ff */
[----:B------:R-:W-:Y:S02]  /*76d70*/  IMAD.X R16, R16, 0x1, R2, P1 ;  /* 0x0000000110107824 */ /* 0x000fe400008e0602 */
[----:B-1----:R-:W-:Y:S01]  /*76d80*/  IMAD.MOV.U32 R4, RZ, RZ, R15 ;  /* 0x000000ffff047224 */ /* 0x002fe200078e000f */
[----:B------:R-:W-:Y:S02]  /*76d90*/  STL [R1+0x2ab8], R15 ;  /* 0x002ab80f01007387 */ /* 0x000fe40000100800 */
[----:B------:R-:W-:Y:S02]  /*76da0*/  MOV R5, R16 ;  /* 0x0000001000057202 */ /* 0x000fe40000000f00 */
[----:B--2---:R-:W-:Y:S01]  /*76db0*/  IADD3 R8, P3, R8, R252, RZ ;  /* 0x000000fc08087210 */ /* 0x004fe20007f7e0ff */
[----:B------:R-:W-:Y:S03]  /*76dc0*/  STL [R1+0x2ab4], R16 ;  /* 0x002ab41001007387 */ /* 0x000fe60000100800 */
[----:B------:R-:W-:Y:S01]  /*76dd0*/  IADD3.X R14, R14, R2, RZ, P3, !PT ;  /* 0x000000020e0e7210 */ /* 0x000fe20001ffe4ff */
[----:B------:R1:W-:Y:S04]  /*76de0*/  STL [R1+0x2ac0], R8 ;  /* 0x002ac00801007387 */ /* 0x0003e80000100800 */
[----:B------:R2:W-:Y:S04]  /*76df0*/  LDGSTS.E [R3+0x6100], [R4.64], P2 ;  /* 0x0610000004037fae */ /* 0x0005e80009121848 */
[----:B------:R3:W-:Y:S04]  /*76e00*/  STL [R1+0x2abc], R14 ;  /* 0x002abc0e01007387 */ /* 0x0007e80000100800 */
[----:B------:R-:W4:Y:S01]  /*76e10*/  LDL.LU R19, [R1+0x2ae4] ;  /* 0x002ae40001137983 */ /* 0x000f220000300800 */
[----:B--2---:R-:W-:-:S03]  /*76e20*/  IMAD.MOV.U32 R4, RZ, RZ, R8 ;  /* 0x000000ffff047224 */ /* 0x004fc600078e0008 */
[----:B-1----:R-:W2:Y:S04]  /*76e30*/  LDL.LU R8, [R1+0x2ae8] ;  /* 0x002ae80001087983 */ /* 0x002ea80000300800 */
[----:B------:R-:W4:Y:S04]  /*76e40*/  LDL.LU R18, [R1+0x296c] ;  /* 0x00296c0001127983 */ /* 0x000f280000300800 */
[----:B------:R-:W4:Y:S01]  /*76e50*/  LDL.LU R17, [R1+0x2970] ;  /* 0x0029700001117983 */ /* 0x000f220000300800 */
[----:B------:R-:W-:Y:S02]  /*76e60*/  IADD3 R12, P1, R12, R252, RZ ;  /* 0x000000fc0c0c7210 */ /* 0x000fe40007f3e0ff */
[----:B------:R-:W-:-:S03]  /*76e70*/  MOV R5, R14 ;  /* 0x0000000e00057202 */ /* 0x000fc60000000f00 */
[----:B------:R-:W-:Y:S01]  /*76e80*/  IMAD.X R13, R13, 0x1, R2, P1 ;  /* 0x000000010d0d7824 */ /* 0x000fe200008e0602 */
[----:B---3--:R-:W-:Y:S01]  /*76e90*/  IADD3 R10, P3, R10, R252, RZ ;  /* 0x000000fc0a0a7210 */ /* 0x008fe20007f7e0ff */
[----:B------:R-:W-:Y:S03]  /*76ea0*/  STL [R1+0x2ac8], R12 ;  /* 0x002ac80c01007387 */ /* 0x000fe60000100800 */
[----:B------:R-:W-:Y:S01]  /*76eb0*/  IADD3.X R11, R11, R2, RZ, P3, !PT ;  /* 0x000000020b0b7210 */ /* 0x000fe20001ffe4ff */
[----:B------:R-:W-:Y:S04]  /*76ec0*/  STL [R1+0x2ac4], R13 ;  /* 0x002ac40d01007387 */ /* 0x000fe80000100800 */
[----:B------:R1:W-:Y:S04]  /*76ed0*/  STL [R1+0x2ad0], R10 ;  /* 0x002ad00a01007387 */ /* 0x0003e80000100800 */
[----:B------:R3:W-:Y:S04]  /*76ee0*/  LDGSTS.E [R3+0x6200], [R4.64], P2 ;  /* 0x0620000004037fae */ /* 0x0007e80009121848 */
[----:B------:R1:W-:Y:S04]  /*76ef0*/  STL [R1+0x2acc], R11 ;  /* 0x002acc0b01007387 */ /* 0x0003e80000100800 */
[----:B------:R-:W4:Y:S01]  /*76f00*/  LDL.LU R16, [R1+0x2974] ;  /* 0x0029740001107983 */ /* 0x000f220000300800 */
[----:B---3--:R-:W-:Y:S01]  /*76f10*/  IMAD.MOV.U32 R4, RZ, RZ, R12 ;  /* 0x000000ffff047224 */ /* 0x008fe200078e000c */
[----:B------:R-:W-:-:S02]  /*76f20*/  MOV R5, R13 ;  /* 0x0000000d00057202 */ /* 0x000fc40000000f00 */
[----:B------:R-:W3:Y:S04]  /*76f30*/  LDL.LU R15, [R1+0x2978] ;  /* 0x00297800010f7983 */ /* 0x000ee80000300800 */
[----:B------:R1:W-:Y:S04]  /*76f40*/  LDGSTS.E [R3+0x6300], [R4.64], P2 ;  /* 0x0630000004037fae */ /* 0x0003e80009121848 */
[----:B------:R-:W3:Y:S01]  /*76f50*/  LDL.LU R14, [R1+0x297c] ;  /* 0x00297c00010e7983 */ /* 0x000ee20000300800 */
[----:B-1----:R-:W-:-:S03]  /*76f60*/  IMAD.MOV.U32 R4, RZ, RZ, R10 ;  /* 0x000000ffff047224 */ /* 0x002fc600078e000a */
[----:B------:R-:W3:Y:S01]  /*76f70*/  LDL.LU R10, [R1+0x2980] ;  /* 0x00298000010a7983 */ /* 0x000ee20000300800 */
[-C--:B------:R-:W-:Y:S02]  /*76f80*/  IADD3 R7, P1, R7, R252.reuse, RZ ;  /* 0x000000fc07077210 */ /* 0x080fe40007f3e0ff */
[----:B------:R-:W-:Y:S02]  /*76f90*/  IADD3 R6, P3, R6, R252, RZ ;  /* 0x000000fc06067210 */ /* 0x000fe40007f7e0ff */
[----:B------:R-:W-:Y:S01]  /*76fa0*/  MOV R5, R11 ;  /* 0x0000000b00057202 */ /* 0x000fe20000000f00 */
[----:B------:R-:W-:Y:S04]  /*76fb0*/  STL [R1+0x2ad8], R7 ;  /* 0x002ad80701007387 */ /* 0x000fe80000100800 */
[----:B------:R1:W-:Y:S01]  /*76fc0*/  LDGSTS.E [R3+0x6400], [R4.64], P2 ;  /* 0x0640000004037fae */ /* 0x0003e20009121848 */
[----:B------:R-:W-:-:S05]  /*76fd0*/  IMAD.X R9, R9, 0x1, R2, P1 ;  /* 0x0000000109097824 */ /* 0x000fca00008e0602 */
[----:B------:R1:W-:Y:S01]  /*76fe0*/  STL [R1+0x2ad4], R9 ;  /* 0x002ad40901007387 */ /* 0x0003e20000100800 */
[----:B------:R-:W-:-:S03]  /*76ff0*/  IADD3.X R0, R0, R2, RZ, P3, !PT ;  /* 0x0000000200007210 */ /* 0x000fc60001ffe4ff */
[----:B------:R-:W-:Y:S04]  /*77000*/  STL [R1+0x2ae0], R6 ;  /* 0x002ae00601007387 */ /* 0x000fe80000100800 */
[----:B------:R1:W-:Y:S02]  /*77010*/  STL [R1+0x2adc], R0 ;  /* 0x002adc0001007387 */ /* 0x0003e40000100800 */
[----:B-1----:R-:W-:Y:S02]  /*77020*/  MOV R5, R9 ;  /* 0x0000000900057202 */ /* 0x002fe40000000f00 */
[----:B------:R-:W3:Y:S04]  /*77030*/  LDL.LU R13, [R1+0x2984] ;  /* 0x00298400010d7983 */ /* 0x000ee80000300800 */
[----:B------:R-:W3:Y:S04]  /*77040*/  LDL.LU R12, [R1+0x2988] ;  /* 0x00298800010c7983 */ /* 0x000ee80000300800 */
[----:B------:R-:W3:Y:S04]  /*77050*/  LDL.LU R11, [R1+0x298c] ;  /* 0x00298c00010b7983 */ /* 0x000ee80000300800 */
[----:B------:R-:W3:Y:S01]  /*77060*/  LDL.LU R9, [R1+0x2990] ;  /* 0x0029900001097983 */ /* 0x000ee20000300800 */
        /* <DEDUP_REMOVED lines=9> */
[----:B------:R1:W-:Y:S03]  /*77100*/  LDGSTS.E [R3+0x6600], [R4.64], P2 ;  /* 0x0660000004037fae */ /* 0x0003e60009121848 */
[----:B------:R-:W-:-:S02]  /*77110*/  ISETP.NE.U32.AND P1, PT, R0, RZ, PT ;  /* 0x000000ff0000720c */ /* 0x000fc40003f25070 */
        /* <DEDUP_REMOVED lines=13> */
[----:B---3--:R-:W-:Y:S01]  /*771f0*/  IADD3 R15, P2, R15, R252, RZ ;  /* 0x000000fc0f0f7210 */ /* 0x008fe20007f5e0ff */
        /* <DEDUP_REMOVED lines=60> */
[----:B------:R1:W-:Y:S03]  /*775c0*/  LDGSTS.E [R3+0x8600], [R4.64], P1 ;  /* 0x0860000004037fae */ /* 0x0003e60008921848 */
[----:B------:R-:W-:-:S02]  /*775d0*/  ISETP.NE.U32.AND P2, PT, R0, RZ, PT ;  /* 0x000000ff0000720c */ /* 0x000fc40003f45070 */
[----:B---3--:R-:W-:-:S05]  /*775e0*/  IADD3 R10, P3, R10, R252, RZ ;  /* 0x000000fc0a0a7210 */ /* 0x008fca0007f7e0ff */
[----:B------:R-:W-:Y:S01]  /*775f0*/  IMAD.X R19, R19, 0x1, R2, P3 ;  /* 0x0000000113137824 */ /* 0x000fe200018e0602 */
[----:B------:R-:W-:Y:S01]  /*77600*/  IADD3 R17, P4, R17, R252, RZ ;  /* 0x000000fc11117210 */ /* 0x000fe20007f9e0ff */
[----:B------:R3:W-:Y:S03]  /*77610*/  STL [R1+0x29a8], R10 ;  /* 0x0029a80a01007387 */ /* 0x0007e60000100800 */
[----:B------:R-:W-:Y:S01]  /*77620*/  IADD3.X R18, R18, R2, RZ, P4, !PT ;  /* 0x0000000212127210 */ /* 0x000fe200027fe4ff */
[----:B------:R3:W-:Y:S01]  /*77630*/  STL [R1+0x29a4], R19 ;  /* 0x0029a41301007387 */ /* 0x0007e20000100800 */
[----:B-1----:R-:W-:-:S03]  /*77640*/  IMAD.MOV.U32 R4, RZ, RZ, R10 ;  /* 0x000000ffff047224 */ /* 0x002fc600078e000a */
        /* <DEDUP_REMOVED lines=101> */
[----:B------:R-:W-:-:S05]  /*77ca0*/  MOV R5, R14 ;  /* 0x0000000e00057202 */ /* 0x000fca0000000f00 */
[----:B------:R1:W-:Y:S01]  /*77cb0*/  LDGSTS.E [R3+0xc200], [R4.64], P1 ;  /* 0x0c20000004037fae */ /* 0x0003e20008921848 */
[----:B------:R-:W-:-:S05]  /*77cc0*/  IADD3 R12, P2, R12, R252, RZ ;  /* 0x000000fc0c0c7210 */ /* 0x000fca0007f5e0ff */
[----:B------:R-:W-:Y:S01]  /*77cd0*/  IMAD.X R13, R13, 0x1, R2, P2 ;  /* 0x000000010d0d7824 */ /* 0x000fe200010e0602 */
[----:B---3--:R-:W-:Y:S01]  /*77ce0*/  IADD3 R10, P3, R10, R252, RZ ;  /* 0x000000fc0a0a7210 */ /* 0x008fe20007f7e0ff */
[----:B------:R-:W-:Y:S03]  /*77cf0*/  STL [R1+0x2788], R12 ;  /* 0x0027880c01007387 */ /* 0x000fe60000100800 */
[----:B------:R-:W-:Y:S01]  /*77d00*/  IADD3.X R11, R11, R2, RZ, P3, !PT ;  /* 0x000000020b0b7210 */ /* 0x000fe20001ffe4ff */
[----:B------:R-:W-:Y:S01]  /*77d10*/  STL [R1+0x2784], R13 ;  /* 0x0027840d01007387 */ /* 0x000fe20000100800 */
[----:B-1----:R-:W-:Y:S01]  /*77d20*/  IMAD.MOV.U32 R4, RZ, RZ, R12 ;  /* 0x000000ffff047224 */ /* 0x002fe200078e000c */
[----:B------:R-:W-:Y:S02]  /*77d30*/  MOV R5, R13 ;  /* 0x0000000d00057202 */ /* 0x000fe40000000f00 */
[----:B------:R1:W-:Y:S04]  /*77d40*/  STL [R1+0x2790], R10 ;  /* 0x0027900a01007387 */ /* 0x0003e80000100800 */
[----:B------:R3:W-:Y:S04]  /*77d50*/  STL [R1+0x278c], R11 ;  /* 0x00278c0b01007387 */ /* 0x0007e80000100800 */
[----:B------:R-:W4:Y:S04]  /*77d60*/  LDL.LU R16, [R1+0x2674] ;  /* 0x0026740001107983 */ /* 0x000f280000300800 */
[----:B------:R-:W4:Y:S04]  /*77d70*/  LDL.LU R15, [R1+0x2678] ;  /* 0x00267800010f7983 */ /* 0x000f280000300800 */
[----:B------:R1:W-:Y:S04]  /*77d80*/  LDGSTS.E [R3+0xc300], [R4.64], P1 ;  /* 0x0c30000004037fae */ /* 0x0003e80008921848 */
[----:B------:R-:W4:Y:S01]  /*77d90*/  LDL.LU R14, [R1+0x267c] ;  /* 0x00267c00010e7983 */ /* 0x000f220000300800 */
[----:B-1----:R-:W-:-:S03]  /*77da0*/  IMAD.MOV.U32 R4, RZ, RZ, R10 ;  /* 0x000000ffff047224 */ /* 0x002fc600078e000a */
[----:B------:R-:W4:Y:S01]  /*77db0*/  LDL.LU R10, [R1+0x2680] ;  /* 0x00268000010a7983 */ /* 0x000f220000300800 */
        /* <DEDUP_REMOVED lines=9> */
[----:B------:R3:W-:Y:S01]  /*77e50*/  STL [R1+0x279c], R0 ;  /* 0x00279c0001007387 */ /* 0x0007e20000100800 */
[----:B-1----:R-:W-:-:S03]  /*77e60*/  MOV R5, R9 ;  /* 0x0000000900057202 */ /* 0x002fc60000000f00 */
[----:B------:R-:W4:Y:S04]  /*77e70*/  LDL.LU R13, [R1+0x2684] ;  /* 0x00268400010d7983 */ /* 0x000f280000300800 */
[----:B------:R-:W4:Y:S04]  /*77e80*/  LDL.LU R12, [R1+0x2688] ;  /* 0x00268800010c7983 */ /* 0x000f280000300800 */
[----:B---3--:R-:W3:Y:S04]  /*77e90*/  LDL.LU R11, [R1+0x268c] ;  /* 0x00268c00010b7983 */ /* 0x008ee80000300800 */
        /* <DEDUP_REMOVED lines=24> */
[----:B------:R1:W-:Y:S02]  /*78020*/  LDGSTS.E [R3+0xc700], [R4.64], P1 ;  /* 0x0c70000004037fae */ /* 0x0003e40008921848 */
[----:B-1----:R-:W-:Y:S01]  /*78030*/  IMAD.MOV.U32 R4, RZ, RZ, R17 ;  /* 0x000000ffff047224 */ /* 0x002fe200078e0011 */
[----:B------:R-:W-:-:S05]  /*78040*/  MOV R5, R18 ;  /* 0x0000001200057202 */ /* 0x000fca0000000f00 */
[----:B------:R1:W-:Y:S01]  /*78050*/  LDGSTS.E [R3+0xe000], [R4.64], P2 ;  /* 0x0e00000004037fae */ /* 0x0003e20009121848 */
[----:B------:R-:W-:-:S05]  /*78060*/  IADD3 R15, P1, R15, R252, RZ ;  /* 0x000000fc0f0f7210 */ /* 0x000fca0007f3e0ff */
[----:B------:R-:W-:Y:S01]  /*78070*/  IMAD.X R16, R16, 0x1, R2, P1 ;  /* 0x0000000110107824 */ /* 0x000fe200008e0602 */
[----:B------:R-:W-:Y:S01]  /*78080*/  STL [R1+0x2678], R15 ;  /* 0x0026780f01007387 */ /* 0x000fe20000100800 */
[----:B-1----:R-:W-:-:S03]  /*78090*/  IMAD.MOV.U32 R4, RZ, RZ, R15 ;  /* 0x000000ffff047224 */ /* 0x002fc600078e000f */
[----:B------:R-:W-:Y:S02]  /*780a0*/  MOV R5, R16 ;  /* 0x0000001000057202 */ /* 0x000fe40000000f00 */
[----:B------:R-:W-:Y:S01]  /*780b0*/  IADD3 R10, P3, R10, R252, RZ ;  /* 0x000000fc0a0a7210 */ /* 0x000fe20007f7e0ff */
[----:B------:R-:W-:Y:S03]  /*780c0*/  STL [R1+0x2674], R16 ;  /* 0x0026741001007387 */ /* 0x000fe60000100800 */
[----:B------:R-:W-:Y:S01]  /*780d0*/  IADD3.X R14, R14, R2, RZ, P3, !PT ;  /* 0x000000020e0e7210 */ /* 0x000fe20001ffe4ff */
[----:B------:R1:W-:Y:S04]  /*780e0*/  STL [R1+0x2680], R10 ;  /* 0x0026800a01007387 */ /* 0x0003e80000100800 */
[----:B------:R1:W-:Y:S04]  /*780f0*/  LDGSTS.E [R3+0xe100], [R4.64], P2 ;  /* 0x0e10000004037fae */ /* 0x0003e80009121848 */
[----:B------:R3:W-:Y:S04]  /*78100*/  STL [R1+0x267c], R14 ;  /* 0x00267c0e01007387 */ /* 0x0007e80000100800 */
[----:B----4-:R-:W2:Y:S01]  /*78110*/  LDL.LU R19, [R1+0x26a4] ;  /* 0x0026a40001137983 */ /* 0x010ea20000300800 */
[----:B-1----:R-:W-:-:S03]  /*78120*/  IMAD.MOV.U32 R4, RZ, RZ, R10 ;  /* 0x000000ffff047224 */ /* 0x002fc600078e000a */
[----:B------:R-:W2:Y:S04]  /*78130*/  LDL.LU R10, [R1+0x26a8] ;  /* 0x0026a800010a7983 */ /* 0x000ea80000300800 */
[----:B------:R-:W2:Y:S04]  /*78140*/  LDL.LU R18, [R1+0x252c] ;  /* 0x00252c0001127983 */ /* 0x000ea80000300800 */
[----:B------:R-:W2:Y:S01]  /*78150*/  LDL.LU R17, [R1+0x2530] ;  /* 0x0025300001117983 */ /* 0x000ea20000300800 */
        /* <DEDUP_REMOVED lines=12> */
[----:B------:R-:W2:Y:S04]  /*78220*/  LDL.LU R16, [R1+0x2534] ;  /* 0x0025340001107983 */ /* 0x000ea80000300800 */
[----:B------:R-:W2:Y:S01]  /*78230*/  LDL.LU R15, [R1+0x2538] ;  /* 0x00253800010f7983 */ /* 0x000ea20000300800 */
[----:B------:R-:W-:-:S03]  /*78240*/  IADD3 R7, P1, R7, R252, RZ ;  /* 0x000000fc07077210 */ /* 0x000fc60007f3e0ff */
[----:B------:R1:W-:Y:S01]  /*78250*/  LDGSTS.E [R3+0xe300], [R4.64], P2 ;  /* 0x0e30000004037fae */ /* 0x0003e20009121848 */
[----:B------:R-:W-:-:S03]  /*78260*/  IADD3 R6, P3, R6, R252, RZ ;  /* 0x000000fc06067210 */ /* 0x000fc60007f7e0ff */
[----:B------:R-:W2:Y:S01]  /*78270*/  LDL.LU R14, [R1+0x253c] ;  /* 0x00253c00010e7983 */ /* 0x000ea20000300800 */
[----:B-1----:R-:W-:-:S03]  /*78280*/  IMAD.MOV.U32 R4, RZ, RZ, R9 ;  /* 0x000000ffff047224 */ /* 0x002fc600078e0009 */
[----:B------:R-:W2:Y:S01]  /*78290*/  LDL.LU R9, [R1+0x2540] ;  /* 0x0025400001097983 */ /* 0x000ea20000300800 */
        /* <DEDUP_REMOVED lines=12> */
[----:B---3--:R-:W3:Y:S04]  /*78360*/  LDL.LU R11, [R1+0x254c] ;  /* 0x00254c00010b7983 */ /* 0x008ee80000300800 */
[----:B-1----:R-:W3:Y:S01]  /*78370*/  LDL.LU R8, [R1+0x2550] ;  /* 0x0025500001087983 */ /* 0x002ee20000300800 */
[----:B------:R-:W-:-:S03]  /*78380*/  ISETP.GT.AND P1, PT, R98, 0x20, PT ;  /* 0x000000206200780c */ /* 0x000fc60003f24270 */
[----:B------:R1:W-:Y:S04]  /*78390*/  LDGSTS.E [R3+0xe500], [R4.64], P2 ;  /* 0x0e50000004037fae */ /* 0x0003e80009121848 */
[----:B------:R-:W3:Y:S01]  /*783a0*/  LDL.LU R7, [R1+0x2558] ;  /* 0x0025580001077983 */ /* 0x000ee20000300800 */
[----:B-1----:R-:W-:Y:S01]  /*783b0*/  MOV R5, R0 ;  /* 0x0000000000057202 */ /* 0x002fe20000000f00 */
[----:B------:R-:W-:Y:S01]  /*783c0*/  IMAD.MOV.U32 R4, RZ, RZ, R6 ;  /* 0x000000ffff047224 */ /* 0x000fe200078e0006 */
[----:B--2---:R-:W-:Y:S01]  /*783d0*/  SEL R0, RZ, 0x4, !P1 ;  /* 0x00000004ff007807 */ /* 0x004fe20004800000 */
[----:B------:R-:W2:Y:S03]  /*783e0*/  LDL.LU R6, [R1+0x2560] ;  /* 0x0025600001067983 */ /* 0x000ea60000300800 */
[----:B------:R-:W-:Y:S01]  /*783f0*/  SEL R0, R0, RZ, !P0 ;  /* 0x000000ff00007207 */ /* 0x000fe20004000000 */
[----:B------:R1:W-:Y:S03]  /*78400*/  LDGSTS.E [R3+0xe600], [R4.64], P2 ;  /* 0x0e60000004037fae */ /* 0x0003e60009121848 */
[----:B------:R-:W-:-:S02]  /*78410*/  ISETP.NE.U32.AND P1, PT, R0, RZ, PT ;  /* 0x000000ff0000720c */ /* 0x000fc40003f25070 */
[----:B------:R-:W-:-:S05]  /*78420*/  IADD3 R10, P3, R10, R252, RZ ;  /* 0x000000fc0a0a7210 */ /* 0x000fca0007f7e0ff */
[----:B------:R-:W-:Y:S01]  /*78430*/  IMAD.X R19, R19, 0x1, R2, P3 ;  /* 0x0000000113137824 */ /* 0x000fe200018e0602 */
[----:B------:R-:W-:Y:S01]  /*78440*/  IADD3 R17, P4, R17, R252, RZ ;  /* 0x000000fc11117210 */ /* 0x000fe20007f9e0ff */
[----:B------:R1:W-:Y:S03]  /*78450*/  STL [R1+0x26a8], R10 ;  /* 0x0026a80a01007387 */ /* 0x0003e60000100800 */
[----:B------:R-:W-:Y:S01]  /*78460*/  IADD3.X R18, R18, R2, RZ, P4, !PT ;  /* 0x0000000212127210 */ /* 0x000fe200027fe4ff */
[----:B------:R1:W-:Y:S02]  /*78470*/  STL [R1+0x26a4], R19 ;  /* 0x0026a41301007387 */ /* 0x0003e40000100800 */
[----:B-1----:R-:W-:Y:S02]  /*78480*/  IMAD.MOV.U32 R4, RZ, RZ, R10 ;  /* 0x000000ffff047224 */ /* 0x002fe400078e000a */
[----:B------:R-:W-:Y:S04]  /*78490*/  STL [R1+0x2530], R17 ;  /* 0x0025301101007387 */ /* 0x000fe80000100800 */
[----:B------:R-:W2:Y:S04]  /*784a0*/  LDL.LU R10, [R1+0x2554] ;  /* 0x00255400010a7983 */ /* 0x000ea80000300800 */
[----:B------:R-:W-:Y:S04]  /*784b0*/  STL [R1+0x252c], R18 ;  /* 0x00252c1201007387 */ /* 0x000fe80000100800 */
[----:B------:R-:W2:Y:S01]  /*784c0*/  LDL.LU R0, [R1+0x255c] ;  /* 0x00255c0001007983 */ /* 0x000ea20000300800 */
        /* <DEDUP_REMOVED lines=16> */
[----:B------:R-:W2:Y:S01]  /*785d0*/  LDL.LU R19, [R1+0x2564] ;  /* 0x0025640001137983 */ /* 0x000ea20000300800 */
[----:B-1----:R-:W-:-:S03]  /*785e0*/  IMAD.MOV.U32 R4, RZ, RZ, R9 ;  /* 0x000000ffff047224 */ /* 0x002fc600078e0009 */
[----:B------:R-:W2:Y:S04]  /*785f0*/  LDL.LU R9, [R1+0x2568] ;  /* 0x0025680001097983 */ /* 0x000ea80000300800 */
[----:B------:R-:W2:Y:S04]  /*78600*/  LDL.LU R18, [R1+0x242c] ;  /* 0x00242c0001127983 */ /* 0x000ea80000300800 */
[----:B------:R-:W2:Y:S01]  /*78610*/  LDL.LU R17, [R1+0x2430] ;  /* 0x0024300001117983 */ /* 0x000ea20000300800 */
[----:B------:R-:W-:-:S05]  /*78620*/  MOV R5, R14 ;  /* 0x0000000e00057202 */ /* 0x000fca0000000f00 */
[----:B------:R1:W-:Y:S01]  /*78630*/  LDGSTS.E [R3+0x10200], [R4.64], P1 ;  /* 0x1020000004037fae */ /* 0x0003e20008921848 */
[----:B----4-:R-:W-:-:S05]  /*78640*/  IADD3 R12, P2, R12, R252, RZ ;  /* 0x000000fc0c0c7210 */ /* 0x010fca0007f5e0ff */
        /* <DEDUP_REMOVED lines=13> */
[----:B------:R-:W-:Y:S01]  /*78720*/  IADD3 R7, P2, R7, R252, RZ ;  /* 0x000000fc07077210 */ /* 0x000fe20007f5e0ff */
[----:B-1----:R-:W-:-:S02]  /*78730*/  IMAD.MOV.U32 R4, RZ, RZ, R8 ;  /* 0x000000ffff047224 */ /* 0x002fc400078e0008 */
[----:B------:R-:W4:Y:S01]  /*78740*/  LDL.LU R8, [R1+0x2440] ;  /* 0x0024400001087983 */ /* 0x000f220000300800 */
[----:B--2---:R-:W-:Y:S02]  /*78750*/  IADD3 R6, P3, R6, R252, RZ ;  /* 0x000000fc06067210 */ /* 0x004fe40007f7e0ff */
        /* <DEDUP_REMOVED lines=11> */
[----:B---3--:R-:W2:Y:S04]  /*78810*/  LDL.LU R11, [R1+0x244c] ;  /* 0x00244c00010b7983 */ /* 0x008ea80000300800 */
[----:B--2---:R-:W2:Y:S01]  /*78820*/  LDL.LU R10, [R1+0x2450] ;  /* 0x00245000010a7983 */ /* 0x004ea20000300800 */
[----:B------:R-:W-:Y:S01]  /*78830*/  IMAD.MOV.U32 R4, RZ, RZ, R7 ;  /* 0x000000ffff047224 */ /* 0x000fe200078e0007 */
[----:B------:R-:W-:-:S02]  /*78840*/  ISETP.GT.AND P2, PT, R98, 0x24, PT ;  /* 0x000000246200780c */ /* 0x000fc40003f44270 */
[----:B------:R-:W2:Y:S04]  /*78850*/  LDL.LU R7, [R1+0x2458] ;  /* 0x0024580001077983 */ /* 0x000ea80000300800 */
[----:B------:R1:W-:Y:S02]  /*78860*/  LDGSTS.E [R3+0x10500], [R4.64], P1 ;  /* 0x1050000004037fae */ /* 0x0003e40008921848 */
[----:B-1----:R-:W-:Y:S01]  /*78870*/  MOV R5, R0 ;  /* 0x0000000000057202 */ /* 0x002fe20000000f00 */
[----:B------:R-:W-:Y:S01]  /*78880*/  IMAD.MOV.U32 R4, RZ, RZ, R6 ;  /* 0x000000ffff047224 */ /* 0x000fe200078e0006 */
[----:B------:R-:W-:Y:S01]  /*78890*/  SEL R0, RZ, 0x4, !P2 ;  /* 0x00000004ff007807 */ /* 0x000fe20005000000 */
[----:B------:R-:W2:Y:S03]  /*788a0*/  LDL.LU R6, [R1+0x2460] ;  /* 0x0024600001067983 */ /* 0x000ea60000300800 */
[----:B------:R-:W-:Y:S01]  /*788b0*/  SEL R0, R0, RZ, !P0 ;  /* 0x000000ff00007207 */ /* 0x000fe20004000000 */
[----:B------:R1:W-:Y:S03]  /*788c0*/  LDGSTS.E [R3+0x10600], [R4.64], P1 ;  /* 0x1060000004037fae */ /* 0x0003e60008921848 */
[----:B------:R-:W-:-:S02]  /*788d0*/  ISETP.NE.U32.AND P2, PT, R0, RZ, PT ;  /* 0x000000ff0000720c */ /* 0x000fc40003f45070 */
[----:B------:R-:W-:-:S05]  /*788e0*/  IADD3 R9, P3, R9, R252, RZ ;  /* 0x000000fc09097210 */ /* 0x000fca0007f7e0ff */
[----:B------:R-:W-:Y:S01]  /*788f0*/  IMAD.X R19, R19, 0x1, R2, P3 ;  /* 0x0000000113137824 */ /* 0x000fe200018e0602 */
[----:B------:R-:W-:Y:S01]  /*78900*/  IADD3 R17, P4, R17, R252, RZ ;  /* 0x000000fc11117210 */ /* 0x000fe20007f9e0ff */
[----:B------:R1:W-:Y:S02]  /*78910*/  STL [R1+0x2568], R9 ;  /* 0x0025680901007387 */ /* 0x0003e40000100800 */
[----:B-1----:R-:W-:Y:S01]  /*78920*/  IMAD.MOV.U32 R4, RZ, RZ, R9 ;  /* 0x000000ffff047224 */ /* 0x002fe200078e0009 */
[----:B------:R-:W-:Y:S01]  /*78930*/  IADD3.X R18, R18, R2, RZ, P4, !PT ;  /* 0x0000000212127210 */ /* 0x000fe200027fe4ff */
[----:B------:R1:W-:Y:S01]  /*78940*/  STL [R1+0x2564], R19 ;  /* 0x0025641301007387 */ /* 0x0003e20000100800 */
[----:B------:R-:W-:-:S03]  /*78950*/  MOV R5, R19 ;  /* 0x0000001300057202 */ /* 0x000fc60000000f00 */
[----:B------:R-:W-:Y:S04]  /*78960*/  STL [R1+0x2430], R17 ;  /* 0x0024301101007387 */ /* 0x000fe80000100800 */
[----:B------:R-:W2:Y:S04]  /*78970*/  LDL.LU R9, [R1+0x2454] ;  /* 0x0024540001097983 */ /* 0x000ea80000300800 */
[----:B------:R-:W-:Y:S04]  /*78980*/  STL [R1+0x242c], R18 ;  /* 0x00242c1201007387 */ /* 0x000fe80000100800 */
[----:B------:R-:W2:Y:S04]  /*78990*/  LDL.LU R0, [R1+0x245c] ;  /* 0x00245c0001007983 */ /* 0x000ea80000300800 */
[----:B------:R1:W-:Y:S02]  /*789a0*/  LDGSTS.E [R3+0x10700], [R4.64], P1 ;  /* 0x1070000004037fae */ /* 0x0003e40008921848 */
[----:B-1----:R-:W-:Y:S01]  /*789b0*/  IMAD.MOV.U32 R4, RZ, RZ, R17 ;  /* 0x000000ffff047224 */ /* 0x002fe200078e0011 */
[----:B------:R-:W-:-:S05]  /*789c0*/  MOV R5, R18 ;  /* 0x0000001200057202 */ /* 0x000fca0000000f00 */
[----:B------:R1:W-:Y:S01]  /*789d0*/  LDGSTS.E [R3+0x12000], [R4.64], P2 ;  /* 0x1200000004037fae */ /* 0x0003e20009121848 */
[----:B----4-:R-:W-:-:S05]  /*789e0*/  IADD3 R15, P1, R15, R252, RZ ;  /* 0x000000fc0f0f7210 */ /* 0x010fca0007f3e0ff */
[----:B------:R-:W-:Y:S02]  /*789f0*/  IMAD.X R16, R16, 0x1, R2, P1 ;  /* 0x0000000110107824 */ /* 0x000fe400008e0602 */
[----:B-1----:R-:W-:Y:S01]  /*78a00*/  IMAD.MOV.U32 R4, RZ, RZ, R15 ;  /* 0x000000ffff047224 */ /* 0x002fe200078e000f */
[----:B------:R-:W-:Y:S02]  /*78a10*/  STL [R1+0x2438], R15 ;  /* 0x0024380f01007387 */ /* 0x000fe40000100800 */
[----:B------:R-:W-:Y:S02]  /*78a20*/  MOV R5, R16 ;  /* 0x0000001000057202 */ /* 0x000fe40000000f00 */
[----:B------:R-:W-:Y:S01]  /*78a30*/  IADD3 R8, P3, R8, R252, RZ ;  /* 0x000000fc08087210 */ /* 0x000fe20007f7e0ff */
[----:B------:R-:W-:Y:S03]  /*78a40*/  STL [R1+0x2434], R16 ;  /* 0x0024341001007387 */ /* 0x000fe60000100800 */
[----:B------:R-:W-:Y:S01]  /*78a50*/  IADD3.X R14, R14, R2, RZ, P3, !PT ;  /* 0x000000020e0e7210 */ /* 0x000fe20001ffe4ff */
[----:B------:R1:W-:Y:S04]  /*78a60*/  STL [R1+0x2440], R8 ;  /* 0x0024400801007387 */ /* 0x0003e80000100800 */
[----:B------:R4:W-:Y:S04]  /*78a70*/  LDGSTS.E [R3+0x12100], [R4.64], P2 ;  /* 0x1210000004037fae */ /* 0x0009e80009121848 */
[----:B------:R1:W-:Y:S04]  /*78a80*/  STL [R1+0x243c], R14 ;  /* 0x00243c0e01007387 */ /* 0x0003e80000100800 */
[----:B------:R-:W3:Y:S01]  /*78a90*/  LDL.LU R19, [R1+0x2464] ;  /* 0x0024640001137983 */ /* 0x000ee20000300800 */
[----:B----4-:R-:W-:-:S03]  /*78aa0*/  IMAD.MOV.U32 R4, RZ, RZ, R8 ;  /* 0x000000ffff047224 */ /* 0x010fc600078e0008 */
[----:B-1----:R-:W4:Y:S04]  /*78ab0*/  LDL.LU R8, [R1+0x2468] ;  /* 0x0024680001087983 */ /* 0x002f280000300800 */
[----:B------:R-:W3:Y:S04]  /*78ac0*/  LDL.LU R18, [R1+0x232c] ;  /* 0x00232c0001127983 */ /* 0x000ee80000300800 */
[----:B------:R-:W3:Y:S01]  /*78ad0*/  LDL.LU R17, [R1+0x2330] ;  /* 0x0023300001117983 */ /* 0x000ee20000300800 */
[----:B------:R-:W-:-:S05]  /*78ae0*/  MOV R5, R14 ;  /* 0x0000000e00057202 */ /* 0x000fca0000000f00 */
[----:B------:R1:W-:Y:S01]  /*78af0*/  LDGSTS.E [R3+0x12200], [R4.64], P2 ;  /* 0x1220000004037fae */ /* 0x0003e20009121848 */
[----:B------:R-:W-:-:S05]  /*78b00*/  IADD3 R12, P1, R12, R252, RZ ;  /* 0x000000fc0c0c7210 */ /* 0x000fca0007f3e0ff */
[----:B------:R-:W-:Y:S01]  /*78b10*/  IMAD.X R13, R13, 0x1, R2, P1 ;  /* 0x000000010d0d7824 */ /* 0x000fe200008e0602 */
[----:B--2---:R-:W-:Y:S01]  /*78b20*/  IADD3 R10, P3, R10, R252, RZ ;  /* 0x000000fc0a0a7210 */ /* 0x004fe20007f7e0ff */
        /* <DEDUP_REMOVED lines=24> */
[----:B------:R-:W3:Y:S04]  /*78cb0*/  LDL.LU R13, [R1+0x2344] ;  /* 0x00234400010d7983 */ /* 0x000ee80000300800 */
[----:B------:R-:W3:Y:S04]  /*78cc0*/  LDL.LU R12, [R1+0x2348] ;  /* 0x00234800010c7983 */ /* 0x000ee80000300800 */
[----:B--2---:R-:W2:Y:S04]  /*78cd0*/  LDL.LU R11, [R1+0x234c] ;  /* 0x00234c00010b7983 */ /* 0x004ea80000300800 */
[----:B------:R-:W2:Y:S01]  /*78ce0*/  LDL.LU R9, [R1+0x2350] ;  /* 0x0023500001097983 */ /* 0x000ea20000300800 */
        /* <DEDUP_REMOVED lines=11> */
[----:B----4-:R-:W-:-:S05]  /*78da0*/  IADD3 R8, P3, R8, R252, RZ ;  /* 0x000000fc08087210 */ /* 0x010fca0007f7e0ff */
[----:B---3--:R-:W-:Y:S01]  /*78db0*/  IMAD.X R19, R19, 0x1, R2, P3 ;  /* 0x0000000113137824 */ /* 0x008fe200018e0602 */
[----:B------:R-:W-:Y:S01]  /*78dc0*/  IADD3 R17, P4, R17, R252, RZ ;  /* 0x000000fc11117210 */ /* 0x000fe20007f9e0ff */
[----:B------:R3:W-:Y:S03]  /*78dd0*/  STL [R1+0x2468], R8 ;  /* 0x0024680801007387 */ /* 0x0007e60000100800 */
[----:B------:R-:W-:Y:S01]  /*78de0*/  IADD3.X R18, R18, R2, RZ, P4, !PT ;  /* 0x0000000212127210 */ /* 0x000fe200027fe4ff */
[----:B------:R4:W-:Y:S01]  /*78df0*/  STL [R1+0x2464], R19 ;  /* 0x0024641301007387 */ /* 0x0009e20000100800 */
[----:B-1----:R-:W-:-:S03]  /*78e00*/  IMAD.MOV.U32 R4, RZ, RZ, R8 ;  /* 0x000000ffff047224 */ /* 0x002fc600078e0008 */
[----:B------:R-:W-:Y:S04]  /*78e10*/  STL [R1+0x2330], R17 ;  /* 0x0023301101007387 */ /* 0x000fe80000100800 */
[----:B---3--:R-:W3:Y:S04]  /*78e20*/  LDL.LU R8, [R1+0x2354] ;  /* 0x0023540001087983 */ /* 0x008ee80000300800 */
[----:B------:R-:W-:Y:S01]  /*78e30*/  STL [R1+0x232c], R18 ;  /* 0x00232c1201007387 */ /* 0x000fe20000100800 */
[----:B------:R-:W-:-:S03]  /*78e40*/  MOV R5, R19 ;  /* 0x0000001300057202 */ /* 0x000fc60000000f00 */
[----:B------:R-:W3:Y:S04]  /*78e50*/  LDL.LU R0, [R1+0x235c] ;  /* 0x00235c0001007983 */ /* 0x000ee80000300800 */
        /* <DEDUP_REMOVED lines=15> */
[----:B----4-:R-:W3:Y:S01]  /*78f50*/  LDL.LU R19, [R1+0x2364] ;  /* 0x0023640001137983 */ /* 0x010ee20000300800 */
[----:B-1----:R-:W-:-:S03]  /*78f60*/  IMAD.MOV.U32 R4, RZ, RZ, R10 ;  /* 0x000000ffff047224 */ /* 0x002fc600078e000a */
[----:B------:R-:W3:Y:S04]  /*78f70*/  LDL.LU R10, [R1+0x2368] ;  /* 0x00236800010a7983 */ /* 0x000ee80000300800 */
        /* <DEDUP_REMOVED lines=26> */
[----:B---3--:R-:W-:-:S05]  /*79120*/  IMAD.X R8, R8, 0x1, R2, P2 ;  /* 0x0000000108087824 */ /* 0x008fca00010e0602 */
[----:B------:R1:W-:Y:S01]  /*79130*/  STL [R1+0x2354], R8 ;  /* 0x0023540801007387 */ /* 0x0003e20000100800 */
[----:B------:R-:W-:-:S03]  /*79140*/  IADD3.X R0, R0, R2, RZ, P3, !PT ;  /* 0x0000000200007210 */ /* 0x000fc60001ffe4ff */
[----:B------:R-:W-:Y:S04]  /*79150*/  STL [R1+0x2360], R6 ;  /* 0x0023600601007387 */ /* 0x000fe80000100800 */
[----:B------:R3:W-:Y:S01]  /*79160*/  STL [R1+0x235c], R0 ;  /* 0x00235c0001007387 */ /* 0x0007e20000100800 */
[----:B------:R-:W-:-:S03]  /*79170*/  MOV R5, R8 ;  /* 0x0000000800057202 */ /* 0x000fc60000000f00 */
[----:B------:R-:W4:Y:S04]  /*79180*/  LDL.LU R13, [R1+0x17e8] ;  /* 0x0017e800010d7983 */ /* 0x000f280000300800 */
[----:B------:R-:W4:Y:S04]  /*79190*/  LDL.LU R12, [R1+0x17ec] ;  /* 0x0017ec00010c7983 */ /* 0x000f280000300800 */
[----:B--2---:R-:W2:Y:S04]  /*791a0*/  LDL.LU R11, [R1+0x17f0] ;  /* 0x0017f000010b7983 */ /* 0x004ea80000300800 */
[----:B-1----:R-:W2:Y:S01]  /*791b0*/  LDL.LU R8, [R1+0x17f4] ;  /* 0x0017f40001087983 */ /* 0x002ea20000300800 */
[----:B------:R-:W-:-:S03]  /*791c0*/  ISETP.GT.AND P2, PT, R98, 0x2c, PT ;  /* 0x0000002c6200780c */ /* 0x000fc60003f44270 */
[----:B------:R1:W-:Y:S04]  /*791d0*/  LDGSTS.E [R3+0x14500], [R4.64], P1 ;  /* 0x1450000004037fae */ /* 0x0003e80008921848 */
[----:B------:R-:W2:Y:S01]  /*791e0*/  LDL.LU R7, [R1+0x17fc] ;  /* 0x0017fc0001077983 */ /* 0x000ea20000300800 */
[----:B-1----:R-:W-:Y:S01]  /*791f0*/  MOV R5, R0 ;  /* 0x0000000000057202 */ /* 0x002fe20000000f00 */
[----:B------:R-:W-:Y:S01]  /*79200*/  IMAD.MOV.U32 R4, RZ, RZ, R6 ;  /* 0x000000ffff047224 */ /* 0x000fe200078e0006 */
[----:B---3--:R-:W-:Y:S01]  /*79210*/  SEL R0, RZ, 0x4, !P2 ;  /* 0x00000004ff007807 */ /* 0x008fe20005000000 */
[----:B------:R-:W3:Y:S03]  /*79220*/  LDL.LU R6, [R1+0x1804] ;  /* 0x0018040001067983 */ /* 0x000ee60000300800 */
        /* <DEDUP_REMOVED lines=11> */
[----:B------:R-:W3:Y:S04]  /*792e0*/  LDL.LU R10, [R1+0x17f8] ;  /* 0x0017f800010a7983 */ /* 0x000ee80000300800 */
[----:B------:R-:W-:Y:S04]  /*792f0*/  STL [R1+0x17d0], R18 ;  /* 0x0017d01201007387 */ /* 0x000fe80000100800 */
[----:B------:R-:W3:Y:S01]  /*79300*/  LDL.LU R0, [R1+0x1800] ;  /* 0x0018000001007983 */ /* 0x000ee20000300800 */
[----:B------:R-:W-:-:S05]  /*79310*/  MOV R5, R19 ;  /* 0x0000001300057202 */ /* 0x000fca0000000f00 */
        /* <DEDUP_REMOVED lines=16> */
[----:B-1----:R-:W-:-:S03]  /*79420*/  IMAD.MOV.U32 R4, RZ, RZ, R9 ;  /* 0x000000ffff047224 */ /* 0x002fc600078e0009 */
[----:B------:R-:W3:Y:S04]  /*79430*/  LDL.LU R9, [R1+0x180c] ;  /* 0x00180c0001097983 */ /* 0x000ee80000300800 */
[----:B------:R-:W3:Y:S04]  /*79440*/  LDL.LU R18, [R1+0x18d0] ;  /* 0x0018d00001127983 */ /* 0x000ee80000300800 */
[----:B------:R-:W3:Y:S01]  /*79450*/  LDL.LU R17, [R1+0x18d4] ;  /* 0x0018d40001117983 */ /* 0x000ee20000300800 */
[----:B------:R-:W-:-:S05]  /*79460*/  MOV R5, R14 ;  /* 0x0000000e00057202 */ /* 0x000fca0000000f00 */
[----:B------:R1:W-:Y:S01]  /*79470*/  LDGSTS.E [R3+0x16200], [R4.64], P2 ;  /* 0x1620000004037fae */ /* 0x0003e20009121848 */
[----:B----4-:R-:W-:-:S05]  /*79480*/  IADD3 R12, P1, R12, R252, RZ ;  /* 0x000000fc0c0c7210 */ /* 0x010fca0007f3e0ff */
        /* <DEDUP_REMOVED lines=16> */
[----:B---3--:R-:W-:Y:S02]  /*79590*/  IADD3 R6, P3, R6, R252, RZ ;  /* 0x000000fc06067210 */ /* 0x008fe40007f7e0ff */
        /* <DEDUP_REMOVED lines=11> */
[----:B--2---:R-:W3:Y:S04]  /*79650*/  LDL.LU R11, [R1+0x18f0] ;  /* 0x0018f000010b7983 */ /* 0x004ee80000300800 */
[----:B---3--:R-:W3:Y:S01]  /*79660*/  LDL.LU R10, [R1+0x18f4] ;  /* 0x0018f400010a7983 */ /* 0x008ee20000300800 */
        /* <DEDUP_REMOVED lines=38> */
[----:B------:R-:W2:Y:S01]  /*798d0*/  LDL.LU R19, [R1+0x1908] ;  /* 0x0019080001137983 */ /* 0x000ea20000300800 */
[----:B----4-:R-:W-:-:S03]  /*798e0*/  IMAD.MOV.U32 R4, RZ, RZ, R8 ;  /* 0x000000ffff047224 */ /* 0x010fc600078e0008 */
[----:B-1----:R-:W4:Y:S04]  /*798f0*/  LDL.LU R8, [R1+0x190c] ;  /* 0x00190c0001087983 */ /* 0x002f280000300800 */
        /* <DEDUP_REMOVED lines=15> */
[----:B------:R-:W2:Y:S04]  /*799f0*/  LDL.LU R15, [R1+0x19dc] ;  /* 0x0019dc00010f7983 */ /* 0x000ea80000300800 */
[----:B------:R1:W-:Y:S04]  /*79a00*/  LDGSTS.E [R3+0x18300], [R4.64], P1 ;  /* 0x1830000004037fae */ /* 0x0003e80008921848 */
[----:B------:R-:W2:Y:S01]  /*79a10*/  LDL.LU R14, [R1+0x19e0] ;  /* 0x0019e000010e7983 */ /* 0x000ea20000300800 */
[----:B-1----:R-:W-:-:S03]  /*79a20*/  IMAD.MOV.U32 R4, RZ, RZ, R10 ;  /* 0x000000ffff047224 */ /* 0x002fc600078e000a */
[----:B------:R-:W2:Y:S01]  /*79a30*/  LDL.LU R10, [R1+0x19e4] ;  /* 0x0019e400010a7983 */ /* 0x000ea20000300800 */
        /* <DEDUP_REMOVED lines=11> */
[----:B------:R-:W2:Y:S04]  /*79af0*/  LDL.LU R13, [R1+0x19e8] ;  /* 0x0019e800010d7983 */ /* 0x000ea80000300800 */
[----:B------:R-:W2:Y:S04]  /*79b00*/  LDL.LU R12, [R1+0x19ec] ;  /* 0x0019ec00010c7983 */ /* 0x000ea80000300800 */
        /* <DEDUP_REMOVED lines=13> */
[----:B----4-:R-:W-:-:S05]  /*79be0*/  IADD3 R8, P3, R8, R252, RZ ;  /* 0x000000fc08087210 */ /* 0x010fca0007f7e0ff */
[----:B--2---:R-:W-:Y:S01]  /*79bf0*/  IMAD.X R19, R19, 0x1, R2, P3 ;  /* 0x0000000113137824 */ /* 0x004fe200018e0602 */
        /* <DEDUP_REMOVED lines=383> */
[----:B------:R-:W-:Y:S02]  /*7b3f0*/  MOV R5, R19 ;  /* 0x0000001300057202 */ /* 0x000fe40000000f00 */
[----:B------:R-:W-:Y:S01]  /*7b400*/  IADD3.X R18, R18, R2, RZ, P4, !PT ;  /* 0x0000000212127210 */ /* 0x000fe200027fe4ff */
[----:B------:R1:W-:Y:S04]  /*7b410*/  STL [R1+0x1e08], R19 ;  /* 0x001e081301007387 */ /* 0x0003e80000100800 */
        /* <DEDUP_REMOVED lines=31> */
[----:B------:R3:W-:Y:S04]  /*7b610*/  STL [R1+0x1ee8], R13 ;  /* 0x001ee80d01007387 */ /* 0x0007e80000100800 */
[----:B------:R-:W-:Y:S04]  /*7b620*/  STL [R1+0x1ef4], R10 ;  /* 0x001ef40a01007387 */ /* 0x000fe80000100800 */
[----:B------:R3:W-:Y:S01]  /*7b630*/  STL [R1+0x1ef0], R11 ;  /* 0x001ef00b01007387 */ /* 0x0007e20000100800 */
[----:B-1----:R-:W-:-:S03]  /*7b640*/  MOV R5, R13 ;  /* 0x0000000d00057202 */ /* 0x002fc60000000f00 */
[----:B------:R-:W2:Y:S04]  /*7b650*/  LDL.LU R16, [R1+0x1fd8] ;  /* 0x001fd80001107983 */ /* 0x000ea80000300800 */
[----:B------:R-:W2:Y:S04]  /*7b660*/  LDL.LU R15, [R1+0x1fdc] ;  /* 0x001fdc00010f7983 */ /* 0x000ea80000300800 */
[----:B------:R-:W2:Y:S04]  /*7b670*/  LDL.LU R14, [R1+0x1fe0] ;  /* 0x001fe000010e7983 */ /* 0x000ea80000300800 */
[----:B---3--:R-:W3:Y:S01]  /*7b680*/  LDL.LU R13, [R1+0x1fe4] ;  /* 0x001fe400010d7983 */ /* 0x008ee20000300800 */
[-C--:B------:R-:W-:Y:S01]  /*7b690*/  IADD3 R7, P2, R7, R252.reuse, RZ ;  /* 0x000000fc07077210 */ /* 0x080fe20007f5e0ff */
[----:B------:R-:W-:Y:S01]  /*7b6a0*/  IMAD.MOV.U32 R4, RZ, RZ, R12 ;  /* 0x000000ffff047224 */ /* 0x000fe200078e000c */
[----:B------:R-:W-:-:S03]  /*7b6b0*/  IADD3 R6, P3, R6, R252, RZ ;  /* 0x000000fc06067210 */ /* 0x000fc60007f7e0ff */
[----:B------:R-:W-:Y:S04]  /*7b6c0*/  STL [R1+0x1efc], R7 ;  /* 0x001efc0701007387 */ /* 0x000fe80000100800 */
[----:B------:R1:W-:Y:S02]  /*7b6d0*/  LDGSTS.E [R3+0x24300], [R4.64], P1 ;  /* 0x2430000004037fae */ /* 0x0003e40008921848 */
[----:B-1----:R-:W-:Y:S01]  /*7b6e0*/  IMAD.MOV.U32 R4, RZ, RZ, R10 ;  /* 0x000000ffff047224 */ /* 0x002fe200078e000a */
[----:B------:R-:W-:-:S05]  /*7b6f0*/  MOV R5, R11 ;  /* 0x0000000b00057202 */ /* 0x000fca0000000f00 */
        /* <DEDUP_REMOVED lines=36> */
[----:B------:R-:W-:Y:S02]  /*7b940*/  IADD3 R15, P1, R15, R252, RZ ;  /* 0x000000fc0f0f7210 */ /* 0x000fe40007f3e0ff */
[----:B------:R-:W-:-:S03]  /*7b950*/  MOV R5, R18 ;  /* 0x0000001200057202 */ /* 0x000fc60000000f00 */
[----:B------:R-:W-:Y:S01]  /*7b960*/  IMAD.X R16, R16, 0x1, R2, P1 ;  /* 0x0000000110107824 */ /* 0x000fe200008e0602 */
[----:B---3--:R-:W-:Y:S01]  /*7b970*/  IADD3 R13, P3, R13, R252, RZ ;  /* 0x000000fc0d0d7210 */ /* 0x008fe20007f7e0ff */
[----:B------:R-:W-:Y:S03]  /*7b980*/  STL [R1+0x1fdc], R15 ;  /* 0x001fdc0f01007387 */ /* 0x000fe60000100800 */
[----:B------:R-:W-:Y:S01]  /*7b990*/  IADD3.X R14, R14, R2, RZ, P3, !PT ;  /* 0x000000020e0e7210 */ /* 0x000fe20001ffe4ff */
[----:B------:R1:W-:Y:S04]  /*7b9a0*/  STL [R1+0x1fd8], R16 ;  /* 0x001fd81001007387 */ /* 0x0003e80000100800 */
[----:B------:R-:W-:Y:S04]  /*7b9b0*/  STL [R1+0x1fe4], R13 ;  /* 0x001fe40d01007387 */ /* 0x000fe80000100800 */
[----:B------:R3:W-:Y:S04]  /*7b9c0*/  LDGSTS.E [R3+0x26000], [R4.64], P2 ;  /* 0x2600000004037fae */ /* 0x0007e80009121848 */
[----:B------:R1:W-:Y:S04]  /*7b9d0*/  STL [R1+0x1fe0], R14 ;  /* 0x001fe00e01007387 */ /* 0x0003e80000100800 */
[----:B----4-:R-:W3:Y:S02]  /*7b9e0*/  LDL.LU R19, [R1+0x2008] ;  /* 0x0020080001137983 */ /* 0x010ee40000300800 */
[----:B---3--:R-:W-:-:S02]  /*7b9f0*/  MOV R5, R16 ;  /* 0x0000001000057202 */ /* 0x008fc40000000f00 */
[----:B-1----:R-:W3:Y:S04]  /*7ba00*/  LDL.LU R16, [R1+0x200c] ;  /* 0x00200c0001107983 */ /* 0x002ee80000300800 */
[----:B------:R-:W3:Y:S04]  /*7ba10*/  LDL.LU R18, [R1+0x20d0] ;  /* 0x0020d00001127983 */ /* 0x000ee80000300800 */
[----:B------:R-:W3:Y:S01]  /*7ba20*/  LDL.LU R17, [R1+0x20d4] ;  /* 0x0020d40001117983 */ /* 0x000ee20000300800 */
[----:B------:R-:W-:-:S05]  /*7ba30*/  IMAD.MOV.U32 R4, RZ, RZ, R15 ;  /* 0x000000ffff047224 */ /* 0x000fca00078e000f */
[----:B------:R1:W-:Y:S01]  /*7ba40*/  LDGSTS.E [R3+0x26100], [R4.64], P2 ;  /* 0x2610000004037fae */ /* 0x0003e20009121848 */
[----:B------:R-:W-:-:S05]  /*7ba50*/  IADD3 R11, P1, R11, R252, RZ ;  /* 0x000000fc0b0b7210 */ /* 0x000fca0007f3e0ff */
[----:B------:R-:W-:Y:S01]  /*7ba60*/  IMAD.X R12, R12, 0x1, R2, P1 ;  /* 0x000000010c0c7824 */ /* 0x000fe200008e0602 */
[----:B------:R-:W-:Y:S01]  /*7ba70*/  IADD3 R9, P3, R9, R252, RZ ;  /* 0x000000fc09097210 */ /* 0x000fe20007f7e0ff */
[----:B------:R-:W-:Y:S03]  /*7ba80*/  STL [R1+0x1fec], R11 ;  /* 0x001fec0b01007387 */ /* 0x000fe60000100800 */
[----:B------:R-:W-:Y:S01]  /*7ba90*/  IADD3.X R10, R10, R2, RZ, P3, !PT ;  /* 0x000000020a0a7210 */ /* 0x000fe20001ffe4ff */
[----:B-1----:R-:W-:Y:S01]  /*7baa0*/  IMAD.MOV.U32 R4, RZ, RZ, R13 ;  /* 0x000000ffff047224 */ /* 0x002fe200078e000d */
[----:B------:R-:W-:Y:S01]  /*7bab0*/  MOV R5, R14 ;  /* 0x0000000e00057202 */ /* 0x000fe20000000f00 */
[----:B------:R1:W-:Y:S04]  /*7bac0*/  STL [R1+0x1fe8], R12 ;  /* 0x001fe80c01007387 */ /* 0x0003e80000100800 */
[----:B------:R-:W-:Y:S04]  /*7bad0*/  STL [R1+0x1ff4], R9 ;  /* 0x001ff40901007387 */ /* 0x000fe80000100800 */
[----:B------:R1:W-:Y:S04]  /*7bae0*/  STL [R1+0x1ff0], R10 ;  /* 0x001ff00a01007387 */ /* 0x0003e80000100800 */
[----:B------:R-:W3:Y:S04]  /*7baf0*/  LDL.LU R15, [R1+0x20d8] ;  /* 0x0020d800010f7983 */ /* 0x000ee80000300800 */
[----:B------:R-:W3:Y:S01]  /*7bb00*/  LDL.LU R14, [R1+0x20dc] ;  /* 0x0020dc00010e7983 */ /* 0x000ee20000300800 */
[----:B------:R-:W-:-:S03]  /*7bb10*/  IADD3 R7, P1, R7, R252, RZ ;  /* 0x000000fc07077210 */ /* 0x000fc60007f3e0ff */
[----:B------:R1:W-:Y:S04]  /*7bb20*/  LDGSTS.E [R3+0x26200], [R4.64], P2 ;  /* 0x2620000004037fae */ /* 0x0003e80009121848 */
[----:B------:R-:W3:Y:S01]  /*7bb30*/  LDL.LU R13, [R1+0x20e0] ;  /* 0x0020e000010d7983 */ /* 0x000ee20000300800 */
[----:B------:R-:W-:Y:S01]  /*7bb40*/  IADD3 R6, P3, R6, R252, RZ ;  /* 0x000000fc06067210 */ /* 0x000fe20007f7e0ff */
[----:B-1----:R-:W-:Y:S01]  /*7bb50*/  IMAD.MOV.U32 R4, RZ, RZ, R11 ;  /* 0x000000ffff047224 */ /* 0x002fe200078e000b */
[----:B------:R-:W-:Y:S02]  /*7bb60*/  MOV R5, R12 ;  /* 0x0000000c00057202 */ /* 0x000fe40000000f00 */
[----:B------:R-:W3:Y:S04]  /*7bb70*/  LDL.LU R12, [R1+0x20e4] ;  /* 0x0020e400010c7983 */ /* 0x000ee80000300800 */
[----:B------:R1:W-:Y:S04]  /*7bb80*/  LDGSTS.E [R3+0x26300], [R4.64], P2 ;  /* 0x2630000004037fae */ /* 0x0003e80009121848 */
[----:B------:R-:W-:Y:S01]  /*7bb90*/  STL [R1+0x1ffc], R7 ;  /* 0x001ffc0701007387 */ /* 0x000fe20000100800 */
[----:B-1----:R-:W-:Y:S01]  /*7bba0*/  IMAD.MOV.U32 R4, RZ, RZ, R9 ;  /* 0x000000ffff047224 */ /* 0x002fe200078e0009 */
[----:B------:R-:W-:-:S05]  /*7bbb0*/  MOV R5, R10 ;  /* 0x0000000a00057202 */ /* 0x000fca0000000f00 */
[----:B------:R1:W-:Y:S02]  /*7bbc0*/  LDGSTS.E [R3+0x26400], [R4.64], P2 ;  /* 0x2640000004037fae */ /* 0x0003e40009121848 */
[----:B-1----:R-:W-:Y:S02]  /*7bbd0*/  IMAD.MOV.U32 R4, RZ, RZ, R7 ;  /* 0x000000ffff047224 */ /* 0x002fe400078e0007 */
[----:B--2---:R-:W-:-:S05]  /*7bbe0*/  IMAD.X R8, R8, 0x1, R2, P1 ;  /* 0x0000000108087824 */ /* 0x004fca00008e0602 */
[----:B------:R1:W-:Y:S01]  /*7bbf0*/  STL [R1+0x1ff8], R8 ;  /* 0x001ff80801007387 */ /* 0x0003e20000100800 */
[----:B------:R-:W-:-:S03]  /*7bc00*/  IADD3.X R0, R0, R2, RZ, P3, !PT ;  /* 0x0000000200007210 */ /* 0x000fc60001ffe4ff */
[----:B------:R2:W-:Y:S01]  /*7bc10*/  STL [R1+0x2004], R6 ;  /* 0x0020040601007387 */ /* 0x0005e20000100800 */
[----:B------:R-:W-:-:S03]  /*7bc20*/  MOV R5, R8 ;  /* 0x0000000800057202 */ /* 0x000fc60000000f00 */
[----:B------:R1:W-:Y:S04]  /*7bc30*/  STL [R1+0x2000], R0 ;  /* 0x0020000001007387 */ /* 0x0003e80000100800 */
[----:B------:R-:W4:Y:S04]  /*7bc40*/  LDL.LU R11, [R1+0x20e8] ;  /* 0x0020e800010b7983 */ /* 0x000f280000300800 */
[----:B------:R-:W4:Y:S04]  /*7bc50*/  LDL.LU R10, [R1+0x20ec] ;  /* 0x0020ec00010a7983 */ /* 0x000f280000300800 */
[----:B------:R2:W-:Y:S04]  /*7bc60*/  LDGSTS.E [R3+0x26500], [R4.64], P2 ;  /* 0x2650000004037fae */ /* 0x0005e80009121848 */
[----:B-1----:R-:W4:Y:S01]  /*7bc70*/  LDL.LU R8, [R1+0x20f0] ;  /* 0x0020f00001087983 */ /* 0x002f220000300800 */
[----:B--2---:R-:W-:-:S03]  /*7bc80*/  IMAD.MOV.U32 R4, RZ, RZ, R6 ;  /* 0x000000ffff047224 */ /* 0x004fc600078e0006 */
[----:B------:R-:W2:Y:S01]  /*7bc90*/  LDL.LU R6, [R1+0x20f4] ;  /* 0x0020f40001067983 */ /* 0x000ea20000300800 */
[----:B------:R-:W-:Y:S02]  /*7bca0*/  ISETP.GT.AND P1, PT, R98, 0x50, PT ;  /* 0x000000506200780c */ /* 0x000fe40003f24270 */
[----:B------:R-:W-:Y:S01]  /*7bcb0*/  MOV R5, R0 ;  /* 0x0000000000057202 */ /* 0x000fe20000000f00 */
[----:B------:R-:W2:Y:S01]  /*7bcc0*/  LDL.LU R9, [R1+0x20fc] ;  /* 0x0020fc0001097983 */ /* 0x000ea20000300800 */
[----:B------:R-:W-:-:S03]  /*7bcd0*/  SEL R0, RZ, 0x4, !P1 ;  /* 0x00000004ff007807 */ /* 0x000fc60004800000 */
[----:B------:R-:W2:Y:S01]  /*7bce0*/  LDL.LU R7, [R1+0x2104] ;  /* 0x0021040001077983 */ /* 0x000ea20000300800 */
[----:B------:R-:W-:-:S03]  /*7bcf0*/  SEL R0, R0, RZ, !P0 ;  /* 0x000000ff00007207 */ /* 0x000fc60004000000 */
[----:B------:R1:W-:Y:S01]  /*7bd00*/  LDGSTS.E [R3+0x26600], [R4.64], P2 ;  /* 0x2660000004037fae */ /* 0x0003e20009121848 */
[----:B---3--:R-:W-:-:S05]  /*7bd10*/  IADD3 R16, P3, R16, R252, RZ ;  /* 0x000000fc10107210 */ /* 0x008fca0007f7e0ff */
[----:B------:R-:W-:Y:S01]  /*7bd20*/  IMAD.X R19, R19, 0x1, R2, P3 ;  /* 0x0000000113137824 */ /* 0x000fe200018e0602 */
[----:B------:R-:W-:Y:S01]  /*7bd30*/  IADD3 R17, P4, R17, R252, RZ ;  /* 0x000000fc11117210 */ /* 0x000fe20007f9e0ff */
[----:B------:R3:W-:Y:S01]  /*7bd40*/  STL [R1+0x200c], R16 ;  /* 0x00200c1001007387 */ /* 0x0007e20000100800 */
[----:B-1----:R-:W-:Y:S02]  /*7bd50*/  IMAD.MOV.U32 R4, RZ, RZ, R16 ;  /* 0x000000ffff047224 */ /* 0x002fe400078e0010 */
[----:B------:R-:W-:Y:S01]  /*7bd60*/  IADD3.X R18, R18, R2, RZ, P4, !PT ;  /* 0x0000000212127210 */ /* 0x000fe200027fe4ff */
[----:B------:R-:W-:Y:S04]  /*7bd70*/  STL [R1+0x2008], R19 ;  /* 0x0020081301007387 */ /* 0x000fe80000100800 */
[----:B------:R-:W-:Y:S04]  /*7bd80*/  STL [R1+0x20d4], R17 ;  /* 0x0020d41101007387 */ /* 0x000fe80000100800 */
[----:B---3--:R-:W3:Y:S01]  /*7bd90*/  LDL.LU R16, [R1+0x20f8] ;  /* 0x0020f80001107983 */ /* 0x008ee20000300800 */
[----:B------:R-:W-:-:S03]  /*7bda0*/  ISETP.NE.U32.AND P1, PT, R0, RZ, PT ;  /* 0x000000ff0000720c */ /* 0x000fc60003f25070 */
        /* <DEDUP_REMOVED lines=11> */
[----:B------:R1:W-:Y:S01]  /*7be60*/  STL [R1+0x20d8], R15 ;  /* 0x0020d80f01007387 */ /* 0x0003e20000100800 */
[----:B------:R-:W-:-:S04]  /*7be70*/  IADD3 R12, P3, R12, R252, RZ ;  /* 0x000000fc0c0c7210 */ /* 0x000fc80007f7e0ff */
[----:B------:R-:W-:Y:S01]  /*7be80*/  IADD3.X R13, R13, R2, RZ, P3, !PT ;  /* 0x000000020d0d7210 */ /* 0x000fe20001ffe4ff */
[----:B------:R-:W-:Y:S01]  /*7be90*/  STL [R1+0x20e4], R12 ;  /* 0x0020e40c01007387 */ /* 0x000fe20000100800 */
[----:B------:R-:W-:-:S03]  /*7bea0*/  MOV R5, R15 ;  /* 0x0000000f00057202 */ /* 0x000fc60000000f00 */
[----:B------:R1:W-:Y:S04]  /*7beb0*/  STL [R1+0x20e0], R13 ;  /* 0x0020e00d01007387 */ /* 0x0003e80000100800 */
[----:B-1----:R-:W3:Y:S04]  /*7bec0*/  LDL.LU R15, [R1+0x2108] ;  /* 0x00210800010f7983 */ /* 0x002ee80000300800 */
[----:B------:R-:W3:Y:S04]  /*7bed0*/  LDL.LU R14, [R1+0x210c] ;  /* 0x00210c00010e7983 */ /* 0x000ee80000300800 */
[----:B------:R1:W-:Y:S02]  /*7bee0*/  LDGSTS.E [R3+0x28100], [R4.64], P1 ;  /* 0x2810000004037fae */ /* 0x0003e40008921848 */
[----:B-1----:R-:W-:Y:S01]  /*7bef0*/  MOV R5, R13 ;  /* 0x0000000d00057202 */ /* 0x002fe20000000f00 */
[----:B------:R-:W-:Y:S01]  /*7bf00*/  IMAD.MOV.U32 R4, RZ, RZ, R12 ;  /* 0x000000ffff047224 */ /* 0x000fe200078e000c */
[----:B------:R-:W3:Y:S04]  /*7bf10*/  LDL.LU R13, [R1+0x21d0] ;  /* 0x0021d000010d7983 */ /* 0x000ee80000300800 */
[----:B------:R-:W3:Y:S04]  /*7bf20*/  LDL.LU R12, [R1+0x21d4] ;  /* 0x0021d400010c7983 */ /* 0x000ee80000300800 */
[----:B------:R1:W-:Y:S01]  /*7bf30*/  LDGSTS.E [R3+0x28200], [R4.64], P1 ;  /* 0x2820000004037fae */ /* 0x0003e20008921848 */
[----:B----4-:R-:W-:-:S05]  /*7bf40*/  IADD3 R10, P2, R10, R252, RZ ;  /* 0x000000fc0a0a7210 */ /* 0x010fca0007f5e0ff */
[----:B------:R-:W-:Y:S01]  /*7bf50*/  IMAD.X R11, R11, 0x1, R2, P2 ;  /* 0x000000010b0b7824 */ /* 0x000fe200010e0602 */
[----:B------:R-:W-:Y:S01]  /*7bf60*/  STL [R1+0x20ec], R10 ;  /* 0x0020ec0a01007387 */ /* 0x000fe20000100800 */
[----:B-1----:R-:W-:-:S03]  /*7bf70*/  IMAD.MOV.U32 R4, RZ, RZ, R10 ;  /* 0x000000ffff047224 */ /* 0x002fc600078e000a */
[----:B------:R1:W-:Y:S01]  /*7bf80*/  STL [R1+0x20e8], R11 ;  /* 0x0020e80b01007387 */ /* 0x0003e20000100800 */
[----:B--2---:R-:W-:-:S04]  /*7bf90*/  IADD3 R6, P3, R6, R252, RZ ;  /* 0x000000fc06067210 */ /* 0x004fc80007f7e0ff */
[----:B------:R-:W-:Y:S01]  /*7bfa0*/  IADD3.X R8, R8, R2, RZ, P3, !PT ;  /* 0x0000000208087210 */ /* 0x000fe20001ffe4ff */
[----:B------:R-:W-:Y:S01]  /*7bfb0*/  STL [R1+0x20f4], R6 ;  /* 0x0020f40601007387 */ /* 0x000fe20000100800 */
[----:B------:R-:W-:-:S03]  /*7bfc0*/  MOV R5, R11 ;  /* 0x0000000b00057202 */ /* 0x000fc60000000f00 */
[----:B------:R2:W-:Y:S04]  /*7bfd0*/  STL [R1+0x20f0], R8 ;  /* 0x0020f00801007387 */ /* 0x0005e80000100800 */
[----:B-1----:R-:W4:Y:S04]  /*7bfe0*/  LDL.LU R11, [R1+0x21d8] ;  /* 0x0021d800010b7983 */ /* 0x002f280000300800 */
[----:B------:R-:W4:Y:S04]  /*7bff0*/  LDL.LU R10, [R1+0x21dc] ;  /* 0x0021dc00010a7983 */ /* 0x000f280000300800 */
[----:B------:R1:W-:Y:S01]  /*7c000*/  LDGSTS.E [R3+0x28300], [R4.64], P1 ;  /* 0x2830000004037fae */ /* 0x0003e20008921848 */
[----:B------:R-:W-:-:S02]  /*7c010*/  IADD3 R9, P2, R9, R252, RZ ;  /* 0x000000fc09097210 */ /* 0x000fc40007f5e0ff */
[----:B-1----:R-:W-:Y:S01]  /*7c020*/  MOV R5, R8 ;  /* 0x0000000800057202 */ /* 0x002fe20000000f00 */
[----:B------:R-:W-:Y:S01]  /*7c030*/  IMAD.MOV.U32 R4, RZ, RZ, R6 ;  /* 0x000000ffff047224 */ /* 0x000fe200078e0006 */
[----:B--2---:R-:W2:Y:S04]  /*7c040*/  LDL.LU R8, [R1+0x21e0] ;  /* 0x0021e00001087983 */ /* 0x004ea80000300800 */
[----:B------:R-:W2:Y:S01]  /*7c050*/  LDL.LU R6, [R1+0x21e4] ;  /* 0x0021e40001067983 */ /* 0x000ea20000300800 */
[----:B------:R-:W-:-:S03]  /*7c060*/  IADD3 R7, P3, R7, R252, RZ ;  /* 0x000000fc07077210 */ /* 0x000fc60007f7e0ff */
[----:B------:R1:W-:Y:S01]  /*7c070*/  LDGSTS.E [R3+0x28400], [R4.64], P1 ;  /* 0x2840000004037fae */ /* 0x0003e20008921848 */
[----:B---3--:R-:W-:-:S03]  /*7c080*/  IMAD.X R16, R16, 0x1, R2, P2 ;  /* 0x0000000110107824 */ /* 0x008fc600010e0602 */
[----:B------:R3:W-:Y:S01]  /*7c090*/  STL [R1+0x20fc], R9 ;  /* 0x0020fc0901007387 */ /* 0x0007e20000100800 */
[----:B-1----:R-:W-:Y:S01]  /*7c0a0*/  IMAD.MOV.U32 R4, RZ, RZ, R9 ;  /* 0x000000ffff047224 */ /* 0x002fe200078e0009 */
[----:B------:R-:W-:Y:S02]  /*7c0b0*/  IADD3.X R0, R0, R2, RZ, P3, !PT ;  /* 0x0000000200007210 */ /* 0x000fe40001ffe4ff */
[----:B------:R-:W-:Y:S01]  /*7c0c0*/  MOV R5, R16 ;  /* 0x0000001000057202 */ /* 0x000fe20000000f00 */
[----:B------:R-:W-:Y:S04]  /*7c0d0*/  STL [R1+0x20f8], R16 ;  /* 0x0020f81001007387 */ /* 0x000fe80000100800 */
[----:B------:R1:W-:Y:S04]  /*7c0e0*/  STL [R1+0x2104], R7 ;  /* 0x0021040701007387 */ /* 0x0003e80000100800 */
[----:B------:R1:W-:Y:S04]  /*7c0f0*/  LDGSTS.E [R3+0x28500], [R4.64], P1 ;  /* 0x2850000004037fae */ /* 0x0003e80008921848 */
[----:B------:R3:W-:Y:S04]  /*7c100*/  STL [R1+0x2100], R0 ;  /* 0x0021000001007387 */ /* 0x0007e80000100800 */
[----:B---3--:R-:W3:Y:S01]  /*7c110*/  LDL.LU R9, [R1+0x21e8] ;  /* 0x0021e80001097983 */ /* 0x008ee20000300800 */
[----:B-1----:R-:W-:-:S03]  /*7c120*/  IMAD.MOV.U32 R4, RZ, RZ, R7 ;  /* 0x000000ffff047224 */ /* 0x002fc600078e0007 */
[----:B------:R-:W3:Y:S04]  /*7c130*/  LDL.LU R7, [R1+0x21ec] ;  /* 0x0021ec0001077983 */ /* 0x000ee80000300800 */
[----:B------:R-:W3:Y:S04]  /*7c140*/  LDL.LU R20, [R1+0x21f0] ;  /* 0x0021f00001147983 */ /* 0x000ee80000300800 */
[----:B------:R-:W3:Y:S01]  /*7c150*/  LDL.LU R19, [R1+0x21f4] ;  /* 0x0021f40001137983 */ /* 0x000ee20000300800 */
[----:B------:R-:W-:Y:S02]  /*7c160*/  ISETP.GT.AND P2, PT, R98, 0x54, PT ;  /* 0x000000546200780c */ /* 0x000fe40003f44270 */
[----:B------:R-:W-:-:S02]  /*7c170*/  MOV R5, R0 ;  /* 0x0000000000057202 */ /* 0x000fc40000000f00 */
[----:B------:R-:W-:-:S03]  /*7c180*/  SEL R0, RZ, 0x4, !P2 ;  /* 0x00000004ff007807 */ /* 0x000fc60005000000 */
[----:B------:R1:W-:Y:S01]  /*7c190*/  LDGSTS.E [R3+0x28600], [R4.64], P1 ;  /* 0x2860000004037fae */ /* 0x0003e20008921848 */
[----:B------:R-:W-:-:S04]  /*7c1a0*/  SEL R0, R0, RZ, !P0 ;  /* 0x000000ff00007207 */ /* 0x000fc80004000000 */
[----:B------:R-:W-:Y:S02]  /*7c1b0*/  ISETP.NE.U32.AND P2, PT, R0, RZ, PT ;  /* 0x000000ff0000720c */ /* 0x000fe40003f45070 */
[----:B------:R-:W-:-:S05]  /*7c1c0*/  IADD3 R14, P3, R14, R252, RZ ;  /* 0x000000fc0e0e7210 */ /* 0x000fca0007f7e0ff */
[----:B------:R-:W-:Y:S01]  /*7c1d0*/  IMAD.X R15, R15, 0x1, R2, P3 ;  /* 0x000000010f0f7824 */ /* 0x000fe200018e0602 */
[----:B------:R1:W-:Y:S02]  /*7c1e0*/  STL [R1+0x210c], R14 ;  /* 0x00210c0e01007387 */ /* 0x0003e40000100800 */
[----:B-1----:R-:W-:Y:S02]  /*7c1f0*/  IMAD.MOV.U32 R4, RZ, RZ, R14 ;  /* 0x000000ffff047224 */ /* 0x002fe400078e000e */
[----:B------:R1:W-:Y:S01]  /*7c200*/  STL [R1+0x2108], R15 ;  /* 0x0021080f01007387 */ /* 0x0003e20000100800 */
[----:B------:R-:W-:-:S05]  /*7c210*/  MOV R5, R15 ;  /* 0x0000000f00057202 */ /* 0x000fca0000000f00 */
[----:B------:R1:W-:Y:S01]  /*7c220*/  LDGSTS.E [R3+0x28700], [R4.64], P1 ;  /* 0x2870000004037fae */ /* 0x0003e20008921848 */
[----:B------:R-:W-:-:S04]  /*7c230*/  IADD3 R12, P4, R12, R252, RZ ;  /* 0x000000fc0c0c7210 */ /* 0x000fc80007f9e0ff */
[----:B------:R-:W-:Y:S01]  /*7c240*/  IADD3.X R13, R13, R2, RZ, P4, !PT ;  /* 0x000000020d0d7210 */ /* 0x000fe200027fe4ff */
[----:B------:R-:W-:Y:S04]  /*7c250*/  STL [R1+0x21d4], R12 ;  /* 0x0021d40c01007387 */ /* 0x000fe80000100800 */
[----:B------:R-:W3:Y:S04]  /*7c260*/  LDL.LU R17, [R1+0x21fc] ;  /* 0x0021fc0001117983 */ /* 0x000ee80000300800 */
[----:B------:R1:W-:Y:S04]  /*7c270*/  STL [R1+0x21d0], R13 ;  /* 0x0021d00d01007387 */ /* 0x0003e80000100800 */
[----:B------:R-:W3:Y:S04]  /*7c280*/  LDL.LU R0, [R1+0x2204] ;  /* 0x0022040001007983 */ /* 0x000ee80000300800 */
[----:B------:R-:W3:Y:S04]  /*7c290*/  LDL.LU R18, [R1+0x21f8] ;  /* 0x0021f80001127983 */ /* 0x000ee80000300800 */
[----:B------:R-:W3:Y:S04]  /*7c2a0*/  LDL.LU R16, [R1+0x2200] ;  /* 0x0022000001107983 */ /* 0x000ee80000300800 */
[----:B------:R-:W3:Y:S01]  /*7c2b0*/  LDL.LU R14, [R1+0x220c] ;  /* 0x00220c00010e7983 */ /* 0x000ee20000300800 */
[----:B-1----:R-:W-:Y:S01]  /*7c2c0*/  IMAD.MOV.U32 R4, RZ, RZ, R12 ;  /* 0x000000ffff047224 */ /* 0x002fe200078e000c */
[----:B------:R-:W-:-:S05]  /*7c2d0*/  MOV R5, R13 ;  /* 0x0000000d00057202 */ /* 0x000fca0000000f00 */
[----:B------:R1:W-:Y:S01]  /*7c2e0*/  LDGSTS.E [R3+0x2a000], [R4.64], P2 ;  /* 0x2a00000004037fae */ /* 0x0003e20009121848 */
[----:B----4-:R-:W-:-:S05]  /*7c2f0*/  IADD3 R10, P1, R10, R252, RZ ;  /* 0x000000fc0a0a7210 */ /* 0x010fca0007f3e0ff */
[----:B------:R-:W-:Y:S01]  /*7c300*/  IMAD.X R11, R11, 0x1, R2, P1 ;  /* 0x000000010b0b7824 */ /* 0x000fe200008e0602 */
[----:B------:R-:W-:Y:S04]  /*7c310*/  STL [R1+0x21dc], R10 ;  /* 0x0021dc0a01007387 */ /* 0x000fe80000100800 */
[----:B------:R4:W-:Y:S01]  /*7c320*/  STL [R1+0x21d8], R11 ;  /* 0x0021d80b01007387 */ /* 0x0009e20000100800 */
[----:B--2---:R-:W-:-:S05]  /*7c330*/  IADD3 R6, P3, R6, R252, RZ ;  /* 0x000000fc06067210 */ /* 0x004fca0007f7e0ff */
[----:B------:R-:W-:Y:S01]  /*7c340*/  STL [R1+0x21e4], R6 ;  /* 0x0021e40601007387 */ /* 0x000fe20000100800 */
[----:B------:R-:W-:-:S03]  /*7c350*/  IADD3.X R8, R8, R2, RZ, P3, !PT ;  /* 0x0000000208087210 */ /* 0x000fc60001ffe4ff */
[----:B------:R-:W2:Y:S04]  /*7c360*/  LDL.LU R15, [R1+0x2208] ;  /* 0x00220800010f7983 */ /* 0x000ea80000300800 */
[----:B------:R3:W-:Y:S04]  /*7c370*/  STL [R1+0x21e0], R8 ;  /* 0x0021e00801007387 */ /* 0x0007e80000100800 */
[----:B------:R-:W2:Y:S01]  /*7c380*/  LDL.LU R13, [R1+0x22d0] ;  /* 0x0022d000010d7983 */ /* 0x000ea20000300800 */
[----:B-1----:R-:W-:-:S03]  /*7c390*/  IMAD.MOV.U32 R4, RZ, RZ, R10 ;  /* 0x000000ffff047224 */ /* 0x002fc600078e000a */
[----:B------:R-:W2:Y:S01]  /*7c3a0*/  LDL.LU R12, [R1+0x22d4] ;  /* 0x0022d400010c7983 */ /* 0x000ea20000300800 */
[----:B------:R-:W-:-:S03]  /*7c3b0*/  MOV R5, R11 ;  /* 0x0000000b00057202 */ /* 0x000fc60000000f00 */
[----:B----4-:R-:W4:Y:S04]  /*7c3c0*/  LDL.LU R11, [R1+0x22d8] ;  /* 0x0022d800010b7983 */ /* 0x010f280000300800 */
[----:B------:R-:W4:Y:S04]  /*7c3d0*/  LDL.LU R10, [R1+0x22dc] ;  /* 0x0022dc00010a7983 */ /* 0x000f280000300800 */
[----:B------:R1:W-:Y:S01]  /*7c3e0*/  LDGSTS.E [R3+0x2a100], [R4.64], P2 ;  /* 0x2a10000004037fae */ /* 0x0003e20009121848 */
[----:B---3--:R-:W-:Y:S01]  /*7c3f0*/  IADD3 R7, P1, R7, R252, RZ ;  /* 0x000000fc07077210 */ /* 0x008fe20007f3e0ff */
[----:B-1----:R-:W-:Y:S01]  /*7c400*/  IMAD.MOV.U32 R4, RZ, RZ, R6 ;  /* 0x000000ffff047224 */ /* 0x002fe200078e0006 */
[----:B------:R-:W-:-:S03]  /*7c410*/  MOV R5, R8 ;  /* 0x0000000800057202 */ /* 0x000fc60000000f00 */
[----:B------:R-:W-:Y:S01]  /*7c420*/  IMAD.X R9, R9, 0x1, R2, P1 ;  /* 0x0000000109097824 */ /* 0x000fe200008e0602 */
[----:B------:R-:W3:Y:S01]  /*7c430*/  LDL.LU R8, [R1+0x22e4] ;  /* 0x0022e40001087983 */ /* 0x000ee20000300800 */
[----:B------:R-:W-:-:S03]  /*7c440*/  IADD3 R19, P3, R19, R252, RZ ;  /* 0x000000fc13137210 */ /* 0x000fc60007f7e0ff */
[----:B------:R-:W3:Y:S01]  /*7c450*/  LDL.LU R6, [R1+0x22ec] ;  /* 0x0022ec0001067983 */ /* 0x000ee20000300800 */
[----:B------:R-:W-:-:S03]  /*7c460*/  IADD3.X R20, R20, R2, RZ, P3, !PT ;  /* 0x0000000214147210 */ /* 0x000fc60001ffe4ff */
[----:B------:R-:W-:Y:S04]  /*7c470*/  STL [R1+0x21ec], R7 ;  /* 0x0021ec0701007387 */ /* 0x000fe80000100800 */
[----:B------:R1:W-:Y:S04]  /*7c480*/  LDGSTS.E [R3+0x2a200], [R4.64], P2 ;  /* 0x2a20000004037fae */ /* 0x0003e80009121848 */
[----:B------:R1:W-:Y:S04]  /*7c490*/  STL [R1+0x21e8], R9 ;  /* 0x0021e80901007387 */ /* 0x0003e80000100800 */
[----:B------:R-:W-:Y:S01]  /*7c4a0*/  STL [R1+0x21f4], R19 ;  /* 0x0021f41301007387 */ /* 0x000fe20000100800 */
[----:B-1----:R-:W-:-:S03]  /*7c4b0*/  MOV R5, R9 ;  /* 0x0000000900057202 */ /* 0x002fc60000000f00 */
[----:B------:R-:W3:Y:S01]  /*7c4c0*/  LDL.LU R9, [R1+0x22e0] ;  /* 0x0022e00001097983 */ /* 0x000ee20000300800 */
[----:B------:R-:W-:-:S03]  /*7c4d0*/  IMAD.MOV.U32 R4, RZ, RZ, R7 ;  /* 0x000000ffff047224 */ /* 0x000fc600078e0007 */
[----:B------:R-:W-:Y:S04]  /*7c4e0*/  STL [R1+0x21f0], R20 ;  /* 0x0021f01401007387 */ /* 0x000fe80000100800 */
[----:B------:R-:W3:Y:S04]  /*7c4f0*/  LDL.LU R7, [R1+0x22e8] ;  /* 0x0022e80001077983 */ /* 0x000ee80000300800 */
[----:B------:R1:W-:Y:S02]  /*7c500*/  LDGSTS.E [R3+0x2a300], [R4.64], P2 ;  /* 0x2a30000004037fae */ /* 0x0003e40009121848 */
[----:B-1----:R-:W-:Y:S01]  /*7c510*/  IMAD.MOV.U32 R4, RZ, RZ, R19 ;  /* 0x000000ffff047224 */ /* 0x002fe200078e0013 */
[----:B------:R-:W-:-:S05]  /*7c520*/  MOV R5, R20 ;  /* 0x0000001400057202 */ /* 0x000fca0000000f00 */
[----:B------:R1:W-:Y:S01]  /*7c530*/  LDGSTS.E [R3+0x2a400], [R4.64], P2 ;  /* 0x2a40000004037fae */ /* 0x0003e20009121848 */
[----:B------:R-:W-:-:S05]  /*7c540*/  IADD3 R17, P1, R17, R252, RZ ;  /* 0x000000fc11117210 */ /* 0x000fca0007f3e0ff */
[----:B-1----:R-:W-:Y:S01]  /*7c550*/  IMAD.MOV.U32 R4, RZ, RZ, R17 ;  /* 0x000000ffff047224 */ /* 0x002fe200078e0011 */
[----:B------:R-:W-:Y:S01]  /*7c560*/  IADD3 R0, P3, R0, R252, RZ ;  /* 0x000000fc00007210 */ /* 0x000fe20007f7e0ff */
[----:B------:R-:W-:-:S05]  /*7c570*/  IMAD.X R18, R18, 0x1, R2, P1 ;  /* 0x0000000112127824 */ /* 0x000fca00008e0602 */
[----:B------:R-:W-:Y:S02]  /*7c580*/  MOV R5, R18 ;  /* 0x0000001200057202 */ /* 0x000fe40000000f00 */
[----:B------:R-:W-:Y:S02]  /*7c590*/  IADD3.X R16, R16, R2, RZ, P3, !PT ;  /* 0x0000000210107210 */ /* 0x000fe40001ffe4ff */
[----:B------:R-:W-:Y:S01]  /*7c5a0*/  IADD3 R14, P3, R14, R252, RZ ;  /* 0x000000fc0e0e7210 */ /* 0x000fe20007f7e0ff */
[----:B------:R1:W-:Y:S01]  /*7c5b0*/  LDGSTS.E [R3+0x2a500], [R4.64], P2 ;  /* 0x2a50000004037fae */ /* 0x0003e20009121848 */
[----:B------:R-:W-:-:S03]  /*7c5c0*/  ISETP.GT.AND P1, PT, R98, 0x58, PT ;  /* 0x000000586200780c */ /* 0x000fc60003f24270 */
[----:B------:R-:W-:Y:S04]  /*7c5d0*/  STL [R1+0x21fc], R17 ;  /* 0x0021fc1101007387 */ /* 0x000fe80000100800 */
[----:B------:R-:W-:Y:S01]  /*7c5e0*/  STL [R1+0x21f8], R18 ;  /* 0x0021f81201007387 */ /* 0x000fe20000100800 */
[----:B-1----:R-:W-:Y:S01]  /*7c5f0*/  IMAD.MOV.U32 R4, RZ, RZ, R0 ;  /* 0x000000ffff047224 */ /* 0x002fe200078e0000 */
[----:B------:R-:W-:Y:S02]  /*7c600*/  MOV R5, R16 ;  /* 0x0000001000057202 */ /* 0x000fe40000000f00 */
[----:B------:R1:W-:Y:S04]  /*7c610*/  STL [R1+0x2204], R0 ;  /* 0x0022040001007387 */ /* 0x0003e80000100800 */
[----:B------:R1:W-:Y:S02]  /*7c620*/  LDGSTS.E [R3+0x2a600], [R4.64], P2 ;  /* 0x2a60000004037fae */ /* 0x0003e40009121848 */
[----:B-1----:R-:W-:-:S02]  /*7c630*/  SEL R0, RZ, 0x4, !P1 ;  /* 0x00000004ff007807 */ /* 0x002fc40004800000 */
[----:B------:R-:W-:Y:S02]  /*7c640*/  MOV R4, R14 ;  /* 0x0000000e00047202 */ /* 0x000fe40000000f00 */
[----:B------:R-:W-:-:S04]  /*7c650*/  SEL R0, R0, RZ, !P0 ;  /* 0x000000ff00007207 */ /* 0x000fc80004000000 */
[----:B------:R-:W-:Y:S01]  /*7c660*/  ISETP.NE.U32.AND P1, PT, R0, RZ, PT ;  /* 0x000000ff0000720c */ /* 0x000fe20003f25070 */
[----:B------:R-:W-:Y:S04]  /*7c670*/  STL [R1+0x2200], R16 ;  /* 0x0022001001007387 */ /* 0x000fe80000100800 */
[----:B------:R-:W-:Y:S01]  /*7c680*/  STL [R1+0x220c], R14 ;  /* 0x00220c0e01007387 */ /* 0x000fe20000100800 */
[----:B--2---:R-:W-:-:S04]  /*7c690*/  IMAD.X R15, R15, 0x1, R2, P3 ;  /* 0x000000010f0f7824 */ /* 0x004fc800018e0602 */
[----:B------:R-:W-:-:S05]  /*7c6a0*/  IMAD.MOV.U32 R5, RZ, RZ, R15 ;  /* 0x000000ffff057224 */ /* 0x000fca00078e000f */
[----:B------:R1:W-:Y:S01]  /*7c6b0*/  LDGSTS.E [R3+0x2a700], [R4.64], P2 ;  /* 0x2a70000004037fae */ /* 0x0003e20009121848 */
[----:B------:R-:W-:-:S04]  /*7c6c0*/  IADD3 R12, P2, R12, R252, RZ ;  /* 0x000000fc0c0c7210 */ /* 0x000fc80007f5e0ff */
[----:B------:R-:W-:Y:S02]  /*7c6d0*/  IADD3.X R13, R13, R2, RZ, P2, !PT ;  /* 0x000000020d0d7210 */ /* 0x000fe400017fe4ff */
[----:B----4-:R-:W-:-:S03]  /*7c6e0*/  IADD3 R10, P3, R10, R252, RZ ;  /* 0x000000fc0a0a7210 */ /* 0x010fc60007f7e0ff */
[----:B-1----:R-:W-:Y:S01]  /*7c6f0*/  IMAD.MOV.U32 R5, RZ, RZ, R13 ;  /* 0x000000ffff057224 */ /* 0x002fe200078e000d */
[----:B------:R-:W-:Y:S01]  /*7c700*/  MOV R4, R12 ;  /* 0x0000000c00047202 */ /* 0x000fe20000000f00 */
[----:B------:R-:W-:-:S04]  /*7c710*/  IMAD.X R11, R11, 0x1, R2, P3 ;  /* 0x000000010b0b7824 */ /* 0x000fc800018e0602 */
[----:B------:R1:W-:Y:S04]  /*7c720*/  LDGSTS.E [R3+0x2c000], [R4.64], P1 ;  /* 0x2c00000004037fae */ /* 0x0003e80008921848 */
[----:B------:R-:W-:Y:S01]  /*7c730*/  STL [R1+0x2208], R15 ;  /* 0x0022080f01007387 */ /* 0x000fe20000100800 */
[----:B---3--:R-:W-:Y:S01]  /*7c740*/  IADD3 R8, P2, R8, R252, RZ ;  /* 0x000000fc08087210 */ /* 0x008fe20007f5e0ff */
[----:B-1----:R-:W-:Y:S01]  /*7c750*/  IMAD.MOV.U32 R5, RZ, RZ, R11 ;  /* 0x000000ffff057224 */ /* 0x002fe200078e000b */
[----:B------:R-:W-:Y:S02]  /*7c760*/  MOV R4, R10 ;  /* 0x0000000a00047202 */ /* 0x000fe40000000f00 */
[----:B------:R-:W-:Y:S01]  /*7c770*/  IADD3 R6, P3, R6, R252, RZ ;  /* 0x000000fc06067210 */ /* 0x000fe20007f7e0ff */
[----:B------:R-:W-:Y:S04]  /*7c780*/  STL [R1+0x22d4], R12 ;  /* 0x0022d40c01007387 */ /* 0x000fe80000100800 */
[----:B------:R-:W-:Y:S04]  /*7c790*/  STL [R1+0x22d0], R13 ;  /* 0x0022d00d01007387 */ /* 0x000fe80000100800 */
[----:B------:R1:W-:Y:S04]  /*7c7a0*/  LDGSTS.E [R3+0x2c100], [R4.64], P1 ;  /* 0x2c10000004037fae */ /* 0x0003e80008921848 */
[----:B------:R-:W-:Y:S01]  /*7c7b0*/  STL [R1+0x22dc], R10 ;  /* 0x0022dc0a01007387 */ /* 0x000fe20000100800 */
[----:B------:R-:W-:-:S03]  /*7c7c0*/  IADD3.X R9, R9, R2, RZ, P2, !PT ;  /* 0x0000000209097210 */ /* 0x000fc600017fe4ff */
[----:B------:R-:W-:Y:S01]  /*7c7d0*/  STL [R1+0x22d8], R11 ;  /* 0x0022d80b01007387 */ /* 0x000fe20000100800 */
[----:B-1----:R-:W-:Y:S01]  /*7c7e0*/  MOV R4, R8 ;  /* 0x0000000800047202 */ /* 0x002fe20000000f00 */
[----:B------:R-:W-:Y:S02]  /*7c7f0*/  IMAD.MOV.U32 R5, RZ, RZ, R9 ;  /* 0x000000ffff057224 */ /* 0x000fe400078e0009 */
[----:B------:R-:W-:Y:S01]  /*7c800*/  STL [R1+0x22e4], R8 ;  /* 0x0022e40801007387 */ /* 0x000fe20000100800 */
[----:B------:R-:W-:-:S03]  /*7c810*/  IMAD.X R7, R7, 0x1, R2, P3 ;  /* 0x0000000107077824 */ /* 0x000fc600018e0602 */
[----:B------:R-:W-:Y:S04]  /*7c820*/  STL [R1+0x22e0], R9 ;  /* 0x0022e00901007387 */ /* 0x000fe80000100800 */
[----:B------:R-:W-:Y:S04]  /*7c830*/  STL [R1+0x22ec], R6 ;  /* 0x0022ec0601007387 */ /* 0x000fe80000100800 */
[----:B------:R1:W-:Y:S04]  /*7c840*/  LDGSTS.E [R3+0x2c200], [R4.64], P1 ;  /* 0x2c20000004037fae */ /* 0x0003e80008921848 */
[----:B------:R2:W-:Y:S04]  /*7c850*/  STL [R1+0x22e8], R7 ;  /* 0x0022e80701007387 */ /* 0x0005e80000100800 */
[----:B------:R-:W3:Y:S01]  /*7c860*/  LDL.LU.64 R26, [R1+0x17a0] ;  /* 0x0017a000011a7983 */ /* 0x000ee20000300a00 */
[----:B-1----:R-:W-:Y:S01]  /*7c870*/  MOV R4, R6 ;  /* 0x0000000600047202 */ /* 0x002fe20000000f00 */
[----:B------:R-:W-:-:S02]  /*7c880*/  IMAD.MOV.U32 R5, RZ, RZ, R7 ;  /* 0x000000ffff057224 */ /* 0x000fc400078e0007 */
[----:B--2---:R-:W2:Y:S04]  /*7c890*/  LDL.LU.64 R6, [R1+0x1798] ;  /* 0x0017980001067983 */ /* 0x004ea80000300a00 */
[----:B------:R-:W4:Y:S04]  /*7c8a0*/  LDL.LU.64 R8, [R1+0x1790] ;  /* 0x0017900001087983 */ /* 0x000f280000300a00 */
[----:B------:R-:W2:Y:S04]  /*7c8b0*/  LDL.LU.64 R10, [R1+0x1788] ;  /* 0x00178800010a7983 */ /* 0x000ea80000300a00 */
[----:B------:R-:W2:Y:S04]  /*7c8c0*/  LDL.LU.64 R12, [R1+0x15d8] ;  /* 0x0015d800010c7983 */ /* 0x000ea80000300a00 */
[----:B------:R-:W2:Y:S04]  /*7c8d0*/  LDL.LU.64 R14, [R1+0x15d0] ;  /* 0x0015d000010e7983 */ /* 0x000ea80000300a00 */
[----:B------:R-:W2:Y:S04]  /*7c8e0*/  LDL.LU.64 R16, [R1+0x15c8] ;  /* 0x0015c80001107983 */ /* 0x000ea80000300a00 */
[----:B------:R-:W2:Y:S04]  /*7c8f0*/  LDL.LU.64 R18, [R1+0x15c0] ;  /* 0x0015c00001127983 */ /* 0x000ea80000300a00 */
[----:B------:R-:W2:Y:S04]  /*7c900*/  LDL.LU.64 R20, [R1+0x15b8] ;  /* 0x0015b80001147983 */ /* 0x000ea80000300a00 */
[----:B------:R-:W2:Y:S04]  /*7c910*/  LDL.LU.64 R22, [R1+0x15b0] ;  /* 0x0015b00001167983 */ /* 0x000ea80000300a00 */
[----:B------:R-:W2:Y:S04]  /*7c920*/  LDL.LU R25, [R1+0x2da0] ;  /* 0x002da00001197983 */ /* 0x000ea80000300800 */
[----:B------:R-:W2:Y:S01]  /*7c930*/  LDL.LU R24, [R1+0x2de8] ;  /* 0x002de80001187983 */ /* 0x000ea20000300800 */
[----:B------:R-:W-:-:S03]  /*7c940*/  ISETP.GT.AND P2, PT, R98, 0x5c, PT ;  /* 0x0000005c6200780c */ /* 0x000fc60003f44270 */
[----:B------:R1:W-:Y:S01]  /*7c950*/  LDGSTS.E [R3+0x2c300], [R4.64], P1 ;  /* 0x2c30000004037fae */ /* 0x0003e20008921848 */
[----:B------:R-:W-:Y:S02]  /*7c960*/  SEL R0, RZ, 0x4, !P2 ;  /* 0x00000004ff007807 */ /* 0x000fe40005000000 */
[----:B------:R-:W-:Y:S02]  /*7c970*/  ISETP.GT.AND P2, PT, R98, 0x60, PT ;  /* 0x000000606200780c */ /* 0x000fe40003f44270 */
[----:B------:R-:W-:-:S04]  /*7c980*/  SEL R0, R0, RZ, !P0 ;  /* 0x000000ff00007207 */ /* 0x000fc80004000000 */
[----:B------:R-:W-:Y:S02]  /*7c990*/  ISETP.NE.U32.AND P4, PT, R0, RZ, PT ;  /* 0x000000ff0000720c */ /* 0x000fe40003f85070 */
        /* <DEDUP_REMOVED lines=8> */
[----:B------:R-:W-:-:S04]  /*7ca20*/  SEL R0, RZ, 0x4, !P2 ;  /* 0x00000004ff007807 */ /* 0x000fc80005000000 */
[----:B------:R-:W-:-:S04]  /*7ca30*/  SEL R0, R0, RZ, !P0 ;  /* 0x000000ff00007207 */ /* 0x000fc80004000000 */
[----:B------:R-:W-:Y:S02]  /*7ca40*/  ISETP.NE.U32.AND P2, PT, R0, RZ, PT ;  /* 0x000000ff0000720c */ /* 0x000fe40003f45070 */
[----:B--2---:R-:W-:-:S05]  /*7ca50*/  IADD3 R24, P6, R24, R252, RZ ;  /* 0x000000fc18187210 */ /* 0x004fca0007fde0ff */
[----:B------:R-:W-:Y:S04]  /*7ca60*/  STL [R1+0x2de8], R24 ;  /* 0x002de81801007387 */ /* 0x000fe80000100800 */
[----:B------:R-:W2:Y:S01]  /*7ca70*/  LDL.LU.64 R28, [R1+0x15a8] ;  /* 0x0015a800011c7983 */ /* 0x000ea20000300a00 */
[----:B------:R-:W-:-:S03]  /*7ca80*/  IADD3.X R25, R25, R2, RZ, P6, !PT ;  /* 0x0000000219197210 */ /* 0x000fc600037fe4ff */
[----:B------:R-:W2:Y:S04]  /*7ca90*/  LDL.LU.64 R82, [R1+0x15a0] ;  /* 0x0015a00001527983 */ /* 0x000ea80000300a00 */
[----:B------:R-:W-:Y:S04]  /*7caa0*/  STL [R1+0x2da0], R25 ;  /* 0x002da01901007387 */ /* 0x000fe80000100800 */
[----:B------:R-:W2:Y:S04]  /*7cab0*/  LDL.LU.64 R84, [R1+0x14d8] ;  /* 0x0014d80001547983 */ /* 0x000ea80000300a00 */
[----:B------:R-:W2:Y:S01]  /*7cac0*/  LDL.LU.64 R86, [R1+0x14d0] ;  /* 0x0014d00001567983 */ /* 0x000ea20000300a00 */
[----:B---3--:R-:W-:-:S03]  /*7cad0*/  IADD3 R0, P6, R26, R252, RZ ;  /* 0x000000fc1a007210 */ /* 0x008fc60007fde0ff */
[----:B------:R-:W3:Y:S02]  /*7cae0*/  LDL.LU.64 R88, [R1+0x14c8] ;  /* 0x0014c80001587983 */ /* 0x000ee40000300a00 */
[----:B-1----:R-:W-:Y:S02]  /*7caf0*/  IMAD.X R4, R27, 0x1, R2, P6 ;  /* 0x000000011b047824 */ /* 0x002fe400030e0602 */
[----:B------:R-:W3:Y:S01]  /*7cb00*/  LDL.LU.64 R26, [R1+0x14c0] ;  /* 0x0014c000011a7983 */ /* 0x000ee20000300a00 */
[----:B------:R-:W-:-:S03]  /*7cb10*/  IADD3 R5, P6, R6, R252, RZ ;  /* 0x000000fc06057210 */ /* 0x000fc60007fde0ff */
[----:B------:R-:W3:Y:S01]  /*7cb20*/  LDL.LU.64 R36, [R1+0x14b8] ;  /* 0x0014b80001247983 */ /* 0x000ee20000300a00 */
[----:B------:R-:W-:Y:S02]  /*7cb30*/  IADD3.X R6, R7, R2, RZ, P6, !PT ;  /* 0x0000000207067210 */ /* 0x000fe400037fe4ff */
[-C--:B----4-:R-:W-:Y:S01]  /*7cb40*/  IADD3 R7, P6, R8, R252.reuse, RZ ;  /* 0x000000fc08077210 */ /* 0x090fe20007fde0ff */
[----:B------:R-:W4:Y:S04]  /*7cb50*/  LDL.LU.64 R94, [R1+0x14b0] ;  /* 0x0014b000015e7983 */ /* 0x000f280000300a00 */
[----:B------:R-:W-:Y:S01]  /*7cb60*/  IMAD.X R8, R9, 0x1, R2, P6 ;  /* 0x0000000109087824 */ /* 0x000fe200030e0602 */
[----:B------:R-:W-:Y:S01]  /*7cb70*/  IADD3 R9, P6, R10, R252, RZ ;  /* 0x000000fc0a097210 */ /* 0x000fe20007fde0ff */
[----:B------:R-:W4:Y:S03]  /*7cb80*/  LDL.LU.64 R34, [R1+0x14a8] ;  /* 0x0014a80001227983 */ /* 0x000f260000300a00 */
[----:B------:R-:W-:Y:S01]  /*7cb90*/  IADD3.X R10, R11, R2, RZ, P6, !PT ;  /* 0x000000020b0a7210 */ /* 0x000fe200037fe4ff */
[----:B------:R-:W4:Y:S01]  /*7cba0*/  LDL.LU.64 R32, [R1+0x14a0] ;  /* 0x0014a00001207983 */ /* 0x000f220000300a00 */
[----:B------:R-:W-:-:S03]  /*7cbb0*/  IADD3 R11, P6, R12, R252, RZ ;  /* 0x000000fc0c0b7210 */ /* 0x000fc60007fde0ff */
[----:B------:R-:W4:Y:S02]  /*7cbc0*/  LDL.LU.64 R30, [R1+0xae0] ;  /* 0x000ae000011e7983 */ /* 0x000f240000300a00 */
[----:B------:R-:W-:Y:S01]  /*7cbd0*/  IMAD.X R12, R13, 0x1, R2, P6 ;  /* 0x000000010d0c7824 */ /* 0x000fe200030e0602 */
[----:B------:R-:W-:-:S04]  /*7cbe0*/  IADD3 R13, P6, R14, R252, RZ ;  /* 0x000000fc0e0d7210 */ /* 0x000fc80007fde0ff */
[----:B------:R-:W-:Y:S02]  /*7cbf0*/  IADD3.X R14, R15, R2, RZ, P6, !PT ;  /* 0x000000020f0e7210 */ /* 0x000fe400037fe4ff */
[----:B------:R-:W-:-:S05]  /*7cc00*/  IADD3 R15, P6, R16, R252, RZ ;  /* 0x000000fc100f7210 */ /* 0x000fca0007fde0ff */
[----:B------:R-:W-:Y:S01]  /*7cc10*/  IMAD.X R16, R17, 0x1, R2, P6 ;  /* 0x0000000111107824 */ /* 0x000fe200030e0602 */
[----:B------:R-:W-:-:S04]  /*7cc20*/  IADD3 R17, P6, R18, R252, RZ ;  /* 0x000000fc12117210 */ /* 0x000fc80007fde0ff */
[----:B------:R-:W-:Y:S02]  /*7cc30*/  IADD3.X R18, R19, R2, RZ, P6, !PT ;  /* 0x0000000213127210 */ /* 0x000fe400037fe4ff */
[----:B------:R-:W-:-:S05]  /*7cc40*/  IADD3 R19, P6, R20, R252, RZ ;  /* 0x000000fc14137210 */ /* 0x000fca0007fde0ff */
[----:B------:R-:W-:Y:S01]  /*7cc50*/  IMAD.X R20, R21, 0x1, R2, P6 ;  /* 0x0000000115147824 */ /* 0x000fe200030e0602 */
[----:B------:R-:W-:-:S04]  /*7cc60*/  IADD3 R21, P6, R22, R252, RZ ;  /* 0x000000fc16157210 */ /* 0x000fc80007fde0ff */
[----:B------:R-:W-:Y:S02]  /*7cc70*/  IADD3.X R22, R23, R2, RZ, P6, !PT ;  /* 0x0000000217167210 */ /* 0x000fe400037fe4ff */
[----:B--2---:R-:W-:-:S05]  /*7cc80*/  IADD3 R23, P6, R28, R252, RZ ;  /* 0x000000fc1c177210 */ /* 0x004fca0007fde0ff */
[----:B------:R-:W-:Y:S01]  /*7cc90*/  IMAD.X R80, R29, 0x1, R2, P6 ;  /* 0x000000011d507824 */ /* 0x000fe200030e0602 */
[----:B------:R-:W-:Y:S01]  /*7cca0*/  IADD3 R81, P6, R82, R252, RZ ;  /* 0x000000fc52517210 */ /* 0x000fe20007fde0ff */
[----:B------:R-:W2:Y:S03]  /*7ccb0*/  LDL.LU.64 R28, [R1+0x13d8] ;  /* 0x0013d800011c7983 */ /* 0x000ea60000300a00 */
[----:B------:R-:W-:Y:S01]  /*7ccc0*/  IADD3.X R82, R83, R2, RZ, P6, !PT ;  /* 0x0000000253527210 */ /* 0x000fe200037fe4ff */
[----:B------:R-:W2:Y:S01]  /*7ccd0*/  LDL.LU.64 R106, [R1+0x13d0] ;  /* 0x0013d000016a7983 */ /* 0x000ea20000300a00 */
[----:B------:R-:W-:-:S03]  /*7cce0*/  IADD3 R83, P6, R84, R252, RZ ;  /* 0x000000fc54537210 */ /* 0x000fc60007fde0ff */
[----:B------:R-:W2:Y:S02]  /*7ccf0*/  LDL.LU.64 R108, [R1+0x13c8] ;  /* 0x0013c800016c7983 */ /* 0x000ea40000300a00 */
[----:B------:R-:W-:Y:S01]  /*7cd00*/  IMAD.X R84, R85, 0x1, R2, P6 ;  /* 0x0000000155547824 */ /* 0x000fe200030e0602 */
[----:B------:R-:W-:Y:S01]  /*7cd10*/  IADD3 R85, P6, R86, R252, RZ ;  /* 0x000000fc56557210 */ /* 0x000fe20007fde0ff */
[----:B------:R-:W2:Y:S03]  /*7cd20*/  LDL.LU.64 R110, [R1+0x13c0] ;  /* 0x0013c000016e7983 */ /* 0x000ea60000300a00 */
[----:B------:R-:W-:Y:S01]  /*7cd30*/  IADD3.X R86, R87, R2, RZ, P6, !PT ;  /* 0x0000000257567210 */ /* 0x000fe200037fe4ff */
[----:B------:R-:W2:Y:S01]  /*7cd40*/  LDL.LU.64 R112, [R1+0x13b8] ;  /* 0x0013b80001707983 */ /* 0x000ea20000300a00 */
[----:B---3--:R-:W-:-:S05]  /*7cd50*/  IADD3 R87, P6, R88, R252, RZ ;  /* 0x000000fc58577210 */ /* 0x008fca0007fde0ff */
[----:B------:R-:W-:Y:S01]  /*7cd60*/  IMAD.X R88, R89, 0x1, R2, P6 ;  /* 0x0000000159587824 */ /* 0x000fe200030e0602 */
[----:B------:R-:W-:-:S04]  /*7cd70*/  IADD3 R89, P6, R26, R252, RZ ;  /* 0x000000fc1a597210 */ /* 0x000fc80007fde0ff */
[----:B------:R-:W-:Y:S02]  /*7cd80*/  IADD3.X R90, R27, R2, RZ, P6, !PT ;  /* 0x000000021b5a7210 */ /* 0x000fe400037fe4ff */
[----:B------:R-:W3:Y:S01]  /*7cd90*/  LDL.LU.64 R26, [R1+0x13b0] ;  /* 0x0013b000011a7983 */ /* 0x000ee20000300a00 */
[----:B------:R-:W-:-:S05]  /*7cda0*/  IADD3 R91, P6, R36, R252, RZ ;  /* 0x000000fc245b7210 */ /* 0x000fca0007fde0ff */
[----:B------:R-:W-:Y:S01]  /*7cdb0*/  IMAD.X R92, R37, 0x1, R2, P6 ;  /* 0x00000001255c7824 */ /* 0x000fe200030e0602 */
[----:B----4-:R-:W-:Y:S01]  /*7cdc0*/  IADD3 R93, P6, R94, R252, RZ ;  /* 0x000000fc5e5d7210 */ /* 0x010fe20007fde0ff */
[----:B------:R-:W4:Y:S03]  /*7cdd0*/  LDL.LU.64 R36, [R1+0x13a8] ;  /* 0x0013a80001247983 */ /* 0x000f260000300a00 */
[----:B------:R-:W-:Y:S01]  /*7cde0*/  IADD3.X R94, R95, R2, RZ, P6, !PT ;  /* 0x000000025f5e7210 */ /* 0x000fe200037fe4ff */
[----:B------:R-:W4:Y:S01]  /*7cdf0*/  LDL.LU.64 R118, [R1+0x13a0] ;  /* 0x0013a00001767983 */ /* 0x000f220000300a00 */
[----:B------:R-:W-:-:S05]  /*7ce00*/  IADD3 R95, P6, R34, R252, RZ ;  /* 0x000000fc225f7210 */ /* 0x000fca0007fde0ff */
[----:B------:R-:W-:Y:S01]  /*7ce10*/  IMAD.X R96, R35, 0x1, R2, P6 ;  /* 0x0000000123607824 */ /* 0x000fe200030e0602 */
[----:B------:R-:W-:Y:S01]  /*7ce20*/  IADD3 R97, P6, R32, R252, RZ ;  /* 0x000000fc20617210 */ /* 0x000fe20007fde0ff */
[----:B------:R-:W4:Y:S03]  /*7ce30*/  LDL.LU.64 R34, [R1+0x1298] ;  /* 0x0012980001227983 */ /* 0x000f260000300a00 */
[----:B------:R-:W-:Y:S02]  /*7ce40*/  IADD3.X R99, R33, R2, RZ, P6, !PT ;  /* 0x0000000221637210 */ /* 0x000fe400037fe4ff */
[----:B------:R-:W4:Y:S01]  /*7ce50*/  LDL.LU.64 R32, [R1+0x1290] ;  /* 0x0012900001207983 */ /* 0x000f220000300a00 */
[----:B------:R-:W-:-:S05]  /*7ce60*/  IADD3 R100, P6, R30, R252, RZ ;  /* 0x000000fc1e647210 */ /* 0x000fca0007fde0ff */
[----:B------:R-:W-:Y:S02]  /*7ce70*/  IMAD.X R101, R31, 0x1, R2, P6 ;  /* 0x000000011f657824 */ /* 0x000fe400030e0602 */
[----:B------:R-:W4:Y:S01]  /*7ce80*/  LDL.LU.64 R30, [R1+0x1288] ;  /* 0x00128800011e7983 */ /* 0x000f220000300a00 */
[----:B--2---:R-:W-:-:S04]  /*7ce90*/  IADD3 R102, P6, R28, R252, RZ ;  /* 0x000000fc1c667210 */ /* 0x004fc80007fde0ff */
[----:B------:R-:W-:Y:S02]  /*7cea0*/  IADD3.X R103, R29, R2, RZ, P6, !PT ;  /* 0x000000021d677210 */ /* 0x000fe400037fe4ff */
        /* <DEDUP_REMOVED lines=11> */
[----:B------:R-:W-:-:S04]  /*7cf60*/  IADD3 R110, P6, R112, R252, RZ ;  /* 0x000000fc706e7210 */ /* 0x000fc80007fde0ff */
[----:B------:R-:W-:Y:S02]  /*7cf70*/  IADD3.X R111, R113, R2, RZ, P6, !PT ;  /* 0x00000002716f7210 */ /* 0x000fe400037fe4ff */
[----:B---3--:R-:W-:-:S05]  /*7cf80*/  IADD3 R112, P6, R26, R252, RZ ;  /* 0x000000fc1a707210 */ /* 0x008fca0007fde0ff */
[----:B------:R-:W-:Y:S02]  /*7cf90*/  IMAD.X R113, R27, 0x1, R2, P6 ;  /* 0x000000011b717824 */ /* 0x000fe400030e0602 */
[----:B------:R-:W3:Y:S01]  /*7cfa0*/  LDL.LU.64 R26, [R1+0x1138] ;  /* 0x00113800011a7983 */ /* 0x000ee20000300a00 */
[----:B----4-:R-:W-:-:S04]  /*7cfb0*/  IADD3 R114, P6, R36, R252, RZ ;  /* 0x000000fc24727210 */ /* 0x010fc80007fde0ff */
[----:B------:R-:W-:Y:S02]  /*7cfc0*/  IADD3.X R115, R37, R2, RZ, P6, !PT ;  /* 0x0000000225737210 */ /* 0x000fe400037fe4ff */
[----:B------:R-:W4:Y:S01]  /*7cfd0*/  LDL.LU.64 R36, [R1+0x1130] ;  /* 0x0011300001247983 */ /* 0x000f220000300a00 */
[----:B------:R-:W-:-:S03]  /*7cfe0*/  IADD3 R116, P6, R118, R252, RZ ;  /* 0x000000fc76747210 */ /* 0x000fc60007fde0ff */
[----:B------:R-:W4:Y:S02]  /*7cff0*/  LDL.LU.64 R140, [R1+0x1128] ;  /* 0x00112800018c7983 */ /* 0x000f240000300a00 */
[----:B------:R-:W-:Y:S01]  /*7d000*/  IMAD.X R117, R119, 0x1, R2, P6 ;  /* 0x0000000177757824 */ /* 0x000fe200030e0602 */
[----:B------:R-:W-:-:S04]  /*7d010*/  IADD3 R118, P6, R34, R252, RZ ;  /* 0x000000fc22767210 */ /* 0x000fc80007fde0ff */
[----:B------:R-:W-:Y:S02]  /*7d020*/  IADD3.X R119, R35, R2, RZ, P6, !PT ;  /* 0x0000000223777210 */ /* 0x000fe400037fe4ff */
[----:B------:R-:W4:Y:S01]  /*7d030*/  LDL.LU.64 R34, [R1+0x1120] ;  /* 0x0011200001227983 */ /* 0x000f220000300a00 */
[----:B------:R-:W-:-:S05]  /*7d040*/  IADD3 R120, P6, R32, R252, RZ ;  /* 0x000000fc20787210 */ /* 0x000fca0007fde0ff */
[----:B------:R-:W-:Y:S01]  /*7d050*/  IMAD.X R121, R33, 0x1, R2, P6 ;  /* 0x0000000121797824 */ /* 0x000fe200030e0602 */
[----:B------:R-:W-:Y:S01]  /*7d060*/  IADD3 R122, P6, R30, R252, RZ ;  /* 0x000000fc1e7a7210 */ /* 0x000fe20007fde0ff */
[----:B------:R-:W4:Y:S03]  /*7d070*/  LDL.LU.64 R32, [R1+0x1118] ;  /* 0x0011180001207983 */ /* 0x000f260000300a00 */
[----:B------:R-:W-:Y:S02]  /*7d080*/  IADD3.X R123, R31, R2, RZ, P6, !PT ;  /* 0x000000021f7b7210 */ /* 0x000fe400037fe4ff */
[----:B------:R-:W4:Y:S01]  /*7d090*/  LDL.LU.64 R30, [R1+0x1110] ;  /* 0x00111000011e7983 */ /* 0x000f220000300a00 */
        /* <DEDUP_REMOVED lines=13> */
[----:B------:R-:W-:-:S05]  /*7d170*/  IADD3 R132, P6, R134, R252, RZ ;  /* 0x000000fc86847210 */ /* 0x000fca0007fde0ff */
[----:B------:R-:W-:Y:S01]  /*7d180*/  IMAD.X R133, R135, 0x1, R2, P6 ;  /* 0x0000000187857824 */ /* 0x000fe200030e0602 */
[----:B---3--:R-:W-:-:S04]  /*7d190*/  IADD3 R134, P6, R26, R252, RZ ;  /* 0x000000fc1a867210 */ /* 0x008fc80007fde0ff */
[----:B------:R-:W-:Y:S02]  /*7d1a0*/  IADD3.X R135, R27, R2, RZ, P6, !PT ;  /* 0x000000021b877210 */ /* 0x000fe400037fe4ff */
[----:B------:R-:W3:Y:S01]  /*7d1b0*/  LDL.LU.64 R26, [R1+0x10e0] ;  /* 0x0010e000011a7983 */ /* 0x000ee20000300a00 */
[----:B----4-:R-:W-:-:S05]  /*7d1c0*/  IADD3 R136, P6, R36, R252, RZ ;  /* 0x000000fc24887210 */ /* 0x010fca0007fde0ff */
[----:B------:R-:W-:Y:S01]  /*7d1d0*/  IMAD.X R137, R37, 0x1, R2, P6 ;  /* 0x0000000125897824 */ /* 0x000fe200030e0602 */
[----:B------:R-:W-:Y:S01]  /*7d1e0*/  IADD3 R138, P6, R140, R252, RZ ;  /* 0x000000fc8c8a7210 */ /* 0x000fe20007fde0ff */
[----:B------:R-:W4:Y:S03]  /*7d1f0*/  LDL.LU.64 R36, [R1+0x10d8] ;  /* 0x0010d80001247983 */ /* 0x000f260000300a00 */
[----:B------:R-:W-:Y:S02]  /*7d200*/  IADD3.X R139, R141, R2, RZ, P6, !PT ;  /* 0x000000028d8b7210 */ /* 0x000fe400037fe4ff */
[----:B------:R-:W-:-:S05]  /*7d210*/  IADD3 R140, P6, R34, R252, RZ ;  /* 0x000000fc228c7210 */ /* 0x000fca0007fde0ff */
[----:B------:R-:W-:Y:S02]  /*7d220*/  IMAD.X R141, R35, 0x1, R2, P6 ;  /* 0x00000001238d7824 */ /* 0x000fe400030e0602 */
[----:B------:R-:W4:Y:S01]  /*7d230*/  LDL.LU.64 R34, [R1+0x10d0] ;  /* 0x0010d00001227983 */ /* 0x000f220000300a00 */
[----:B------:R-:W-:-:S04]  /*7d240*/  IADD3 R142, P6, R32, R252, RZ ;  /* 0x000000fc208e7210 */ /* 0x000fc80007fde0ff */
[----:B------:R-:W-:Y:S02]  /*7d250*/  IADD3.X R143, R33, R2, RZ, P6, !PT ;  /* 0x00000002218f7210 */ /* 0x000fe400037fe4ff */
[-C--:B------:R-:W-:Y:S01]  /*7d260*/  IADD3 R144, P6, R30, R252.reuse, RZ ;  /* 0x000000fc1e907210 */ /* 0x080fe20007fde0ff */
[----:B------:R-:W4:Y:S04]  /*7d270*/  LDL.LU.64 R32, [R1+0x10c8] ;  /* 0x0010c80001207983 */ /* 0x000f280000300a00 */
[----:B------:R-:W-:Y:S02]  /*7d280*/  IMAD.X R145, R31, 0x1, R2, P6 ;  /* 0x000000011f917824 */ /* 0x000fe400030e0602 */
[----:B------:R-:W4:Y:S04]  /*7d290*/  LDL.LU.64 R30, [R1+0x10c0] ;  /* 0x0010c000011e7983 */ /* 0x000f280000300a00 */
        /* <DEDUP_REMOVED lines=19> */
[----:B----4-:R-:W-:-:S03]  /*7d3d0*/  IADD3 R158, P6, R36, R252, RZ ;  /* 0x000000fc249e7210 */ /* 0x010fc60007fde0ff */
[----:B------:R-:W4:Y:S01]  /*7d3e0*/  LDL.LU.64 R182, [R1+0x1080] ;  /* 0x0010800001b67983 */ /* 0x000f220000300a00 */
[----:B------:R-:W-:-:S03]  /*7d3f0*/  IADD3.X R159, R37, R2, RZ, P6, !PT ;  /* 0x00000002259f7210 */ /* 0x000fc600037fe4ff */
[----:B------:R-:W4:Y:S01]  /*7d400*/  LDL.LU.64 R36, [R1+0x1078] ;  /* 0x0010780001247983 */ /* 0x000f220000300a00 */
[----:B------:R-:W-:-:S05]  /*7d410*/  IADD3 R160, P6, R34, R252, RZ ;  /* 0x000000fc22a07210 */ /* 0x000fca0007fde0ff */
[----:B------:R-:W-:Y:S02]  /*7d420*/  IMAD.X R161, R35, 0x1, R2, P6 ;  /* 0x0000000123a17824 */ /* 0x000fe400030e0602 */
[----:B------:R-:W4:Y:S01]  /*7d430*/  LDL.LU.64 R34, [R1+0x1070] ;  /* 0x0010700001227983 */ /* 0x000f220000300a00 */
[----:B------:R-:W-:-:S04]  /*7d440*/  IADD3 R162, P6, R32, R252, RZ ;  /* 0x000000fc20a27210 */ /* 0x000fc80007fde0ff */
[----:B------:R-:W-:Y:S02]  /*7d450*/  IADD3.X R163, R33, R2, RZ, P6, !PT ;  /* 0x0000000221a37210 */ /* 0x000fe400037fe4ff */
[-C--:B------:R-:W-:Y:S01]  /*7d460*/  IADD3 R164, P6, R30, R252.reuse, RZ ;  /* 0x000000fc1ea47210 */ /* 0x080fe20007fde0ff */
[----:B------:R-:W4:Y:S04]  /*7d470*/  LDL.LU.64 R32, [R1+0x1068] ;  /* 0x0010680001207983 */ /* 0x000f280000300a00 */
[----:B------:R-:W-:Y:S01]  /*7d480*/  IMAD.X R165, R31, 0x1, R2, P6 ;  /* 0x000000011fa57824 */ /* 0x000fe200030e0602 */
[----:B------:R-:W-:Y:S01]  /*7d490*/  IADD3 R166, P6, R168, R252, RZ ;  /* 0x000000fca8a67210 */ /* 0x000fe20007fde0ff */
[----:B------:R-:W4:Y:S03]  /*7d4a0*/  LDL.LU.64 R30, [R1+0x1060] ;  /* 0x00106000011e7983 */ /* 0x000f260000300a00 */
[----:B------:R-:W-:-:S02]  /*7d4b0*/  IADD3.X R167, R169, R2, RZ, P6, !PT ;  /* 0x00000002a9a77210 */ /* 0x000fc400037fe4ff */
        /* <DEDUP_REMOVED lines=11> */
[----:B------:R-:W-:Y:S02]  /*7d570*/  IADD3.X R175, R177, R2, RZ, P6, !PT ;  /* 0x00000002b1af7210 */ /* 0x000fe400037fe4ff */
[----:B------:R-:W-:-:S05]  /*7d580*/  IADD3 R176, P6, R178, R252, RZ ;  /* 0x000000fcb2b07210 */ /* 0x000fca0007fde0ff */
[----:B------:R-:W-:Y:S01]  /*7d590*/  IMAD.X R177, R179, 0x1, R2, P6 ;  /* 0x00000001b3b17824 */ /* 0x000fe200030e0602 */
[----:B---3--:R-:W-:-:S04]  /*7d5a0*/  IADD3 R178, P6, R26, R252, RZ ;  /* 0x000000fc1ab27210 */ /* 0x008fc80007fde0ff */
[----:B------:R-:W-:Y:S02]  /*7d5b0*/  IADD3.X R179, R27, R2, RZ, P6, !PT ;  /* 0x000000021bb37210 */ /* 0x000fe400037fe4ff */
[----:B------:R-:W3:Y:S01]  /*7d5c0*/  LDL.LU.64 R26, [R1+0x1038] ;  /* 0x00103800011a7983 */ /* 0x000ee20000300a00 */
[----:B----4-:R-:W-:-:S05]  /*7d5d0*/  IADD3 R180, P6, R182, R252, RZ ;  /* 0x000000fcb6b47210 */ /* 0x010fca0007fde0ff */
[----:B------:R-:W-:Y:S01]  /*7d5e0*/  IMAD.X R181, R183, 0x1, R2, P6 ;  /* 0x00000001b7b57824 */ /* 0x000fe200030e0602 */
[----:B------:R-:W-:-:S04]  /*7d5f0*/  IADD3 R182, P6, R36, R252, RZ ;  /* 0x000000fc24b67210 */ /* 0x000fc80007fde0ff */
[----:B------:R-:W-:Y:S02]  /*7d600*/  IADD3.X R183, R37, R2, RZ, P6, !PT ;  /* 0x0000000225b77210 */ /* 0x000fe400037fe4ff */
        /* <DEDUP_REMOVED lines=9> */
[----:B------:R-:W4:Y:S01]  /*7d6a0*/  LDL.LU.64 R30, [R1+0x1018] ;  /* 0x00101800011e7983 */ /* 0x000f220000300a00 */
[----:B--2---:R-:W-:-:S04]  /*7d6b0*/  IADD3 R214, P6, R28, R252, RZ ;  /* 0x000000fc1cd67210 */ /* 0x004fc80007fde0ff */
[----:B------:R-:W-:Y:S02]  /*7d6c0*/  IADD3.X R215, R29, R2, RZ, P6, !PT ;  /* 0x000000021dd77210 */ /* 0x000fe400037fe4ff */
[-C--:B------:R-:W-:Y:S01]  /*7d6d0*/  IADD3 R216, P6, R218, R252.reuse, RZ ;  /* 0x000000fcdad87210 */ /* 0x080fe20007fde0ff */
[----:B------:R-:W2:Y:S04]  /*7d6e0*/  LDL.LU.64 R28, [R1+0x1010] ;  /* 0x00101000011c7983 */ /* 0x000ea80000300a00 */
[----:B------:R-:W-:Y:S01]  /*7d6f0*/  IMAD.X R217, R219, 0x1, R2, P6 ;  /* 0x00000001dbd97824 */ /* 0x000fe200030e0602 */
[----:B------:R-:W-:-:S04]  /*7d700*/  IADD3 R218, P6, R220, R252, RZ ;  /* 0x000000fcdcda7210 */ /* 0x000fc80007fde0ff */
        /* <DEDUP_REMOVED lines=10> */
[----:B------:R-:W-:-:S05]  /*7d7b0*/  IADD3 R236, P6, R32, R252, RZ ;  /* 0x000000fc20ec7210 */ /* 0x000fca0007fde0ff */
[----:B------:R-:W-:Y:S01]  /*7d7c0*/  IMAD.X R237, R33, 0x1, R2, P6 ;  /* 0x0000000121ed7824 */ /* 0x000fe200030e0602 */
[----:B------:R-:W-:-:S04]  /*7d7d0*/  IADD3 R238, P6, R30, R252, RZ ;  /* 0x000000fc1eee7210 */ /* 0x000fc80007fde0ff */
[----:B------:R-:W-:Y:S01]  /*7d7e0*/  IADD3.X R239, R31, R2, RZ, P6, !PT ;  /* 0x000000021fef7210 */ /* 0x000fe200037fe4ff */
[----:B------:R-:W-:Y:S01]  /*7d7f0*/  IMAD.MOV.U32 R35, RZ, RZ, R4 ;  /* 0x000000ffff237224 */ /* 0x000fe200078e0004 */
[----:B------:R-:W-:Y:S01]  /*7d800*/  MOV R34, R0 ;  /* 0x0000000000227202 */ /* 0x000fe20000000f00 */
[----:B------:R-:W-:Y:S01]  /*7d810*/  IMAD.MOV.U32 R33, RZ, RZ, R6 ;  /* 0x000000ffff217224 */ /* 0x000fe200078e0006 */
[----:B------:R-:W-:Y:S01]  /*7d820*/  MOV R32, R5 ;  /* 0x0000000500207202 */ /* 0x000fe20000000f00 */
[----:B------:R-:W-:Y:S01]  /*7d830*/  IMAD.MOV.U32 R31, RZ, RZ, R8 ;  /* 0x000000ffff1f7224 */ /* 0x000fe200078e0008 */
[----:B------:R-:W-:Y:S01]  /*7d840*/  MOV R30, R7 ;  /* 0x00000007001e7202 */ /* 0x000fe20000000f00 */
[----:B------:R1:W-:Y:S04]  /*7d850*/  LDGSTS.E [R3+0x2c400], [R34.64], P1 ;  /* 0x2c40000022037fae */ /* 0x0003e80008921848 */
[----:B------:R4:W-:Y:S04]  /*7d860*/  LDGSTS.E [R3+0x2c500], [R32.64], P1 ;  /* 0x2c50000020037fae */ /* 0x0009e80008921848 */
[----:B------:R1:W-:Y:S04]  /*7d870*/  LDGSTS.E [R3+0x2c600], [R30.64], P1 ;  /* 0x2c6000001e037fae */ /* 0x0003e80008921848 */
[----:B------:R1:W-:Y:S04]  /*7d880*/  STL.64 [R1+0x17a0], R34 ;  /* 0x0017a02201007387 */ /* 0x0003e80000100a00 */
[----:B------:R4:W-:Y:S04]  /*7d890*/  STL.64 [R1+0x1798], R32 ;  /* 0x0017982001007387 */ /* 0x0009e80000100a00 */
[----:B------:R4:W-:Y:S01]  /*7d8a0*/  STL.64 [R1+0x1790], R30 ;  /* 0x0017901e01007387 */ /* 0x0009e20000100a00 */
[----:B-1----:R-:W-:Y:S01]  /*7d8b0*/  IMAD.MOV.U32 R34, RZ, RZ, R13 ;  /* 0x000000ffff227224 */ /* 0x002fe200078e000d */
[----:B------:R-:W-:Y:S01]  /*7d8c0*/  MOV R35, R14 ;  /* 0x0000000e00237202 */ /* 0x000fe20000000f00 */
[----:B----4-:R-:W-:Y:S01]  /*7d8d0*/  IMAD.MOV.U32 R32, RZ, RZ, R15 ;  /* 0x000000ffff207224 */ /* 0x010fe200078e000f */
        /* <DEDUP_REMOVED lines=12> */
[----:B------:R-:W-:-:S02]  /*7d9a0*/  MOV R23, R119 ;  /* 0x0000007700177202 */ /* 0x000fc40000000f00 */
[----:B------:R-:W-:Y:S01]  /*7d9b0*/  MOV R119, R147 ;  /* 0x0000009300777202 */ /* 0x000fe20000000f00 */
[----:B------:R-:W-:Y:S01]  /*7d9c0*/  IMAD.MOV.U32 R92, RZ, RZ, R168 ;  /* 0x000000ffff5c7224 */ /* 0x000fe200078e00a8 */
[----:B------:R-:W-:Y:S01]  /*7d9d0*/  MOV R89, R173 ;  /* 0x000000ad00597202 */ /* 0x000fe20000000f00 */
[----:B------:R-:W-:Y:S02]  /*7d9e0*/  IMAD.MOV.U32 R90, RZ, RZ, R170 ;  /* 0x000000ffff5a7224 */ /* 0x000fe400078e00aa */
[----:B------:R-:W-:Y:S01]  /*7d9f0*/  IMAD.MOV.U32 R88, RZ, RZ, R172 ;  /* 0x000000ffff587224 */ /* 0x000fe200078e00ac */
[----:B------:R-:W-:Y:S01]  /*7da00*/  MOV R87, R179 ;  /* 0x000000b300577202 */ /* 0x000fe20000000f00 */
[----:B------:R-:W-:Y:S01]  /*7da10*/  IMAD.MOV.U32 R82, RZ, RZ, R184 ;  /* 0x000000ffff527224 */ /* 0x000fe200078e00b8 */
[----:B------:R-:W-:Y:S01]  /*7da20*/  MOV R85, R183 ;  /* 0x000000b700557202 */ /* 0x000fe20000000f00 */
[----:B------:R-:W-:Y:S01]  /*7da30*/  IMAD.MOV.U32 R36, RZ, RZ, R212 ;  /* 0x000000ffff247224 */ /* 0x000fe200078e00d4 */
[----:B------:R-:W-:-:S02]  /*7da40*/  MOV R81, R187 ;  /* 0x000000bb00517202 */ /* 0x000fc40000000f00 */
[----:B------:R-:W-:Y:S02]  /*7da50*/  MOV R37, R213 ;  /* 0x000000d500257202 */ /* 0x000fe40000000f00 */
[----:B--2---:R-:W-:Y:S02]  /*7da60*/  IADD3 R240, P6, R28, R252, RZ ;  /* 0x000000fc1cf07210 */ /* 0x004fe40007fde0ff */
[----:B------:R-:W-:-:S03]  /*7da70*/  MOV R28, R9 ;  /* 0x00000009001c7202 */ /* 0x000fc60000000f00 */
[----:B------:R-:W-:Y:S02]  /*7da80*/  IMAD.X R241, R29, 0x1, R2, P6 ;  /* 0x000000011df17824 */ /* 0x000fe400030e0602 */
[----:B------:R-:W-:Y:S02]  /*7da90*/  IMAD.MOV.U32 R29, RZ, RZ, R10 ;  /* 0x000000ffff1d7224 */ /* 0x000fe400078e000a */
[----:B------:R-:W-:Y:S01]  /*7daa0*/  IMAD.MOV.U32 R10, RZ, RZ, R11 ;  /* 0x000000ffff0a7224 */ /* 0x000fe200078e000b */
[----:B------:R-:W-:Y:S02]  /*7dab0*/  MOV R11, R12 ;  /* 0x0000000c000b7202 */ /* 0x000fe40000000f00 */
[----:B------:R1:W-:Y:S01]  /*7dac0*/  LDGSTS.E [R3+0x2c700], [R28.64], P1 ;  /* 0x2c7000001c037fae */ /* 0x0003e20008921848 */
[----:B------:R-:W-:-:S03]  /*7dad0*/  MOV R9, R80 ;  /* 0x0000005000097202 */ /* 0x000fc60000000f00 */
[----:B------:R1:W-:Y:S04]  /*7dae0*/  STL.64 [R1+0x1788], R28 ;  /* 0x0017881c01007387 */ /* 0x0003e80000100a00 */
[----:B------:R2:W-:Y:S04]  /*7daf0*/  STL.64 [R1+0x15d8], R10 ;  /* 0x0015d80a01007387 */ /* 0x0005e80000100a00 */
[----:B------:R2:W-:Y:S01]  /*7db00*/  LDGSTS.E [R3+0x2e000], [R10.64], P4 ;  /* 0x2e0000000a037fae */ /* 0x0005e2000a121848 */
[----:B---3--:R-:W-:Y:S01]  /*7db10*/  IADD3 R4, P1, R26, R252, RZ ;  /* 0x000000fc1a047210 */ /* 0x008fe20007f3e0ff */
[----:B-1----:R-:W-:Y:S01]  /*7db20*/  IMAD.MOV.U32 R28, RZ, RZ, R19 ;  /* 0x000000ffff1c7224 */ /* 0x002fe200078e0013 */
[----:B------:R-:W-:Y:S01]  /*7db30*/  MOV R29, R20 ;  /* 0x00000014001d7202 */ /* 0x000fe20000000f00 */
[----:B------:R-:W-:Y:S01]  /*7db40*/  IMAD.MOV.U32 R26, RZ, RZ, R21 ;  /* 0x000000ffff1a7224 */ /* 0x000fe200078e0015 */
[----:B------:R-:W-:Y:S01]  /*7db50*/  IADD3.X R5, R27, R2, RZ, P1, !PT ;  /* 0x000000021b057210 */ /* 0x000fe20000ffe4ff */
[----:B------:R-:W-:Y:S01]  /*7db60*/  STL.64 [R1+0x15d0], R34 ;  /* 0x0015d02201007387 */ /* 0x000fe20000100a00 */
[----:B------:R-:W-:Y:S01]  /*7db70*/  MOV R27, R22 ;  /* 0x00000016001b7202 */ /* 0x000fe20000000f00 */
[----:B------:R-:W-:-:S02]  /*7db80*/  IMAD.MOV.U32 R20, RZ, RZ, R83 ;  /* 0x000000ffff147224 */ /* 0x000fc400078e0053 */
[----:B------:R1:W-:Y:S01]  /*7db90*/  LDGSTS.E [R3+0x2e100], [R34.64], P4 ;  /* 0x2e10000022037fae */ /* 0x0003e2000a121848 */
[----:B------:R-:W-:-:S03]  /*7dba0*/  MOV R21, R84 ;  /* 0x0000005400157202 */ /* 0x000fc60000000f00 */
[----:B------:R-:W-:Y:S01]  /*7dbb0*/  STL.64 [R1+0x15c8], R32 ;  /* 0x0015c82001007387 */ /* 0x000fe20000100a00 */
[----:B------:R-:W-:-:S03]  /*7dbc0*/  MOV R19, R86 ;  /* 0x0000005600137202 */ /* 0x000fc60000000f00 */
[----:B------:R3:W-:Y:S04]  /*7dbd0*/  LDGSTS.E [R3+0x2e200], [R32.64], P4 ;  /* 0x2e20000020037fae */ /* 0x0007e8000a121848 */
[----:B------:R-:W-:Y:S04]  /*7dbe0*/  STL.64 [R1+0x15c0], R30 ;  /* 0x0015c01e01007387 */ /* 0x000fe80000100a00 */
[----:B------:R4:W-:Y:S01]  /*7dbf0*/  LDGSTS.E [R3+0x2e300], [R30.64], P4 ;  /* 0x2e3000001e037fae */ /* 0x0009e2000a121848 */
[----:B------:R-:W-:-:S03]  /*7dc00*/  IMAD.MOV.U32 R12, RZ, RZ, R91 ;  /* 0x000000ffff0c7224 */ /* 0x000fc600078e005b */
[----:B------:R-:W-:Y:S04]  /*7dc10*/  STL.64 [R1+0x15b8], R28 ;  /* 0x0015b81c01007387 */ /* 0x000fe80000100a00 */
[----:B------:R1:W-:Y:S01]  /*7dc20*/  LDGSTS.E [R3+0x2e400], [R28.64], P4 ;  /* 0x2e4000001c037fae */ /* 0x0003e2000a121848 */
[----:B--2---:R-:W-:-:S03]  /*7dc30*/  IMAD.MOV.U32 R10, RZ, RZ, R93 ;  /* 0x000000ffff0a7224 */ /* 0x004fc600078e005d */
[----:B------:R-:W-:Y:S01]  /*7dc40*/  STL.64 [R1+0x15b0], R26 ;  /* 0x0015b01a01007387 */ /* 0x000fe20000100a00 */
[----:B------:R-:W-:-:S03]  /*7dc50*/  MOV R11, R94 ;  /* 0x0000005e000b7202 */ /* 0x000fc60000000f00 */
[----:B------:R2:W-:Y:S04]  /*7dc60*/  LDGSTS.E [R3+0x2e500], [R26.64], P4 ;  /* 0x2e5000001a037fae */ /* 0x0005e8000a121848 */
[----:B------:R1:W-:Y:S04]  /*7dc70*/  STL.64 [R1+0x15a8], R8 ;  /* 0x0015a80801007387 */ /* 0x0003e80000100a00 */
[----:B------:R1:W-:Y:S04]  /*7dc80*/  LDGSTS.E [R3+0x2e600], [R8.64], P4 ;  /* 0x2e60000008037fae */ /* 0x0003e8000a121848 */
[----:B------:R2:W-:Y:S04]  /*7dc90*/  STL.64 [R1+0x15a0], R6 ;  /* 0x0015a00601007387 */ /* 0x0005e80000100a00 */
[----:B------:R2:W-:Y:S04]  /*7dca0*/  LDGSTS.E [R3+0x2e700], [R6.64], P4 ;  /* 0x2e70000006037fae */ /* 0x0005e8000a121848 */
[----:B------:R3:W-:Y:S01]  /*7dcb0*/  STL.64 [R1+0x14d8], R20 ;  /* 0x0014d81401007387 */ /* 0x0007e20000100a00 */
[----:B-1----:R-:W-:Y:S01]  /*7dcc0*/  IMAD.MOV.U32 R8, RZ, RZ, R95 ;  /* 0x000000ffff087224 */ /* 0x002fe200078e005f */
[----:B------:R-:W-:-:S02]  /*7dcd0*/  MOV R9, R96 ;  /* 0x0000006000097202 */ /* 0x000fc40000000f00 */
[----:B------:R3:W-:Y:S04]  /*7dce0*/  LDGSTS.E [R3+0x30000], [R20.64], P3 ;  /* 0x3000000014037fae */ /* 0x0007e80009921848 */
[----:B------:R1:W-:Y:S01]  /*7dcf0*/  STL.64 [R1+0x14d0], R18 ;  /* 0x0014d01201007387 */ /* 0x0003e20000100a00 */
[----:B--2---:R-:W-:Y:S01]  /*7dd00*/  IMAD.MOV.U32 R6, RZ, RZ, R97 ;  /* 0x000000ffff067224 */ /* 0x004fe200078e0061 */
[----:B------:R-:W-:Y:S02]  /*7dd10*/  MOV R7, R99 ;  /* 0x0000006300077202 */ /* 0x000fe40000000f00 */
[----:B------:R1:W-:Y:S04]  /*7dd20*/  LDGSTS.E [R3+0x30100], [R18.64], P3 ;  /* 0x3010000012037fae */ /* 0x0003e80009921848 */
[----:B------:R2:W-:Y:S01]  /*7dd30*/  STL.64 [R1+0x14c8], R16 ;  /* 0x0014c81001007387 */ /* 0x0005e20000100a00 */
[----:B---3--:R-:W-:Y:S01]  /*7dd40*/  IMAD.MOV.U32 R20, RZ, RZ, R102 ;  /* 0x000000ffff147224 */ /* 0x008fe200078e0066 */
[----:B------:R-:W-:-:S02]  /*7dd50*/  MOV R21, R103 ;  /* 0x0000006700157202 */ /* 0x000fc40000000f00 */
[----:B------:R2:W-:Y:S04]  /*7dd60*/  LDGSTS.E [R3+0x30200], [R16.64], P3 ;  /* 0x3020000010037fae */ /* 0x0005e80009921848 */
[----:B------:R3:W-:Y:S01]  /*7dd70*/  STL.64 [R1+0x14c0], R14 ;  /* 0x0014c00e01007387 */ /* 0x0007e20000100a00 */
[----:B-1----:R-:W-:Y:S01]  /*7dd80*/  IMAD.MOV.U32 R18, RZ, RZ, R104 ;  /* 0x000000ffff127224 */ /* 0x002fe200078e0068 */
[----:B------:R-:W-:Y:S02]  /*7dd90*/  MOV R19, R105 ;  /* 0x0000006900137202 */ /* 0x000fe40000000f00 */
[----:B------:R3:W-:Y:S01]  /*7dda0*/  LDGSTS.E [R3+0x30300], [R14.64], P3 ;  /* 0x303000000e037fae */ /* 0x0007e20009921848 */
[----:B------:R-:W-:-:S03]  /*7ddb0*/  ISETP.GT.AND P6, PT, R98, 0x6c, PT ;  /* 0x0000006c6200780c */ /* 0x000fc60003fc4270 */
        /* <DEDUP_REMOVED lines=11> */
[----:B------:R3:W-:Y:S04]  /*7de70*/  LDGSTS.E [R3+0x30600], [R8.64], P3 ;  /* 0x3060000008037fae */ /* 0x0007e80009921848 */
[----:B------:R1:W-:Y:S01]  /*7de80*/  STL.64 [R1+0x14a0], R6 ;  /* 0x0014a00601007387 */ /* 0x0003e20000100a00 */
[----:B--2---:R-:W-:Y:S01]  /*7de90*/  IMAD.MOV.U32 R10, RZ, RZ, R112 ;  /* 0x000000ffff0a7224 */ /* 0x004fe200078e0070 */
[----:B------:R-:W-:-:S02]  /*7dea0*/  MOV R11, R113 ;  /* 0x00000071000b7202 */ /* 0x000fc40000000f00 */
[----:B------:R1:W-:Y:S01]  /*7deb0*/  LDGSTS.E [R3+0x30700], [R6.64], P3 ;  /* 0x3070000006037fae */ /* 0x0003e20009921848 */
[----:B------:R-:W-:-:S03]  /*7dec0*/  SEL R0, RZ, 0x4, !P6 ;  /* 0x00000004ff007807 */ /* 0x000fc60007000000 */
[----:B------:R2:W-:Y:S01]  /*7ded0*/  STL.64 [R1+0x13d8], R20 ;  /* 0x0013d81401007387 */ /* 0x0005e20000100a00 */
[----:B---3--:R-:W-:Y:S01]  /*7dee0*/  IMAD.MOV.U32 R8, RZ, RZ, R114 ;  /* 0x000000ffff087224 */ /* 0x008fe200078e0072 */
[----:B------:R-:W-:Y:S02]  /*7def0*/  MOV R9, R115 ;  /* 0x0000007300097202 */ /* 0x000fe40000000f00 */
[----:B------:R2:W-:Y:S01]  /*7df00*/  LDGSTS.E [R3+0x32000], [R20.64], P5 ;  /* 0x3200000014037fae */ /* 0x0005e2000a921848 */
[----:B------:R-:W-:-:S03]  /*7df10*/  IMAD.MOV.U32 R22, RZ, RZ, R118 ;  /* 0x000000ffff167224 */ /* 0x000fc600078e0076 */
[----:B------:R3:W-:Y:S01]  /*7df20*/  STL.64 [R1+0x13d0], R18 ;  /* 0x0013d01201007387 */ /* 0x0007e20000100a00 */
[----:B-1----:R-:W-:Y:S01]  /*7df30*/  IMAD.MOV.U32 R6, RZ, RZ, R116 ;  /* 0x000000ffff067224 */ /* 0x002fe200078e0074 */
[----:B------:R-:W-:Y:S02]  /*7df40*/  MOV R7, R117 ;  /* 0x0000007500077202 */ /* 0x000fe40000000f00 */
[----:B------:R3:W-:Y:S04]  /*7df50*/  LDGSTS.E [R3+0x32100], [R18.64], P5 ;  /* 0x3210000012037fae */ /* 0x0007e8000a921848 */
[----:B------:R1:W-:Y:S01]  /*7df60*/  STL.64 [R1+0x13c8], R16 ;  /* 0x0013c81001007387 */ /* 0x0003e20000100a00 */
[----:B--2---:R-:W-:Y:S01]  /*7df70*/  IMAD.MOV.U32 R20, RZ, RZ, R120 ;  /* 0x000000ffff147224 */ /* 0x004fe200078e0078 */
[----:B------:R-:W-:-:S02]  /*7df80*/  MOV R21, R121 ;  /* 0x0000007900157202 */ /* 0x000fc40000000f00 */
[----:B------:R1:W-:Y:S04]  /*7df90*/  LDGSTS.E [R3+0x32200], [R16.64], P5 ;  /* 0x3220000010037fae */ /* 0x0003e8000a921848 */
[----:B------:R2:W-:Y:S01]  /*7dfa0*/  STL.64 [R1+0x13c0], R14 ;  /* 0x0013c00e01007387 */ /* 0x0005e20000100a00 */
[----:B---3--:R-:W-:Y:S01]  /*7dfb0*/  IMAD.MOV.U32 R18, RZ, RZ, R122 ;  /* 0x000000ffff127224 */ /* 0x008fe200078e007a */
[----:B------:R-:W-:Y:S02]  /*7dfc0*/  MOV R19, R123 ;  /* 0x0000007b00137202 */ /* 0x000fe40000000f00 */
[----:B------:R2:W-:Y:S01]  /*7dfd0*/  LDGSTS.E [R3+0x32300], [R14.64], P5 ;  /* 0x323000000e037fae */ /* 0x0005e2000a921848 */
[----:B------:R-:W-:-:S03]  /*7dfe0*/  SEL R0, R0, RZ, !P0 ;  /* 0x000000ff00007207 */ /* 0x000fc60004000000 */
        /* <DEDUP_REMOVED lines=13> */
[----:B------:R-:W-:Y:S01]  /*7e0c0*/  STL.64 [R1+0x13a0], R6 ;  /* 0x0013a00601007387 */ /* 0x000fe20000100a00 */
[----:B-1----:R-:W-:Y:S01]  /*7e0d0*/  IMAD.MOV.U32 R10, RZ, RZ, R130 ;  /* 0x000000ffff0a7224 */ /* 0x002fe200078e0082 */
[----:B------:R-:W-:Y:S02]  /*7e0e0*/  MOV R11, R131 ;  /* 0x00000083000b7202 */ /* 0x000fe40000000f00 */
[----:B------:R1:W-:Y:S01]  /*7e0f0*/  LDGSTS.E [R3+0x32700], [R6.64], P5 ;  /* 0x3270000006037fae */ /* 0x0003e2000a921848 */
[----:B------:R-:W-:-:S03]  /*7e100*/  ISETP.NE.U32.AND P1, PT, R0, RZ, PT ;  /* 0x000000ff0000720c */ /* 0x000fc60003f25070 */
[----:B------:R-:W-:Y:S01]  /*7e110*/  STL.64 [R1+0x1298], R22 ;  /* 0x0012981601007387 */ /* 0x000fe20000100a00 */
[----:B--2---:R-:W-:Y:S01]  /*7e120*/  IMAD.MOV.U32 R8, RZ, RZ, R132 ;  /* 0x000000ffff087224 */ /* 0x004fe200078e0084 */
[----:B------:R-:W-:Y:S02]  /*7e130*/  MOV R9, R133 ;  /* 0x0000008500097202 */ /* 0x000fe40000000f00 */
[----:B------:R2:W-:Y:S01]  /*7e140*/  LDGSTS.E [R3+0x34000], [R22.64], P2 ;  /* 0x3400000016037fae */ /* 0x0005e20009121848 */
[----:B------:R-:W-:-:S03]  /*7e150*/  SEL R0, RZ, 0x4, !P6 ;  /* 0x00000004ff007807 */ /* 0x000fc60007000000 */
[----:B------:R-:W-:Y:S01]  /*7e160*/  STL.64 [R1+0x1290], R20 ;  /* 0x0012901401007387 */ /* 0x000fe20000100a00 */
[----:B------:R-:W-:-:S03]  /*7e170*/  IMAD.MOV.U32 R130, RZ, RZ, R134 ;  /* 0x000000ffff827224 */ /* 0x000fc600078e0086 */
[----:B------:R3:W-:Y:S01]  /*7e180*/  LDGSTS.E [R3+0x34100], [R20.64], P2 ;  /* 0x3410000014037fae */ /* 0x0007e20009121848 */
[----:B------:R-:W-:-:S03]  /*7e190*/  MOV R131, R135 ;  /* 0x0000008700837202 */ /* 0x000fc60000000f00 */
[----:B------:R1:W-:Y:S01]  /*7e1a0*/  STL.64 [R1+0x1288], R18 ;  /* 0x0012881201007387 */ /* 0x0003e20000100a00 */
[----:B------:R-:W-:-:S03]  /*7e1b0*/  IMAD.MOV.U32 R128, RZ, RZ, R136 ;  /* 0x000000ffff807224 */ /* 0x000fc600078e0088 */
[----:B------:R1:W-:Y:S01]  /*7e1c0*/  LDGSTS.E [R3+0x34200], [R18.64], P2 ;  /* 0x3420000012037fae */ /* 0x0003e20009121848 */
[----:B------:R-:W-:-:S03]  /*7e1d0*/  MOV R129, R137 ;  /* 0x0000008900817202 */ /* 0x000fc60000000f00 */
[----:B------:R2:W-:Y:S01]  /*7e1e0*/  STL.64 [R1+0x1280], R16 ;  /* 0x0012801001007387 */ /* 0x0005e20000100a00 */
[----:B------:R-:W-:Y:S01]  /*7e1f0*/  IMAD.MOV.U32 R126, RZ, RZ, R138 ;  /* 0x000000ffff7e7224 */ /* 0x000fe200078e008a */
[----:B------:R-:W-:Y:S02]  /*7e200*/  MOV R127, R139 ;  /* 0x0000008b007f7202 */ /* 0x000fe40000000f00 */
[----:B------:R2:W-:Y:S01]  /*7e210*/  STL.64 [R1+0x1278], R14 ;  /* 0x0012780e01007387 */ /* 0x0005e20000100a00 */
[----:B-1----:R-:W-:Y:S01]  /*7e220*/  IMAD.MOV.U32 R18, RZ, RZ, R100 ;  /* 0x000000ffff127224 */ /* 0x002fe200078e0064 */
[----:B------:R-:W-:Y:S02]  /*7e230*/  MOV R19, R101 ;  /* 0x0000006500137202 */ /* 0x000fe40000000f00 */
[----:B------:R-:W-:Y:S01]  /*7e240*/  STL.64 [R1+0x1270], R12 ;  /* 0x0012700c01007387 */ /* 0x000fe20000100a00 */
[----:B------:R-:W-:Y:S01]  /*7e250*/  IMAD.MOV.U32 R124, RZ, RZ, R140 ;  /* 0x000000ffff7c7224 */ /* 0x000fe200078e008c */
[----:B------:R-:W-:-:S02]  /*7e260*/  MOV R125, R141 ;  /* 0x0000008d007d7202 */ /* 0x000fc40000000f00 */
[----:B------:R-:W-:Y:S01]  /*7e270*/  STL.64 [R1+0x1268], R10 ;  /* 0x0012680a01007387 */ /* 0x000fe20000100a00 */
[----:B------:R-:W-:Y:S01]  /*7e280*/  SEL R0, R0, RZ, !P0 ;  /* 0x000000ff00007207 */ /* 0x000fe20004000000 */
[----:B------:R-:W-:Y:S01]  /*7e290*/  IMAD.MOV.U32 R122, RZ, RZ, R142 ;  /* 0x000000ffff7a7224 */ /* 0x000fe200078e008e */
[----:B------:R-:W-:Y:S01]  /*7e2a0*/  MOV R123, R143 ;  /* 0x0000008f007b7202 */ /* 0x000fe20000000f00 */
[----:B------:R1:W-:Y:S01]  /*7e2b0*/  STL.64 [R1+0x1260], R8 ;  /* 0x0012600801007387 */ /* 0x0003e20000100a00 */
[----:B------:R-:W-:Y:S01]  /*7e2c0*/  ISETP.GT.AND P6, PT, R98, 0x74, PT ;  /* 0x000000746200780c */ /* 0x000fe20003fc4270 */
[----:B------:R-:W-:Y:S01]  /*7e2d0*/  IMAD.MOV.U32 R120, RZ, RZ, R144 ;  /* 0x000000ffff787224 */ /* 0x000fe200078e0090 */
[----:B------:R-:W-:Y:S01]  /*7e2e0*/  MOV R121, R145 ;  /* 0x0000009100797202 */ /* 0x000fe20000000f00 */
[----:B------:R-:W-:Y:S01]  /*7e2f0*/  STL.64 [R1+0xae0], R18 ;  /* 0x000ae01201007387 */ /* 0x000fe20000100a00 */
[----:B------:R-:W-:Y:S01]  /*7e300*/  IMAD.MOV.U32 R118, RZ, RZ, R146 ;  /* 0x000000ffff767224 */ /* 0x000fe200078e0092 */
[----:B------:R-:W-:-:S02]  /*7e310*/  MOV R117, R149 ;  /* 0x0000009500757202 */ /* 0x000fc40000000f00 */
[----:B------:R-:W-:Y:S01]  /*7e320*/  STL.64 [R1+0x1138], R130 ;  /* 0x0011388201007387 */ /* 0x000fe20000100a00 */
[----:B------:R-:W-:Y:S01]  /*7e330*/  IMAD.MOV.U32 R116, RZ, RZ, R148 ;  /* 0x000000ffff747224 */ /* 0x000fe200078e0094 */
[----:B------:R-:W-:Y:S02]  /*7e340*/  ISETP.NE.U32.AND P4, PT, R0, RZ, PT ;  /* 0x000000ff0000720c */ /* 0x000fe40003f85070 */
[----:B------:R-:W-:Y:S01]  /*7e350*/  STL.64 [R1+0x1130], R128 ;  /* 0x0011308001007387 */ /* 0x000fe20000100a00 */
[----:B------:R-:W-:Y:S01]  /*7e360*/  IMAD.MOV.U32 R114, RZ, RZ, R150 ;  /* 0x000000ffff727224 */ /* 0x000fe200078e0096 */
[----:B------:R-:W-:Y:S02]  /*7e370*/  MOV R115, R151 ;  /* 0x0000009700737202 */ /* 0x000fe40000000f00 */
[----:B------:R-:W-:Y:S01]  /*7e380*/  STL.64 [R1+0x1128], R126 ;  /* 0x0011287e01007387 */ /* 0x000fe20000100a00 */
[----:B------:R-:W-:Y:S01]  /*7e390*/  SEL R0, RZ, 0x4, !P6 ;  /* 0x00000004ff007807 */ /* 0x000fe20007000000 */
[----:B------:R-:W-:Y:S01]  /*7e3a0*/  IMAD.MOV.U32 R112, RZ, RZ, R152 ;  /* 0x000000ffff707224 */ /* 0x000fe200078e0098 */
[----:B------:R-:W-:Y:S01]  /*7e3b0*/  MOV R113, R153 ;  /* 0x0000009900717202 */ /* 0x000fe20000000f00 */
[----:B------:R-:W-:Y:S01]  /*7e3c0*/  STL.64 [R1+0x1120], R124 ;  /* 0x0011207c01007387 */ /* 0x000fe20000100a00 */
[----:B------:R-:W-:Y:S01]  /*7e3d0*/  IMAD.MOV.U32 R110, RZ, RZ, R154 ;  /* 0x000000ffff6e7224 */ /* 0x000fe200078e009a */
[----:B------:R-:W-:-:S02]  /*7e3e0*/  MOV R111, R155 ;  /* 0x0000009b006f7202 */ /* 0x000fc40000000f00 */
[----:B------:R-:W-:Y:S01]  /*7e3f0*/  STL.64 [R1+0x1118], R122 ;  /* 0x0011187a01007387 */ /* 0x000fe20000100a00 */
[----:B------:R-:W-:Y:S01]  /*7e400*/  IMAD.MOV.U32 R108, RZ, RZ, R156 ;  /* 0x000000ffff6c7224 */ /* 0x000fe200078e009c */
[----:B------:R-:W-:Y:S02]  /*7e410*/  MOV R109, R157 ;  /* 0x0000009d006d7202 */ /* 0x000fe40000000f00 */
[----:B------:R-:W-:Y:S01]  /*7e420*/  STL.64 [R1+0x1110], R120 ;  /* 0x0011107801007387 */ /* 0x000fe20000100a00 */
[----:B------:R-:W-:Y:S01]  /*7e430*/  IMAD.MOV.U32 R106, RZ, RZ, R158 ;  /* 0x000000ffff6a7224 */ /* 0x000fe200078e009e */
[----:B------:R-:W-:Y:S02]  /*7e440*/  MOV R107, R159 ;  /* 0x0000009f006b7202 */ /* 0x000fe40000000f00 */
[----:B------:R-:W-:Y:S01]  /*7e450*/  STL.64 [R1+0x1108], R118 ;  /* 0x0011087601007387 */ /* 0x000fe20000100a00 */
[----:B------:R-:W-:Y:S01]  /*7e460*/  SEL R0, R0, RZ, !P0 ;  /* 0x000000ff00007207 */ /* 0x000fe20004000000 */
[----:B------:R-:W-:Y:S01]  /*7e470*/  IMAD.MOV.U32 R104, RZ, RZ, R160 ;  /* 0x000000ffff687224 */ /* 0x000fe200078e00a0 */
[----:B------:R-:W-:Y:S01]  /*7e480*/  MOV R105, R161 ;  /* 0x000000a100697202 */ /* 0x000fe20000000f00 */
[----:B------:R-:W-:Y:S01]  /*7e490*/  STL.64 [R1+0x1100], R116 ;  /* 0x0011007401007387 */ /* 0x000fe20000100a00 */
        /* <DEDUP_REMOVED lines=10> */
[----:B------:R-:W-:Y:S02]  /*7e540*/  ISETP.NE.U32.AND P3, PT, R0, RZ, PT ;  /* 0x000000ff0000720c */ /* 0x000fe40003f65070 */
[----:B------:R-:W-:Y:S01]  /*7e550*/  MOV R93, R169 ;  /* 0x000000a9005d7202 */ /* 0x000fe20000000f00 */
[----:B------:R2:W-:Y:S01]  /*7e560*/  LDGSTS.E [R3+0x34300], [R16.64], P2 ;  /* 0x3430000010037fae */ /* 0x0005e20009121848 */
[----:B------:R-:W-:-:S03]  /*7e570*/  SEL R0, RZ, 0x4, !P6 ;  /* 0x00000004ff007807 */ /* 0x000fc60007000000 */
[----:B------:R-:W-:Y:S01]  /*7e580*/  STL.64 [R1+0x10e0], R108 ;  /* 0x0010e06c01007387 */ /* 0x000fe20000100a00 */
[----:B------:R-:W-:-:S03]  /*7e590*/  MOV R91, R171 ;  /* 0x000000ab005b7202 */ /* 0x000fc60000000f00 */
[----:B------:R1:W-:Y:S04]  /*7e5a0*/  LDGSTS.E [R3+0x34400], [R14.64], P2 ;  /* 0x344000000e037fae */ /* 0x0003e80009121848 */
[----:B------:R-:W-:Y:S01]  /*7e5b0*/  STL.64 [R1+0x10d8], R106 ;  /* 0x0010d86a01007387 */ /* 0x000fe20000100a00 */
[----:B--2---:R-:W-:Y:S01]  /*7e5c0*/  IMAD.MOV.U32 R16, RZ, RZ, R174 ;  /* 0x000000ffff107224 */ /* 0x004fe200078e00ae */
[----:B------:R-:W-:Y:S02]  /*7e5d0*/  MOV R17, R175 ;  /* 0x000000af00117202 */ /* 0x000fe40000000f00 */
[----:B------:R2:W-:Y:S04]  /*7e5e0*/  LDGSTS.E [R3+0x34500], [R12.64], P2 ;  /* 0x345000000c037fae */ /* 0x0005e80009121848 */
[----:B------:R-:W-:Y:S01]  /*7e5f0*/  STL.64 [R1+0x10d0], R104 ;  /* 0x0010d06801007387 */ /* 0x000fe20000100a00 */
[----:B------:R-:W-:-:S03]  /*7e600*/  SEL R0, R0, RZ, !P0 ;  /* 0x000000ff00007207 */ /* 0x000fc60004000000 */
[----:B------:R2:W-:Y:S01]  /*7e610*/  LDGSTS.E [R3+0x34600], [R10.64], P2 ;  /* 0x346000000a037fae */ /* 0x0005e20009121848 */
[----:B------:R-:W-:-:S03]  /*7e620*/  IMAD.MOV.U32 R86, RZ, RZ, R178 ;  /* 0x000000ffff567224 */ /* 0x000fc600078e00b2 */
[----:B------:R-:W-:Y:S01]  /*7e630*/  STL.64 [R1+0x10c8], R102 ;  /* 0x0010c86601007387 */ /* 0x000fe20000100a00 */
[----:B------:R-:W-:-:S03]  /*7e640*/  ISETP.GT.AND P6, PT, R98, 0x7c, PT ;  /* 0x0000007c6200780c */ /* 0x000fc60003fc4270 */
[----:B------:R2:W-:Y:S01]  /*7e650*/  LDGSTS.E [R3+0x34700], [R8.64], P2 ;  /* 0x3470000008037fae */ /* 0x0005e20009121848 */
[----:B-1----:R-:W-:-:S03]  /*7e660*/  IMAD.MOV.U32 R14, RZ, RZ, R180 ;  /* 0x000000ffff0e7224 */ /* 0x002fc600078e00b4 */
[----:B------:R-:W-:Y:S01]  /*7e670*/  STL.64 [R1+0x10c0], R96 ;  /* 0x0010c06001007387 */ /* 0x000fe20000100a00 */
[----:B------:R-:W-:-:S03]  /*7e680*/  MOV R15, R181 ;  /* 0x000000b5000f7202 */ /* 0x000fc60000000f00 */
[----:B------:R-:W-:Y:S01]  /*7e690*/  STL.64 [R1+0x10b8], R94 ;  /* 0x0010b85e01007387 */ /* 0x000fe20000100a00 */
[----:B------:R-:W-:Y:S02]  /*7e6a0*/  IMAD.MOV.U32 R84, RZ, RZ, R182 ;  /* 0x000000ffff547224 */ /* 0x000fe400078e00b6 */
[----:B--2---:R-:W-:Y:S01]  /*7e6b0*/  IMAD.MOV.U32 R8, RZ, RZ, R176 ;  /* 0x000000ffff087224 */ /* 0x004fe200078e00b0 */
[----:B------:R-:W-:Y:S01]  /*7e6c0*/  MOV R9, R177 ;  /* 0x000000b100097202 */ /* 0x000fe20000000f00 */
[----:B------:R-:W-:Y:S01]  /*7e6d0*/  STL.64 [R1+0x10b0], R92 ;  /* 0x0010b05c01007387 */ /* 0x000fe20000100a00 */
[----:B------:R-:W-:-:S03]  /*7e6e0*/  MOV R83, R185 ;  /* 0x000000b900537202 */ /* 0x000fc60000000f00 */
[----:B------:R-:W-:Y:S01]  /*7e6f0*/  STL.64 [R1+0x10a8], R90 ;  /* 0x0010a85a01007387 */ /* 0x000fe20000100a00 */
[----:B------:R-:W-:-:S03]  /*7e700*/  ISETP.NE.U32.AND P5, PT, R0, RZ, PT ;  /* 0x000000ff0000720c */ /* 0x000fc60003fa5070 */
[----:B------:R1:W-:Y:S01]  /*7e710*/  LDGSTS.E [R3+0x36000], [R130.64], P1 ;  /* 0x3600000082037fae */ /* 0x0003e20008921848 */
[----:B------:R-:W-:-:S03]  /*7e720*/  IMAD.MOV.U32 R80, RZ, RZ, R186 ;  /* 0x000000ffff507224 */ /* 0x000fc600078e00ba */
[----:B------:R-:W-:Y:S01]  /*7e730*/  STL.64 [R1+0x10a0], R88 ;  /* 0x0010a05801007387 */ /* 0x000fe20000100a00 */
[----:B------:R-:W-:-:S03]  /*7e740*/  SEL R0, RZ, 0x4, !P6 ;  /* 0x00000004ff007807 */ /* 0x000fc60007000000 */
[----:B------:R1:W-:Y:S01]  /*7e750*/  LDGSTS.E [R3+0x36100], [R128.64], P1 ;  /* 0x3610000080037fae */ /* 0x0003e20008921848 */
[----:B------:R-:W-:-:S03]  /*7e760*/  ISETP.GT.AND P6, PT, R98, 0x1, PT ;  /* 0x000000016200780c */ /* 0x000fc60003fc4270 */
[----:B------:R2:W-:Y:S01]  /*7e770*/  STL.64 [R1+0x1098], R16 ;  /* 0x0010981001007387 */ /* 0x0005e20000100a00 */
[----:B------:R-:W-:-:S03]  /*7e780*/  IMAD.MOV.U32 R34, RZ, RZ, R214 ;  /* 0x000000ffff227224 */ /* 0x000fc600078e00d6 */
[----:B------:R1:W-:Y:S01]  /*7e790*/  LDGSTS.E [R3+0x36200], [R126.64], P1 ;  /* 0x362000007e037fae */ /* 0x0003e20008921848 */
[----:B------:R-:W-:-:S03]  /*7e7a0*/  MOV R35, R215 ;  /* 0x000000d700237202 */ /* 0x000fc60000000f00 */
[----:B------:R1:W-:Y:S01]  /*7e7b0*/  STL.64 [R1+0x1090], R8 ;  /* 0x0010900801007387 */ /* 0x0003e20000100a00 */
[----:B------:R-:W-:-:S03]  /*7e7c0*/  IMAD.MOV.U32 R12, RZ, RZ, R216 ;  /* 0x000000ffff0c7224 */ /* 0x000fc600078e00d8 */
[----:B------:R1:W-:Y:S01]  /*7e7d0*/  LDGSTS.E [R3+0x36300], [R124.64], P1 ;  /* 0x363000007c037fae */ /* 0x0003e20008921848 */
[----:B------:R-:W-:-:S03]  /*7e7e0*/  MOV R13, R217 ;  /* 0x000000d9000d7202 */ /* 0x000fc60000000f00 */
[----:B------:R-:W-:Y:S01]  /*7e7f0*/  STL.64 [R1+0x1088], R86 ;  /* 0x0010885601007387 */ /* 0x000fe20000100a00 */
[----:B------:R-:W-:-:S03]  /*7e800*/  IMAD.MOV.U32 R32, RZ, RZ, R218 ;  /* 0x000000ffff207224 */ /* 0x000fc600078e00da */
[----:B------:R1:W-:Y:S01]  /*7e810*/  LDGSTS.E [R3+0x36400], [R122.64], P1 ;  /* 0x364000007a037fae */ /* 0x0003e20008921848 */
[----:B------:R-:W-:-:S03]  /*7e820*/  MOV R33, R219 ;  /* 0x000000db00217202 */ /* 0x000fc60000000f00 */
[----:B------:R1:W-:Y:S01]  /*7e830*/  STL.64 [R1+0x1080], R14 ;  /* 0x0010800e01007387 */ /* 0x0003e20000100a00 */
[----:B------:R-:W-:-:S03]  /*7e840*/  SEL R0, R0, RZ, !P0 ;  /* 0x000000ff00007207 */ /* 0x000fc60004000000 */
[----:B------:R1:W-:Y:S01]  /*7e850*/  LDGSTS.E [R3+0x36500], [R120.64], P1 ;  /* 0x3650000078037fae */ /* 0x0003e20008921848 */
[----:B----4-:R-:W-:Y:S01]  /*7e860*/  IMAD.MOV.U32 R30, RZ, RZ, R220 ;  /* 0x000000ffff1e7224 */ /* 0x010fe200078e00dc */
[----:B------:R-:W-:Y:S02]  /*7e870*/  MOV R31, R221 ;  /* 0x000000dd001f7202 */ /* 0x000fe40000000f00 */
[----:B------:R-:W-:Y:S01]  /*7e880*/  STL.64 [R1+0x1078], R84 ;  /* 0x0010785401007387 */ /* 0x000fe20000100a00 */
[----:B------:R-:W-:-:S03]  /*7e890*/  SEL R6, RZ, 0x4, !P6 ;  /* 0x00000004ff067807 */ /* 0x000fc60007000000 */
[----:B------:R4:W-:Y:S01]  /*7e8a0*/  LDGSTS.E [R3+0x36600], [R118.64], P1 ;  /* 0x3660000076037fae */ /* 0x0009e20008921848 */
[----:B------:R-:W-:Y:S01]  /*7e8b0*/  IMAD.MOV.U32 R28, RZ, RZ, R222 ;  /* 0x000000ffff1c7224 */ /* 0x000fe200078e00de */
[----:B------:R-:W-:Y:S02]  /*7e8c0*/  MOV R29, R223 ;  /* 0x000000df001d7202 */ /* 0x000fe40000000f00 */
[----:B------:R-:W-:Y:S01]  /*7e8d0*/  STL.64 [R1+0x1070], R82 ;  /* 0x0010705201007387 */ /* 0x000fe20000100a00 */
[----:B------:R-:W-:-:S03]  /*7e8e0*/  IMAD.MOV.U32 R26, RZ, RZ, R232 ;  /* 0x000000ffff1a7224 */ /* 0x000fc600078e00e8 */
[----:B------:R4:W-:Y:S01]  /*7e8f0*/  LDGSTS.E [R3+0x36700], [R116.64], P1 ;  /* 0x3670000074037fae */ /* 0x0009e20008921848 */
[----:B------:R-:W-:-:S03]  /*7e900*/  MOV R27, R233 ;  /* 0x000000e9001b7202 */ /* 0x000fc60000000f00 */
[----:B------:R-:W-:Y:S01]  /*7e910*/  STL.64 [R1+0x1068], R80 ;  /* 0x0010685001007387 */ /* 0x000fe20000100a00 */
[----:B------:R-:W-:-:S03]  /*7e920*/  IMAD.MOV.U32 R22, RZ, RZ, R234 ;  /* 0x000000ffff167224 */ /* 0x000fc600078e00ea */
[----:B------:R4:W-:Y:S01]  /*7e930*/  LDGSTS.E [R3+0x38000], [R114.64], P4 ;  /* 0x3800000072037fae */ /* 0x0009e2000a121848 */
[----:B------:R-:W-:-:S03]  /*7e940*/  MOV R23, R235 ;  /* 0x000000eb00177202 */ /* 0x000fc60000000f00 */
[----:B------:R-:W-:Y:S01]  /*7e950*/  STL.64 [R1+0x1060], R36 ;  /* 0x0010602401007387 */ /* 0x000fe20000100a00 */
[----:B------:R-:W-:-:S03]  /*7e960*/  ISETP.NE.U32.AND P6, PT, R0, RZ, PT ;  /* 0x000000ff0000720c */ /* 0x000fc60003fc5070 */
[----:B------:R4:W-:Y:S01]  /*7e970*/  LDGSTS.E [R3+0x38100], [R112.64], P4 ;  /* 0x3810000070037fae */ /* 0x0009e2000a121848 */
[----:B---3--:R-:W-:Y:S01]  /*7e980*/  IMAD.MOV.U32 R20, RZ, RZ, R236 ;  /* 0x000000ffff147224 */ /* 0x008fe200078e00ec */
[----:B------:R-:W-:Y:S02]  /*7e990*/  MOV R21, R237 ;  /* 0x000000ed00157202 */ /* 0x000fe40000000f00 */
[----:B------:R-:W-:Y:S01]  /*7e9a0*/  STL.64 [R1+0x1058], R34 ;  /* 0x0010582201007387 */ /* 0x000fe20000100a00 */
[----:B------:R-:W-:-:S03]  /*7e9b0*/  SEL R0, R6, RZ, !P0 ;  /* 0x000000ff06007207 */ /* 0x000fc60004000000 */
[----:B------:R4:W-:Y:S01]  /*7e9c0*/  LDGSTS.E [R3+0x38200], [R110.64], P4 ;  /* 0x382000006e037fae */ /* 0x0009e2000a121848 */
[----:B------:R-:W-:Y:S01]  /*7e9d0*/  IMAD.MOV.U32 R10, RZ, RZ, R238 ;  /* 0x000000ffff0a7224 */ /* 0x000fe200078e00ee */
[----:B------:R-:W-:Y:S02]  /*7e9e0*/  MOV R11, R239 ;  /* 0x000000ef000b7202 */ /* 0x000fe40000000f00 */
[----:B------:R3:W-:Y:S01]  /*7e9f0*/  STL.64 [R1+0x1050], R12 ;  /* 0x0010500c01007387 */ /* 0x0007e20000100a00 */
[----:B------:R-:W-:-:S03]  /*7ea00*/  MOV R6, R240 ;  /* 0x000000f000067202 */ /* 0x000fc60000000f00 */
[----:B------:R4:W-:Y:S01]  /*7ea10*/  LDGSTS.E [R3+0x38300], [R108.64], P4 ;  /* 0x383000006c037fae */ /* 0x0009e2000a121848 */
[----:B------:R-:W-:-:S03]  /*7ea20*/  IMAD.MOV.U32 R7, RZ, RZ, R241 ;  /* 0x000000ffff077224 */ /* 0x000fc600078e00f1 */
[----:B------:R-:W-:Y:S04]  /*7ea30*/  STL.64 [R1+0x1048], R32 ;  /* 0x0010482001007387 */ /* 0x000fe80000100a00 */
[----:B------:R4:W-:Y:S04]  /*7ea40*/  LDGSTS.E [R3+0x38400], [R106.64], P4 ;  /* 0x384000006a037fae */ /* 0x0009e8000a121848 */
        /* <DEDUP_REMOVED lines=10> */
[----:B------:R1:W-:Y:S04]  /*7eaf0*/  STL.64 [R1+0x1018], R10 ;  /* 0x0010180a01007387 */ /* 0x0003e80000100a00 */
[----:B------:R4:W-:Y:S04]  /*7eb00*/  LDGSTS.E [R3+0x3a200], [R90.64], P3 ;  /* 0x3a2000005a037fae */ /* 0x0009e80009921848 */
[----:B------:R1:W-:Y:S04]  /*7eb10*/  STL.64 [R1+0x1010], R6 ;  /* 0x0010100601007387 */ /* 0x0003e80000100a00 */
[----:B------:R4:W-:Y:S04]  /*7eb20*/  LDGSTS.E [R3+0x3a300], [R88.64], P3 ;  /* 0x3a30000058037fae */ /* 0x0009e80009921848 */
[----:B------:R1:W-:Y:S04]  /*7eb30*/  STL.64 [R1+0x1258], R4 ;  /* 0x0012580401007387 */ /* 0x0003e80000100a00 */
[----:B------:R2:W-:Y:S04]  /*7eb40*/  LDGSTS.E [R3+0x3a400], [R16.64], P3 ;  /* 0x3a40000010037fae */ /* 0x0005e80009921848 */
[----:B------:R1:W-:Y:S04]  /*7eb50*/  LDGSTS.E [R3+0x3a500], [R8.64], P3 ;  /* 0x3a50000008037fae */ /* 0x0003e80009921848 */
[----:B------:R4:W-:Y:S04]  /*7eb60*/  LDGSTS.E [R3+0x3a600], [R86.64], P3 ;  /* 0x3a60000056037fae */ /* 0x0009e80009921848 */
[----:B--2---:R-:W2:Y:S04]  /*7eb70*/  LDL.LU R16, [R1+0x2da4] ;  /* 0x002da40001107983 */ /* 0x004ea80000300800 */
[----:B-1----:R-:W4:Y:S04]  /*7eb80*/  LDL.LU R9, [R1+0x2d9c] ;  /* 0x002d9c0001097983 */ /* 0x002f280000300800 */
[----:B------:R-:W4:Y:S04]  /*7eb90*/  LDL.LU R17, [R1+0x2d98] ;  /* 0x002d980001117983 */ /* 0x000f280000300800 */
[----:B------:R1:W-:Y:S04]  /*7eba0*/  LDGSTS.E [R3+0x3a700], [R14.64], P3 ;  /* 0x3a7000000e037fae */ /* 0x0003e80009921848 */
[----:B------:R2:W-:Y:S04]  /*7ebb0*/  LDGSTS.E [R3+0x3c000], [R84.64], P5 ;  /* 0x3c00000054037fae */ /* 0x0005e8000a921848 */
[----:B------:R2:W-:Y:S04]  /*7ebc0*/  LDGSTS.E [R3+0x3c100], [R82.64], P5 ;  /* 0x3c10000052037fae */ /* 0x0005e8000a921848 */
[----:B-1----:R-:W4:Y:S04]  /*7ebd0*/  LDL.LU R15, [R1+0x2d90] ;  /* 0x002d9000010f7983 */ /* 0x002f280000300800 */
[----:B------:R1:W-:Y:S04]  /*7ebe0*/  LDGSTS.E [R3+0x3c200], [R80.64], P5 ;  /* 0x3c20000050037fae */ /* 0x0003e8000a921848 */
[----:B------:R1:W-:Y:S04]  /*7ebf0*/  LDGSTS.E [R3+0x3c300], [R36.64], P5 ;  /* 0x3c30000024037fae */ /* 0x0003e8000a921848 */
[----:B------:R1:W-:Y:S04]  /*7ec00*/  LDGSTS.E [R3+0x3c400], [R34.64], P5 ;  /* 0x3c40000022037fae */ /* 0x0003e8000a921848 */
[----:B------:R3:W-:Y:S04]  /*7ec10*/  LDGSTS.E [R3+0x3c500], [R12.64], P5 ;  /* 0x3c5000000c037fae */ /* 0x0007e8000a921848 */
[----:B------:R1:W-:Y:S04]  /*7ec20*/  LDGSTS.E [R3+0x3c600], [R32.64], P5 ;  /* 0x3c60000020037fae */ /* 0x0003e8000a921848 */
[----:B------:R1:W-:Y:S04]  /*7ec30*/  LDGSTS.E [R3+0x3c700], [R30.64], P5 ;  /* 0x3c7000001e037fae */ /* 0x0003e8000a921848 */
[----:B---3--:R-:W4:Y:S04]  /*7ec40*/  LDL.LU R13, [R1+0x2d94] ;  /* 0x002d9400010d7983 */ /* 0x008f280000300800 */
[----:B------:R-:W4:Y:S04]  /*7ec50*/  LDL.LU R8, [R1+0x2d8c] ;  /* 0x002d8c0001087983 */ /* 0x000f280000300800 */
[----:B------:R-:W4:Y:S04]  /*7ec60*/  LDL.LU R14, [R1+0x2d88] ;  /* 0x002d8800010e7983 */ /* 0x000f280000300800 */
[----:B------:R-:W4:Y:S04]  /*7ec70*/  LDL.LU R12, [R1+0x2d80] ;  /* 0x002d8000010c7983 */ /* 0x000f280000300800 */
[----:B------:R1:W-:Y:S04]  /*7ec80*/  LDGSTS.E [R3+0x3e000], [R28.64], P6 ;  /* 0x3e0000001c037fae */ /* 0x0003e8000b121848 */
[----:B------:R1:W-:Y:S04]  /*7ec90*/  LDGSTS.E [R3+0x3e100], [R26.64], P6 ;  /* 0x3e1000001a037fae */ /* 0x0003e8000b121848 */
[----:B------:R1:W-:Y:S04]  /*7eca0*/  LDGSTS.E [R3+0x3e200], [R22.64], P6 ;  /* 0x3e20000016037fae */ /* 0x0003e8000b121848 */
[----:B------:R1:W-:Y:S04]  /*7ecb0*/  LDGSTS.E [R3+0x3e300], [R20.64], P6 ;  /* 0x3e30000014037fae */ /* 0x0003e8000b121848 */
[----:B------:R1:W-:Y:S01]  /*7ecc0*/  LDGSTS.E [R3+0x3e400], [R10.64], P6 ;  /* 0x3e4000000a037fae */ /* 0x0003e2000b121848 */
[----:B------:R-:W-:-:S03]  /*7ecd0*/  ISETP.NE.U32.AND P2, PT, R0, RZ, PT ;  /* 0x000000ff0000720c */ /* 0x000fc60003f45070 */
[----:B------:R1:W-:Y:S04]  /*7ece0*/  LDGSTS.E [R3+0x3e500], [R6.64], P6 ;  /* 0x3e50000006037fae */ /* 0x0003e8000b121848 */
[----:B-1----:R-:W4:Y:S04]  /*7ecf0*/  LDL.LU R10, [R1+0x2d84] ;  /* 0x002d8400010a7983 */ /* 0x002f280000300800 */
[----:B------:R-:W4:Y:S01]  /*7ed00*/  LDL.LU R6, [R1+0x2d7c] ;  /* 0x002d7c0001067983 */ /* 0x000f220000300800 */
[----:B------:R-:W-:-:S03]  /*7ed10*/  IMAD.U32 R0, RZ, RZ, UR5 ;  /* 0x00000005ff007e24 */ /* 0x000fc6000f8e00ff */
[----:B------:R-:W4:Y:S01]  /*7ed20*/  LDL.LU R11, [R1+0x2d78] ;  /* 0x002d7800010b7983 */ /* 0x000f220000300800 */
[----:B------:R-:W-:-:S03]  /*7ed30*/  LOP3.LUT R99, R242, 0x20, RZ, 0x3c, !PT ;  /* 0x00000020f2637812 */ /* 0x000fc600078e3cff */
[----:B------:R-:W4:Y:S01]  /*7ed40*/  LDL.LU R7, [R1+0x2d70] ;  /* 0x002d700001077983 */ /* 0x000f220000300800 */
[----:B------:R-:W-:-:S03]  /*7ed50*/  LEA R0, R0, R99, 0x12 ;  /* 0x0000006300007211 */ /* 0x000fc600078e90ff */
[----:B------:R1:W-:Y:S04]  /*7ed60*/  LDGSTS.E [R3+0x3e600], [R4.64], P6 ;  /* 0x3e60000004037fae */ /* 0x0003e8000b121848 */
[----:B------:R2:W-:Y:S01]  /*7ed70*/  LDGSTS.E [R3+0x3e700], [R18.64], P6 ;  /* 0x3e70000012037fae */ /* 0x0005e2000b121848 */
[----:B-1----:R-:W-:Y:S01]  /*7ed80*/  IMAD.MOV.U32 R4, RZ, RZ, R24 ;  /* 0x000000ffff047224 */ /* 0x002fe200078e0018 */
[----:B------:R-:W-:-:S05]  /*7ed90*/  MOV R5, R25 ;  /* 0x0000001900057202 */ /* 0x000fca0000000f00 */
[----:B------:R1:W-:Y:S01]  /*7eda0*/  LDGSTS.E [R0+0x800], [R4.64], P2 ;  /* 0x0080000004007fae */ /* 0x0003e20009121848 */
[-C--:B--2---:R-:W-:Y:S02]  /*7edb0*/  IADD3 R16, P1, R16, R252.reuse, RZ ;  /* 0x000000fc10107210 */ /* 0x084fe40007f3e0ff */
[----:B----4-:R-:W-:-:S03]  /*7edc0*/  IADD3 R9, P3, R9, R252, RZ ;  /* 0x000000fc09097210 */ /* 0x010fc60007f7e0ff */
[----:B------:R-:W-:Y:S02]  /*7edd0*/  IMAD.X R17, R17, 0x1, R2, P1 ;  /* 0x0000000111117824 */ /* 0x000fe400008e0602 */
[----:B-1----:R-:W-:Y:S01]  /*7ede0*/  IMAD.MOV.U32 R4, RZ, RZ, R16 ;  /* 0x000000ffff047224 */ /* 0x002fe200078e0010 */
[----:B------:R-:W-:Y:S02]  /*7edf0*/  STL [R1+0x2da4], R16 ;  /* 0x002da41001007387 */ /* 0x000fe40000100800 */
[----:B------:R-:W-:Y:S02]  /*7ee00*/  MOV R5, R17 ;  /* 0x0000001100057202 */ /* 0x000fe40000000f00 */
[----:B------:R-:W-:Y:S04]  /*7ee10*/  STL [R1+0x2d98], R17 ;  /* 0x002d981101007387 */ /* 0x000fe80000100800 */
[----:B------:R1:W-:Y:S04]  /*7ee20*/  STL [R1+0x2d9c], R9 ;  /* 0x002d9c0901007387 */ /* 0x0003e80000100800 */
[----:B------:R2:W-:Y:S01]  /*7ee30*/  LDGSTS.E [R0+0x900], [R4.64], P2 ;  /* 0x0090000004007fae */ /* 0x0005e20009121848 */
[----:B------:R-:W-:-:S05]  /*7ee40*/  IADD3.X R15, R15, R2, RZ, P3, !PT ;  /* 0x000000020f0f7210 */ /* 0x000fca0001ffe4ff */
[----:B------:R4:W-:Y:S04]  /*7ee50*/  STL [R1+0x2d90], R15 ;  /* 0x002d900f01007387 */ /* 0x0009e80000100800 */
[----:B------:R-:W3:Y:S01]  /*7ee60*/  LDL.LU R19, [R1+0x2d68] ;  /* 0x002d680001137983 */ /* 0x000ee20000300800 */
[----:B--2---:R-:W-:-:S03]  /*7ee70*/  IMAD.MOV.U32 R4, RZ, RZ, R9 ;  /* 0x000000ffff047224 */ /* 0x004fc600078e0009 */
[----:B-1----:R-:W2:Y:S04]  /*7ee80*/  LDL.LU R9, [R1+0x2d74] ;  /* 0x002d740001097983 */ /* 0x002ea80000300800 */
[----:B------:R-:W3:Y:S04]  /*7ee90*/  LDL.LU R18, [R1+0x2ca0] ;  /* 0x002ca00001127983 */ /* 0x000ee80000300800 */
[----:B------:R-:W3:Y:S01]  /*7eea0*/  LDL.LU R17, [R1+0x2cec] ;  /* 0x002cec0001117983 */ /* 0x000ee20000300800 */
[-C--:B----4-:R-:W-:Y:S02]  /*7eeb0*/  IADD3 R13, P1, R13, R252.reuse, RZ ;  /* 0x000000fc0d0d7210 */ /* 0x090fe40007f3e0ff */
[----:B------:R-:W-:-:S02]  /*7eec0*/  IADD3 R8, P3, R8, R252, RZ ;  /* 0x000000fc08087210 */ /* 0x000fc40007f7e0ff */
[----:B------:R-:W-:Y:S01]  /*7eed0*/  MOV R5, R15 ;  /* 0x0000000f00057202 */ /* 0x000fe20000000f00 */
[----:B------:R-:W-:Y:S01]  /*7eee0*/  IMAD.X R14, R14, 0x1, R2, P1 ;  /* 0x000000010e0e7824 */ /* 0x000fe200008e0602 */
[----:B------:R-:W-:Y:S01]  /*7eef0*/  STL [R1+0x2d94], R13 ;  /* 0x002d940d01007387 */ /* 0x000fe20000100800 */
[----:B------:R-:W-:-:S03]  /*7ef00*/  IADD3.X R12, R12, R2, RZ, P3, !PT ;  /* 0x000000020c0c7210 */ /* 0x000fc60001ffe4ff */
[----:B------:R1:W-:Y:S04]  /*7ef10*/  STL [R1+0x2d88], R14 ;  /* 0x002d880e01007387 */ /* 0x0003e80000100800 */
[----:B------:R4:W-:Y:S04]  /*7ef20*/  STL [R1+0x2d8c], R8 ;  /* 0x002d8c0801007387 */ /* 0x0009e80000100800 */
[----:B------:R1:W-:Y:S04]  /*7ef30*/  LDGSTS.E [R0+0xa00], [R4.64], P2 ;  /* 0x00a0000004007fae */ /* 0x0003e80009121848 */
[----:B------:R4:W-:Y:S04]  /*7ef40*/  STL [R1+0x2d80], R12 ;  /* 0x002d800c01007387 */ /* 0x0009e80000100800 */
[----:B------:R-:W3:Y:S01]  /*7ef50*/  LDL.LU R16, [R1+0x2c98] ;  /* 0x002c980001107983 */ /* 0x000ee20000300800 */
[----:B-1----:R-:W-:Y:S01]  /*7ef60*/  IMAD.MOV.U32 R4, RZ, RZ, R13 ;  /* 0x000000ffff047224 */ /* 0x002fe200078e000d */
[----:B------:R-:W-:-:S02]  /*7ef70*/  MOV R5, R14 ;  /* 0x0000000e00057202 */ /* 0x000fc40000000f00 */
[----:B------:R-:W3:Y:S04]  /*7ef80*/  LDL.LU R15, [R1+0x2ca4] ;  /* 0x002ca400010f7983 */ /* 0x000ee80000300800 */
[----:B------:R1:W-:Y:S04]  /*7ef90*/  LDGSTS.E [R0+0xb00], [R4.64], P2 ;  /* 0x00b0000004007fae */ /* 0x0003e80009121848 */
[----:B------:R-:W3:Y:S01]  /*7efa0*/  LDL.LU R14, [R1+0x2c90] ;  /* 0x002c9000010e7983 */ /* 0x000ee20000300800 */
[----:B-1----:R-:W-:-:S03]  /*7efb0*/  IMAD.MOV.U32 R4, RZ, RZ, R8 ;  /* 0x000000ffff047224 */ /* 0x002fc600078e0008 */
[----:B----4-:R-:W4:Y:S01]  /*7efc0*/  LDL.LU R8, [R1+0x2c9c] ;  /* 0x002c9c0001087983 */ /* 0x010f220000300800 */
[-C--:B------:R-:W-:Y:S02]  /*7efd0*/  IADD3 R10, P1, R10, R252.reuse, RZ ;  /* 0x000000fc0a0a7210 */ /* 0x080fe40007f3e0ff */
[----:B------:R-:W-:-:S03]  /*7efe0*/  IADD3 R6, P3, R6, R252, RZ ;  /* 0x000000fc06067210 */ /* 0x000fc60007f7e0ff */
[----:B------:R-:W-:Y:S01]  /*7eff0*/  IMAD.X R11, R11, 0x1, R2, P1 ;  /* 0x000000010b0b7824 */ /* 0x000fe200008e0602 */
[----:B------:R-:W-:Y:S01]  /*7f000*/  IADD3.X R7, R7, R2, RZ, P3, !PT ;  /* 0x0000000207077210 */ /* 0x000fe20001ffe4ff */
[----:B------:R-:W-:Y:S01]  /*7f010*/  STL [R1+0x2d84], R10 ;  /* 0x002d840a01007387 */ /* 0x000fe20000100800 */
[----:B------:R-:W-:-:S03]  /*7f020*/  MOV R5, R12 ;  /* 0x0000000c00057202 */ /* 0x000fc60000000f00 */
[----:B------:R1:W-:Y:S04]  /*7f030*/  STL [R1+0x2d78], R11 ;  /* 0x002d780b01007387 */ /* 0x0003e80000100800 */
[----:B------:R-:W-:Y:S04]  /*7f040*/  STL [R1+0x2d7c], R6 ;  /* 0x002d7c0601007387 */ /* 0x000fe80000100800 */
[----:B------:R1:W-:Y:S04]  /*7f050*/  STL [R1+0x2d70], R7 ;  /* 0x002d700701007387 */ /* 0x0003e80000100800 */
[----:B------:R-:W4:Y:S04]  /*7f060*/  LDL.LU R13, [R1+0x2c88] ;  /* 0x002c8800010d7983 */ /* 0x000f280000300800 */
[----:B------:R1:W-:Y:S04]  /*7f070*/  LDGSTS.E [R0+0xc00], [R4.64], P2 ;  /* 0x00c0000004007fae */ /* 0x0003e80009121848 */
[----:B------:R-:W4:Y:S01]  /*7f080*/  LDL.LU R12, [R1+0x2c94] ;  /* 0x002c9400010c7983 */ /* 0x000f220000300800 */
[----:B-1----:R-:W-:Y:S01]  /*7f090*/  MOV R5, R11 ;  /* 0x0000000b00057202 */ /* 0x002fe20000000f00 */
[----:B------:R-:W-:-:S02]  /*7f0a0*/  IMAD.MOV.U32 R4, RZ, RZ, R10 ;  /* 0x000000ffff047224 */ /* 0x000fc400078e000a */
[----:B------:R-:W4:Y:S04]  /*7f0b0*/  LDL.LU R11, [R1+0x2c80] ;  /* 0x002c8000010b7983 */ /* 0x000f280000300800 */
[----:B------:R-:W4:Y:S01]  /*7f0c0*/  LDL.LU R10, [R1+0x2c8c] ;  /* 0x002c8c00010a7983 */ /* 0x000f220000300800 */
[----:B------:R-:W-:-:S03]  /*7f0d0*/  ISETP.GT.AND P1, PT, R98, 0x5, PT ;  /* 0x000000056200780c */ /* 0x000fc60003f24270 */
[----:B------:R1:W-:Y:S01]  /*7f0e0*/  LDGSTS.E [R0+0xd00], [R4.64], P2 ;  /* 0x00d0000004007fae */ /* 0x0003e20009121848 */
[----:B------:R-:W-:-:S04]  /*7f0f0*/  SEL R3, RZ, 0x4, !P1 ;  /* 0x00000004ff037807 */ /* 0x000fc80004800000 */
[----:B------:R-:W-:Y:S01]  /*7f100*/  SEL R3, R3, RZ, !P0 ;  /* 0x000000ff03037207 */ /* 0x000fe20004000000 */
[----:B-1----:R-:W-:Y:S01]  /*7f110*/  IMAD.MOV.U32 R4, RZ, RZ, R6 ;  /* 0x000000ffff047224 */ /* 0x002fe200078e0006 */
[----:B------:R-:W-:Y:S02]  /*7f120*/  MOV R5, R7 ;  /* 0x0000000700057202 */ /* 0x000fe40000000f00 */
[----:B------:R-:W4:Y:S04]  /*7f130*/  LDL.LU R7, [R1+0x2c84] ;  /* 0x002c840001077983 */ /* 0x000f280000300800 */
[----:B------:R-:W4:Y:S01]  /*7f140*/  LDL.LU R6, [R1+0x2c7c] ;  /* 0x002c7c0001067983 */ /* 0x000f220000300800 */
[----:B------:R-:W-:-:S03]  /*7f150*/  ISETP.NE.U32.AND P1, PT, R3, RZ, PT ;  /* 0x000000ff0300720c */ /* 0x000fc60003f25070 */
[----:B------:R1:W-:Y:S01]  /*7f160*/  LDGSTS.E [R0+0xe00], [R4.64], P2 ;  /* 0x00e0000004007fae */ /* 0x0003e20009121848 */
[----:B--2---:R-:W-:-:S05]  /*7f170*/  IADD3 R9, P3, R9, R252, RZ ;  /* 0x000000fc09097210 */ /* 0x004fca0007f7e0ff */
[----:B---3--:R-:W-:Y:S01]  /*7f180*/  IMAD.X R19, R19, 0x1, R2, P3 ;  /* 0x0000000113137824 */ /* 0x008fe200018e0602 */
[----:B------:R-:W-:Y:S01]  /*7f190*/  IADD3 R17, P4, R17, R252, RZ ;  /* 0x000000fc11117210 */ /* 0x000fe20007f9e0ff */
[----:B------:R2:W-:Y:S03]  /*7f1a0*/  STL [R1+0x2d74], R9 ;  /* 0x002d740901007387 */ /* 0x0005e60000100800 */
[----:B------:R-:W-:Y:S01]  /*7f1b0*/  IADD3.X R18, R18, R2, RZ, P4, !PT ;  /* 0x0000000212127210 */ /* 0x000fe200027fe4ff */
[----:B------:R3:W-:Y:S01]  /*7f1c0*/  STL [R1+0x2d68], R19 ;  /* 0x002d681301007387 */ /* 0x0007e20000100800 */
[----:B-1----:R-:W-:-:S03]  /*7f1d0*/  IMAD.MOV.U32 R4, RZ, RZ, R9 ;  /* 0x000000ffff047224 */ /* 0x002fc600078e0009 */
[----:B------:R-:W-:Y:S01]  /*7f1e0*/  STL [R1+0x2cec], R17 ;  /* 0x002cec1101007387 */ /* 0x000fe20000100800 */
[----:B------:R-:W-:-:S03]  /*7f1f0*/  MOV R5, R19 ;  /* 0x0000001300057202 */ /* 0x000fc60000000f00 */
[----:B--2---:R-:W2:Y:S04]  /*7f200*/  LDL.LU R9, [R1+0x2c78] ;  /* 0x002c780001097983 */ /* 0x004ea80000300800 */
[----:B------:R-:W-:Y:S04]  /*7f210*/  STL [R1+0x2ca0], R18 ;  /* 0x002ca01201007387 */ /* 0x000fe80000100800 */
[----:B------:R-:W2:Y:S04]  /*7f220*/  LDL.LU R3, [R1+0x2c70] ;  /* 0x002c700001037983 */ /* 0x000ea80000300800 */
[----:B------:R1:W-:Y:S02]  /*7f230*/  LDGSTS.E [R0+0xf00], [R4.64], P2 ;  /* 0x00f0000004007fae */ /* 0x0003e40009121848 */
[----:B-1----:R-:W-:Y:S01]  /*7f240*/  IMAD.MOV.U32 R4, RZ, RZ, R17 ;  /* 0x000000ffff047224 */ /* 0x002fe200078e0011 */
[----:B------:R-:W-:-:S02]  /*7f250*/  MOV R5, R18 ;  /* 0x0000001200057202 */ /* 0x000fc40000000f00 */
[----:B------:R-:W-:-:S03]  /*7f260*/  IADD3 R15, P2, R15, R252, RZ ;  /* 0x000000fc0f0f7210 */ /* 0x000fc60007f5e0ff */
[----:B------:R1:W-:Y:S02]  /*7f270*/  LDGSTS.E [R0+0x2800], [R4.64], P1 ;  /* 0x0280000004007fae */ /* 0x0003e40008921848 */
[----:B------:R-:W-:Y:S02]  /*7f280*/  IMAD.X R16, R16, 0x1, R2, P2 ;  /* 0x0000000110107824 */ /* 0x000fe400010e0602 */
[----:B------:R-:W-:Y:S04]  /*7f290*/  STL [R1+0x2ca4], R15 ;  /* 0x002ca40f01007387 */ /* 0x000fe80000100800 */
[----:B------:R-:W-:Y:S01]  /*7f2a0*/  STL [R1+0x2c98], R16 ;  /* 0x002c981001007387 */ /* 0x000fe20000100800 */
[----:B-1----:R-:W-:Y:S01]  /*7f2b0*/  IMAD.MOV.U32 R4, RZ, RZ, R15 ;  /* 0x000000ffff047224 */ /* 0x002fe200078e000f */
[----:B------:R-:W-:-:S02]  /*7f2c0*/  MOV R5, R16 ;  /* 0x0000001000057202 */ /* 0x000fc40000000f00 */
[----:B----4-:R-:W-:-:S03]  /*7f2d0*/  IADD3 R8, P3, R8, R252, RZ ;  /* 0x000000fc08087210 */ /* 0x010fc60007f7e0ff */
[----:B------:R1:W-:Y:S01]  /*7f2e0*/  LDGSTS.E [R0+0x2900], [R4.64], P1 ;  /* 0x0290000004007fae */ /* 0x0003e20008921848 */
[----:B------:R-:W-:-:S03]  /*7f2f0*/  IADD3.X R14, R14, R2, RZ, P3, !PT ;  /* 0x000000020e0e7210 */ /* 0x000fc60001ffe4ff */
[----:B------:R4:W-:Y:S04]  /*7f300*/  STL [R1+0x2c9c], R8 ;  /* 0x002c9c0801007387 */ /* 0x0009e80000100800 */
[----:B------:R4:W-:Y:S01]  /*7f310*/  STL [R1+0x2c90], R14 ;  /* 0x002c900e01007387 */ /* 0x0009e20000100800 */
[----:B-1----:R-:W-:-:S03]  /*7f320*/  IMAD.MOV.U32 R4, RZ, RZ, R8 ;  /* 0x000000ffff047224 */ /* 0x002fc600078e0008 */
[----:B---3--:R-:W4:Y:S04]  /*7f330*/  LDL.LU R19, [R1+0x2c68] ;  /* 0x002c680001137983 */ /* 0x008f280000300800 */
[----:B----4-:R-:W4:Y:S04]  /*7f340*/  LDL.LU R8, [R1+0x2c74] ;  /* 0x002c740001087983 */ /* 0x010f280000300800 */
[----:B------:R-:W4:Y:S04]  /*7f350*/  LDL.LU R18, [R1+0x2ba0] ;  /* 0x002ba00001127983 */ /* 0x000f280000300800 */
[----:B------:R-:W4:Y:S01]  /*7f360*/  LDL.LU R17, [R1+0x2bec] ;  /* 0x002bec0001117983 */ /* 0x000f220000300800 */
[----:B------:R-:W-:-:S02]  /*7f370*/  IADD3 R12, P2, R12, R252, RZ ;  /* 0x000000fc0c0c7210 */ /* 0x000fc40007f5e0ff */
[----:B------:R-:W-:-:S03]  /*7f380*/  MOV R5, R14 ;  /* 0x0000000e00057202 */ /* 0x000fc60000000f00 */
[----:B------:R-:W-:Y:S01]  /*7f390*/  IMAD.X R13, R13, 0x1, R2, P2 ;  /* 0x000000010d0d7824 */ /* 0x000fe200010e0602 */
[----:B------:R-:W-:Y:S01]  /*7f3a0*/  STL [R1+0x2c94], R12 ;  /* 0x002c940c01007387 */ /* 0x000fe20000100800 */
[----:B------:R-:W-:-:S03]  /*7f3b0*/  IADD3 R10, P3, R10, R252, RZ ;  /* 0x000000fc0a0a7210 */ /* 0x000fc60007f7e0ff */
[----:B------:R-:W-:Y:S01]  /*7f3c0*/  STL [R1+0x2c88], R13 ;  /* 0x002c880d01007387 */ /* 0x000fe20000100800 */
[----:B------:R-:W-:-:S03]  /*7f3d0*/  IADD3.X R11, R11, R2, RZ, P3, !PT ;  /* 0x000000020b0b7210 */ /* 0x000fc60001ffe4ff */
[----:B------:R1:W-:Y:S04]  /*7f3e0*/  STL [R1+0x2c8c], R10 ;  /* 0x002c8c0a01007387 */ /* 0x0003e80000100800 */
[----:B------:R1:W-:Y:S04]  /*7f3f0*/  LDGSTS.E [R0+0x2a00], [R4.64], P1 ;  /* 0x02a0000004007fae */ /* 0x0003e80008921848 */
[----:B------:R2:W-:Y:S04]  /*7f400*/  STL [R1+0x2c80], R11 ;  /* 0x002c800b01007387 */ /* 0x0005e80000100800 */
[----:B------:R-:W4:Y:S01]  /*7f410*/  LDL.LU R16, [R1+0x2b98] ;  /* 0x002b980001107983 */ /* 0x000f220000300800 */
[----:B-1----:R-:W-:Y:S01]  /*7f420*/  IMAD.MOV.U32 R4, RZ, RZ, R12 ;  /* 0x000000ffff047224 */ /* 0x002fe200078e000c */
[----:B------:R-:W-:-:S02]  /*7f430*/  MOV R5, R13 ;  /* 0x0000000d00057202 */ /* 0x000fc40000000f00 */
[----:B------:R-:W4:Y:S01]  /*7f440*/  LDL.LU R15, [R1+0x2ba4] ;  /* 0x002ba400010f7983 */ /* 0x000f220000300800 */
[----:B------:R-:W-:-:S03]  /*7f450*/  IADD3 R7, P2, R7, R252, RZ ;  /* 0x000000fc07077210 */ /* 0x000fc60007f5e0ff */
[----:B------:R1:W-:Y:S01]  /*7f460*/  LDGSTS.E [R0+0x2b00], [R4.64], P1 ;  /* 0x02b0000004007fae */ /* 0x0003e20008921848 */
[----:B------:R-:W-:-:S03]  /*7f470*/  IADD3 R6, P3, R6, R252, RZ ;  /* 0x000000fc06067210 */ /* 0x000fc60007f7e0ff */
[----:B------:R-:W4:Y:S01]  /*7f480*/  LDL.LU R14, [R1+0x2b90] ;  /* 0x002b9000010e7983 */ /* 0x000f220000300800 */
[----:B-1----:R-:W-:-:S03]  /*7f490*/  IMAD.MOV.U32 R4, RZ, RZ, R10 ;  /* 0x000000ffff047224 */ /* 0x002fc600078e000a */
[----:B------:R-:W4:Y:S01]  /*7f4a0*/  LDL.LU R10, [R1+0x2b9c] ;  /* 0x002b9c00010a7983 */ /* 0x000f220000300800 */
        /* <DEDUP_REMOVED lines=10> */
[----:B------:R-:W3:Y:S04]  /*7f550*/  LDL.LU R13, [R1+0x2b88] ;  /* 0x002b8800010d7983 */ /* 0x000ee80000300800 */
[----:B------:R-:W3:Y:S04]  /*7f560*/  LDL.LU R12, [R1+0x2b94] ;  /* 0x002b9400010c7983 */ /* 0x000ee80000300800 */
[----:B------:R-:W3:Y:S04]  /*7f570*/  LDL.LU R11, [R1+0x2b80] ;  /* 0x002b8000010b7983 */ /* 0x000ee80000300800 */
        /* <DEDUP_REMOVED lines=9> */
[----:B------:R1:W-:Y:S01]  /*7f610*/  LDGSTS.E [R0+0x2e00], [R4.64], P1 ;  /* 0x02e0000004007fae */ /* 0x0003e20008921848 */
[----:B----4-:R-:W-:-:S05]  /*7f620*/  IADD3 R8, P3, R8, R252, RZ ;  /* 0x000000fc08087210 */ /* 0x010fca0007f7e0ff */
        /* <DEDUP_REMOVED lines=8> */
[----:B----4-:R-:W3:Y:S04]  /*7f6b0*/  LDL.LU R8, [R1+0x2b78] ;  /* 0x002b780001087983 */ /* 0x010ee80000300800 */
[----:B------:R-:W-:Y:S04]  /*7f6c0*/  STL [R1+0x2ba0], R18 ;  /* 0x002ba01201007387 */ /* 0x000fe80000100800 */
[----:B------:R-:W3:Y:S01]  /*7f6d0*/  LDL.LU R3, [R1+0x2b70] ;  /* 0x002b700001037983 */ /* 0x000ee20000300800 */
[----:B------:R-:W-:-:S05]  /*7f6e0*/  MOV R5, R19 ;  /* 0x0000001300057202 */ /* 0x000fca0000000f00 */
[----:B------:R1:W-:Y:S02]  /*7f6f0*/  LDGSTS.E [R0+0x2f00], [R4.64], P1 ;  /* 0x02f0000004007fae */ /* 0x0003e40008921848 */
[----:B-1----:R-:W-:Y:S01]  /*7f700*/  IMAD.MOV.U32 R4, RZ, RZ, R17 ;  /* 0x000000ffff047224 */ /* 0x002fe200078e0011 */
[----:B------:R-:W-:Y:S02]  /*7f710*/  IADD3 R15, P1, R15, R252, RZ ;  /* 0x000000fc0f0f7210 */ /* 0x000fe40007f3e0ff */
        /* <DEDUP_REMOVED lines=19> */
[----:B---3--:R-:W-:-:S05]  /*7f850*/  IADD3 R12, P1, R12, R252, RZ ;  /* 0x000000fc0c0c7210 */ /* 0x008fca0007f3e0ff */
        /* <DEDUP_REMOVED lines=20> */
[----:B---3--:R-:W-:-:S05]  /*7f9a0*/  IMAD.X R8, R8, 0x1, R2, P1 ;  /* 0x0000000108087824 */ /* 0x008fca00008e0602 */
        /* <DEDUP_REMOVED lines=8> */
[----:B---3--:R-:W4:Y:S01]  /*7fa30*/  LDL.LU R8, [R1+0x2a8c] ;  /* 0x002a8c0001087983 */ /* 0x008f220000300800 */
[----:B------:R-:W-:Y:S01]  /*7fa40*/  IMAD.MOV.U32 R4, RZ, RZ, R7 ;  /* 0x000000ffff047224 */ /* 0x000fe200078e0007 */
[----:B------:R-:W-:-:S02]  /*7fa50*/  ISETP.GT.AND P1, PT, R98, 0xd, PT ;  /* 0x0000000d6200780c */ /* 0x000fc40003f24270 */
[----:B------:R-:W4:Y:S04]  /*7fa60*/  LDL.LU R7, [R1+0x2a84] ;  /* 0x002a840001077983 */ /* 0x000f280000300800 */
[----:B------:R1:W-:Y:S02]  /*7fa70*/  LDGSTS.E [R0+0x4d00], [R4.64], P2 ;  /* 0x04d0000004007fae */ /* 0x0003e40009121848 */
[----:B-1----:R-:W-:Y:S01]  /*7fa80*/  MOV R5, R3 ;  /* 0x0000000300057202 */ /* 0x002fe20000000f00 */
[----:B------:R-:W-:Y:S01]  /*7fa90*/  IMAD.MOV.U32 R4, RZ, RZ, R6 ;  /* 0x000000ffff047224 */ /* 0x000fe200078e0006 */
[----:B------:R-:W-:Y:S01]  /*7faa0*/  SEL R3, RZ, 0x4, !P1 ;  /* 0x00000004ff037807 */ /* 0x000fe20004800000 */
[----:B------:R-:W4:Y:S03]  /*7fab0*/  LDL.LU R6, [R1+0x2a7c] ;  /* 0x002a7c0001067983 */ /* 0x000f260000300800 */
        /* <DEDUP_REMOVED lines=12> */
[----:B------:R-:W4:Y:S04]  /*7fb80*/  LDL.LU R10, [R1+0x2a78] ;  /* 0x002a7800010a7983 */ /* 0x000f280000300800 */
[----:B------:R-:W-:Y:S04]  /*7fb90*/  STL [R1+0x2aa0], R18 ;  /* 0x002aa01201007387 */ /* 0x000fe80000100800 */
[----:B------:R-:W4:Y:S04]  /*7fba0*/  LDL.LU R3, [R1+0x2a70] ;  /* 0x002a700001037983 */ /* 0x000f280000300800 */
        /* <DEDUP_REMOVED lines=15> */
[----:B------:R-:W3:Y:S01]  /*7fca0*/  LDL.LU R19, [R1+0x2a68] ;  /* 0x002a680001137983 */ /* 0x000ee20000300800 */
[----:B--2---:R-:W-:-:S03]  /*7fcb0*/  IMAD.MOV.U32 R4, RZ, RZ, R9 ;  /* 0x000000ffff047224 */ /* 0x004fc600078e0009 */
[----:B-1----:R-:W2:Y:S04]  /*7fcc0*/  LDL.LU R9, [R1+0x2a74] ;  /* 0x002a740001097983 */ /* 0x002ea80000300800 */
[----:B------:R-:W3:Y:S04]  /*7fcd0*/  LDL.LU R18, [R1+0x29ac] ;  /* 0x0029ac0001127983 */ /* 0x000ee80000300800 */
[----:B------:R-:W3:Y:S01]  /*7fce0*/  LDL.LU R17, [R1+0x29b0] ;  /* 0x0029b00001117983 */ /* 0x000ee20000300800 */
[----:B------:R-:W-:-:S05]  /*7fcf0*/  MOV R5, R14 ;  /* 0x0000000e00057202 */ /* 0x000fca0000000f00 */
[----:B------:R1:W-:Y:S01]  /*7fd00*/  LDGSTS.E [R0+0x6a00], [R4.64], P1 ;  /* 0x06a0000004007fae */ /* 0x0003e20008921848 */
[----:B------:R-:W-:-:S05]  /*7fd10*/  IADD3 R12, P2, R12, R252, RZ ;  /* 0x000000fc0c0c7210 */ /* 0x000fca0007f5e0ff */
[----:B------:R-:W-:Y:S01]  /*7fd20*/  IMAD.X R13, R13, 0x1, R2, P2 ;  /* 0x000000010d0d7824 */ /* 0x000fe200010e0602 */
[----:B----4-:R-:W-:Y:S01]  /*7fd30*/  IADD3 R8, P3, R8, R252, RZ ;  /* 0x000000fc08087210 */ /* 0x010fe20007f7e0ff */
        /* <DEDUP_REMOVED lines=26> */
[----:B----4-:R-:W4:Y:S04]  /*7fee0*/  LDL.LU R11, [R1+0x29cc] ;  /* 0x0029cc00010b7983 */ /* 0x010f280000300800 */
[----:B------:R-:W4:Y:S01]  /*7fef0*/  LDL.LU R10, [R1+0x29d0] ;  /* 0x0029d000010a7983 */ /* 0x000f220000300800 */
        /* <DEDUP_REMOVED lines=38> */
[----:B---3--:R-:W2:Y:S01]  /*80160*/  LDL.LU R19, [R1+0x29e4] ;  /* 0x0029e40001137983 */ /* 0x008ea20000300800 */
        /* <DEDUP_REMOVED lines=36> */
[----:B----4-:R-:W4:Y:S04]  /*803b0*/  LDL.LU R11, [R1+0x28cc] ;  /* 0x0028cc00010b7983 */ /* 0x010f280000300800 */
        /* <DEDUP_REMOVED lines=45> */
[----:B---3--:R-:W-:-:S05]  /*80690*/  IADD3 R12, P2, R12, R252, RZ ;  /* 0x000000fc0c0c7210 */ /* 0x008fca0007f5e0ff */
        /* <DEDUP_REMOVED lines=126> */
[----:B---3--:R-:W3:Y:S04]  /*80e80*/  LDL.LU R9, [R1+0x26d4] ;  /* 0x0026d40001097983 */ /* 0x008ee80000300800 */
[----:B------:R-:W-:Y:S04]  /*80e90*/  STL [R1+0x26ac], R18 ;  /* 0x0026ac1201007387 */ /* 0x000fe80000100800 */
[----:B------:R-:W3:Y:S04]  /*80ea0*/  LDL.LU R3, [R1+0x26dc] ;  /* 0x0026dc0001037983 */ /* 0x000ee80000300800 */
[----:B------:R1:W-:Y:S02]  /*80eb0*/  LDGSTS.E [R0+0xcf00], [R4.64], P2 ;  /* 0x0cf0000004007fae */ /* 0x0003e40009121848 */
[----:B-1----:R-:W-:Y:S01]  /*80ec0*/  IMAD.MOV.U32 R4, RZ, RZ, R17 ;  /* 0x000000ffff047224 */ /* 0x002fe200078e0011 */
[----:B------:R-:W-:-:S02]  /*80ed0*/  IADD3 R15, P2, R15, R252, RZ ;  /* 0x000000fc0f0f7210 */ /* 0x000fc40007f5e0ff */
        /* <DEDUP_REMOVED lines=774> */
[----:B------:R-:W2:Y:S01]  /*83f40*/  LDL.LU R10, [R1+0x1e4c] ;  /* 0x001e4c00010a7983 */ /* 0x000ea20000300800 */
[----:B------:R-:W-:-:S03]  /*83f50*/  MOV R5, R14 ;  /* 0x0000000e00057202 */ /* 0x000fc60000000f00 */
[----:B------:R-:W2:Y:S04]  /*83f60*/  LDL.LU R18, [R1+0x1f10] ;  /* 0x001f100001127983 */ /* 0x000ea80000300800 */
[----:B------:R-:W2:Y:S04]  /*83f70*/  LDL.LU R17, [R1+0x1f14] ;  /* 0x001f140001117983 */ /* 0x000ea80000300800 */
        /* <DEDUP_REMOVED lines=44> */
[----:B------:R-:W-:Y:S02]  /*84240*/  IMAD.X R19, R19, 0x1, R2, P3 ;  /* 0x0000000113137824 */ /* 0x000fe400018e0602 */
[----:B-1----:R-:W-:Y:S01]  /*84250*/  IMAD.MOV.U32 R4, RZ, RZ, R10 ;  /* 0x000000ffff047224 */ /* 0x002fe200078e000a */
[----:B------:R-:W-:Y:S02]  /*84260*/  IADD3 R17, P4, R17, R252, RZ ;  /* 0x000000fc11117210 */ /* 0x000fe40007f9e0ff */
[----:B------:R-:W-:Y:S02]  /*84270*/  MOV R5, R19 ;  /* 0x0000001300057202 */ /* 0x000fe40000000f00 */
[----:B------:R-:W-:-:S03]  /*84280*/  IADD3.X R18, R18, R2, RZ, P4, !PT ;  /* 0x0000000212127210 */ /* 0x000fc600027fe4ff */
[----:B------:R1:W-:Y:S04]  /*84290*/  LDGSTS.E [R0+0x22f00], [R4.64], P1 ;  /* 0x22f0000004007fae */ /* 0x0003e80008921848 */
[----:B------:R1:W-:Y:S04]  /*842a0*/  STL [R1+0x1e4c], R10 ;  /* 0x001e4c0a01007387 */ /* 0x0003e80000100800 */
[----:B------:R4:W-:Y:S01]  /*842b0*/  STL [R1+0x1e48], R19 ;  /* 0x001e481301007387 */ /* 0x0009e20000100800 */
[----:B-1----:R-:W-:Y:S01]  /*842c0*/  IMAD.MOV.U32 R4, RZ, RZ, R17 ;  /* 0x000000ffff047224 */ /* 0x002fe200078e0011 */
[----:B------:R-:W-:-:S02]  /*842d0*/  MOV R5, R18 ;  /* 0x0000001200057202 */ /* 0x000fc40000000f00 */
[----:B------:R-:W-:Y:S04]  /*842e0*/  STL [R1+0x1f14], R17 ;  /* 0x001f141101007387 */ /* 0x000fe80000100800 */
[----:B------:R-:W2:Y:S04]  /*842f0*/  LDL.LU R10, [R1+0x1f38] ;  /* 0x001f3800010a7983 */ /* 0x000ea80000300800 */
[----:B------:R-:W-:Y:S04]  /*84300*/  STL [R1+0x1f10], R18 ;  /* 0x001f101201007387 */ /* 0x000fe80000100800 */
[----:B------:R-:W2:Y:S04]  /*84310*/  LDL.LU R3, [R1+0x1f40] ;  /* 0x001f400001037983 */ /* 0x000ea80000300800 */
        /* <DEDUP_REMOVED lines=39> */
[----:B------:R1:W-:Y:S02]  /*84590*/  LDGSTS.E [R0+0x24c00], [R4.64], P2 ;  /* 0x24c0000004007fae */ /* 0x0003e40009121848 */
[----:B-1----:R-:W-:-:S02]  /*845a0*/  IMAD.MOV.U32 R4, RZ, RZ, R7 ;  /* 0x000000ffff047224 */ /* 0x002fc400078e0007 */
[----:B------:R-:W-:-:S05]  /*845b0*/  IMAD.X R10, R10, 0x1, R2, P1 ;  /* 0x000000010a0a7824 */ /* 0x000fca00008e0602 */
[----:B------:R1:W-:Y:S01]  /*845c0*/  STL [R1+0x1f38], R10 ;  /* 0x001f380a01007387 */ /* 0x0003e20000100800 */
[----:B------:R-:W-:-:S03]  /*845d0*/  IADD3.X R3, R3, R2, RZ, P3, !PT ;  /* 0x0000000203037210 */ /* 0x000fc60001ffe4ff */
[----:B------:R1:W-:Y:S01]  /*845e0*/  STL [R1+0x1f44], R6 ;  /* 0x001f440601007387 */ /* 0x0003e20000100800 */
[----:B------:R-:W-:-:S03]  /*845f0*/  MOV R5, R10 ;  /* 0x0000000a00057202 */ /* 0x000fc60000000f00 */
[----:B------:R1:W-:Y:S04]  /*84600*/  STL [R1+0x1f40], R3 ;  /* 0x001f400301007387 */ /* 0x0003e80000100800 */
[----:B------:R-:W3:Y:S04]  /*84610*/  LDL.LU R13, [R1+0x2028] ;  /* 0x00202800010d7983 */ /* 0x000ee80000300800 */
[----:B------:R-:W3:Y:S01]  /*84620*/  LDL.LU R12, [R1+0x202c] ;  /* 0x00202c00010c7983 */ /* 0x000ee20000300800 */
[----:B------:R-:W-:-:S03]  /*84630*/  ISETP.GT.AND P1, PT, R98, 0x4d, PT ;  /* 0x0000004d6200780c */ /* 0x000fc60003f24270 */
[----:B--2---:R-:W2:Y:S04]  /*84640*/  LDL.LU R11, [R1+0x2030] ;  /* 0x00203000010b7983 */ /* 0x004ea80000300800 */
[----:B-1----:R-:W2:Y:S04]  /*84650*/  LDL.LU R10, [R1+0x2034] ;  /* 0x00203400010a7983 */ /* 0x002ea80000300800 */
[----:B------:R1:W-:Y:S04]  /*84660*/  LDGSTS.E [R0+0x24d00], [R4.64], P2 ;  /* 0x24d0000004007fae */ /* 0x0003e80009121848 */
[----:B------:R-:W2:Y:S01]  /*84670*/  LDL.LU R7, [R1+0x203c] ;  /* 0x00203c0001077983 */ /* 0x000ea20000300800 */
[----:B-1----:R-:W-:Y:S01]  /*84680*/  IMAD.MOV.U32 R4, RZ, RZ, R6 ;  /* 0x000000ffff047224 */ /* 0x002fe200078e0006 */
[----:B------:R-:W-:-:S02]  /*84690*/  MOV R5, R3 ;  /* 0x0000000300057202 */ /* 0x000fc40000000f00 */
[----:B------:R-:W2:Y:S01]  /*846a0*/  LDL.LU R6, [R1+0x2044] ;  /* 0x0020440001067983 */ /* 0x000ea20000300800 */
[----:B------:R-:W-:-:S03]  /*846b0*/  SEL R3, RZ, 0x4, !P1 ;  /* 0x00000004ff037807 */ /* 0x000fc60004800000 */
[----:B------:R1:W-:Y:S01]  /*846c0*/  LDGSTS.E [R0+0x24e00], [R4.64], P2 ;  /* 0x24e0000004007fae */ /* 0x0003e20009121848 */
[----:B------:R-:W-:-:S04]  /*846d0*/  SEL R3, R3, RZ, !P0 ;  /* 0x000000ff03037207 */ /* 0x000fc80004000000 */
[----:B------:R-:W-:Y:S02]  /*846e0*/  ISETP.NE.U32.AND P1, PT, R3, RZ, PT ;  /* 0x000000ff0300720c */ /* 0x000fe40003f25070 */
[----:B----4-:R-:W-:-:S05]  /*846f0*/  IADD3 R9, P3, R9, R252, RZ ;  /* 0x000000fc09097210 */ /* 0x010fca0007f7e0ff */
[----:B---3--:R-:W-:Y:S01]  /*84700*/  IMAD.X R19, R19, 0x1, R2, P3 ;  /* 0x0000000113137824 */ /* 0x008fe200018e0602 */
[----:B------:R-:W-:Y:S01]  /*84710*/  IADD3 R17, P4, R17, R252, RZ ;  /* 0x000000fc11117210 */ /* 0x000fe20007f9e0ff */
[----:B------:R3:W-:Y:S01]  /*84720*/  STL [R1+0x1f4c], R9 ;  /* 0x001f4c0901007387 */ /* 0x0007e20000100800 */
[----:B-1----:R-:W-:Y:S02]  /*84730*/  IMAD.MOV.U32 R4, RZ, RZ, R9 ;  /* 0x000000ffff047224 */ /* 0x002fe400078e0009 */
[----:B------:R-:W-:Y:S01]  /*84740*/  IADD3.X R18, R18, R2, RZ, P4, !PT ;  /* 0x0000000212127210 */ /* 0x000fe200027fe4ff */
[----:B------:R1:W-:Y:S04]  /*84750*/  STL [R1+0x1f48], R19 ;  /* 0x001f481301007387 */ /* 0x0003e80000100800 */
[----:B------:R-:W-:Y:S01]  /*84760*/  STL [R1+0x2014], R17 ;  /* 0x0020141101007387 */ /* 0x000fe20000100800 */
[----:B------:R-:W-:-:S03]  /*84770*/  MOV R5, R19 ;  /* 0x0000001300057202 */ /* 0x000fc60000000f00 */
[----:B---3--:R-:W3:Y:S04]  /*84780*/  LDL.LU R9, [R1+0x2038] ;  /* 0x0020380001097983 */ /* 0x008ee80000300800 */
[----:B------:R-:W-:Y:S04]  /*84790*/  STL [R1+0x2010], R18 ;  /* 0x0020101201007387 */ /* 0x000fe80000100800 */
[----:B------:R-:W4:Y:S04]  /*847a0*/  LDL.LU R3, [R1+0x2040] ;  /* 0x0020400001037983 */ /* 0x000f280000300800 */
        /* <DEDUP_REMOVED lines=22> */
[----:B------:R-:W-:-:S05]  /*84910*/  IADD3 R12, P2, R12, R252, RZ ;  /* 0x000000fc0c0c7210 */ /* 0x000fca0007f5e0ff */
[----:B------:R-:W-:Y:S01]  /*84920*/  IMAD.X R13, R13, 0x1, R2, P2 ;  /* 0x000000010d0d7824 */ /* 0x000fe200010e0602 */
[----:B--2---:R-:W-:Y:S01]  /*84930*/  IADD3 R10, P3, R10, R252, RZ ;  /* 0x000000fc0a0a7210 */ /* 0x004fe20007f7e0ff */
[----:B------:R-:W-:Y:S03]  /*84940*/  STL [R1+0x202c], R12 ;  /* 0x00202c0c01007387 */ /* 0x000fe60000100800 */
[----:B------:R-:W-:Y:S01]  /*84950*/  IADD3.X R11, R11, R2, RZ, P3, !PT ;  /* 0x000000020b0b7210 */ /* 0x000fe20001ffe4ff */
[----:B------:R2:W-:Y:S01]  /*84960*/  STL [R1+0x2028], R13 ;  /* 0x0020280d01007387 */ /* 0x0005e20000100800 */
[-C--:B------:R-:W-:Y:S01]  /*84970*/  IADD3 R7, P2, R7, R252.reuse, RZ ;  /* 0x000000fc07077210 */ /* 0x080fe20007f5e0ff */
[----:B-1----:R-:W-:Y:S01]  /*84980*/  IMAD.MOV.U32 R4, RZ, RZ, R12 ;  /* 0x000000ffff047224 */ /* 0x002fe200078e000c */
[----:B------:R-:W-:Y:S01]  /*84990*/  MOV R5, R13 ;  /* 0x0000000d00057202 */ /* 0x000fe20000000f00 */
[----:B------:R-:W-:Y:S04]  /*849a0*/  STL [R1+0x2034], R10 ;  /* 0x0020340a01007387 */ /* 0x000fe80000100800 */
[----:B------:R1:W-:Y:S01]  /*849b0*/  STL [R1+0x2030], R11 ;  /* 0x0020300b01007387 */ /* 0x0003e20000100800 */
[----:B------:R-:W-:-:S03]  /*849c0*/  IADD3 R6, P3, R6, R252, RZ ;  /* 0x000000fc06067210 */ /* 0x000fc60007f7e0ff */
[----:B------:R-:W4:Y:S04]  /*849d0*/  LDL.LU R16, [R1+0x2118] ;  /* 0x0021180001107983 */ /* 0x000f280000300800 */
[----:B------:R-:W4:Y:S04]  /*849e0*/  LDL.LU R15, [R1+0x211c] ;  /* 0x00211c00010f7983 */ /* 0x000f280000300800 */
[----:B------:R-:W4:Y:S04]  /*849f0*/  LDL.LU R14, [R1+0x2120] ;  /* 0x00212000010e7983 */ /* 0x000f280000300800 */
[----:B------:R1:W-:Y:S04]  /*84a00*/  LDGSTS.E [R0+0x26b00], [R4.64], P1 ;  /* 0x26b0000004007fae */ /* 0x0003e80008921848 */
[----:B--2---:R-:W2:Y:S04]  /*84a10*/  LDL.LU R13, [R1+0x2124] ;  /* 0x00212400010d7983 */ /* 0x004ea80000300800 */
[----:B------:R-:W-:Y:S01]  /*84a20*/  STL [R1+0x203c], R7 ;  /* 0x00203c0701007387 */ /* 0x000fe20000100800 */
[----:B-1----:R-:W-:Y:S01]  /*84a30*/  IMAD.MOV.U32 R4, RZ, RZ, R10 ;  /* 0x000000ffff047224 */ /* 0x002fe200078e000a */
[----:B------:R-:W-:-:S05]  /*84a40*/  MOV R5, R11 ;  /* 0x0000000b00057202 */ /* 0x000fca0000000f00 */
[----:B------:R1:W-:Y:S02]  /*84a50*/  LDGSTS.E [R0+0x26c00], [R4.64], P1 ;  /* 0x26c0000004007fae */ /* 0x0003e40008921848 */
[----:B-1----:R-:W-:Y:S02]  /*84a60*/  IMAD.MOV.U32 R4, RZ, RZ, R7 ;  /* 0x000000ffff047224 */ /* 0x002fe400078e0007 */
[----:B---3--:R-:W-:-:S05]  /*84a70*/  IMAD.X R9, R9, 0x1, R2, P2 ;  /* 0x0000000109097824 */ /* 0x008fca00010e0602 */
[----:B------:R1:W-:Y:S01]  /*84a80*/  STL [R1+0x2038], R9 ;  /* 0x0020380901007387 */ /* 0x0003e20000100800 */
[----:B----4-:R-:W-:-:S03]  /*84a90*/  IADD3.X R3, R3, R2, RZ, P3, !PT ;  /* 0x0000000203037210 */ /* 0x010fc60001ffe4ff */
[----:B------:R3:W-:Y:S01]  /*84aa0*/  STL [R1+0x2044], R6 ;  /* 0x0020440601007387 */ /* 0x0007e20000100800 */
[----:B------:R-:W-:-:S03]  /*84ab0*/  MOV R5, R9 ;  /* 0x0000000900057202 */ /* 0x000fc60000000f00 */
[----:B------:R-:W4:Y:S04]  /*84ac0*/  LDL.LU R11, [R1+0x212c] ;  /* 0x00212c00010b7983 */ /* 0x000f280000300800 */
[----:B------:R3:W-:Y:S04]  /*84ad0*/  STL [R1+0x2040], R3 ;  /* 0x0020400301007387 */ /* 0x0007e80000100800 */
[----:B-1----:R-:W4:Y:S04]  /*84ae0*/  LDL.LU R9, [R1+0x2134] ;  /* 0x0021340001097983 */ /* 0x002f280000300800 */
[----:B------:R-:W4:Y:S04]  /*84af0*/  LDL.LU R12, [R1+0x2128] ;  /* 0x00212800010c7983 */ /* 0x000f280000300800 */
[----:B------:R-:W4:Y:S01]  /*84b00*/  LDL.LU R10, [R1+0x2130] ;  /* 0x00213000010a7983 */ /* 0x000f220000300800 */
[----:B------:R-:W-:-:S03]  /*84b10*/  ISETP.GT.AND P2, PT, R98, 0x51, PT ;  /* 0x000000516200780c */ /* 0x000fc60003f44270 */
[----:B------:R1:W-:Y:S04]  /*84b20*/  LDGSTS.E [R0+0x26d00], [R4.64], P1 ;  /* 0x26d0000004007fae */ /* 0x0003e80008921848 */
[----:B------:R-:W4:Y:S01]  /*84b30*/  LDL.LU R7, [R1+0x213c] ;  /* 0x00213c0001077983 */ /* 0x000f220000300800 */
[----:B-1----:R-:W-:Y:S01]  /*84b40*/  IMAD.MOV.U32 R4, RZ, RZ, R6 ;  /* 0x000000ffff047224 */ /* 0x002fe200078e0006 */
[----:B------:R-:W-:Y:S02]  /*84b50*/  MOV R5, R3 ;  /* 0x0000000300057202 */ /* 0x000fe40000000f00 */
[----:B---3--:R-:W2:Y:S01]  /*84b60*/  LDL.LU R6, [R1+0x2144] ;  /* 0x0021440001067983 */ /* 0x008ea20000300800 */
[----:B------:R-:W-:-:S03]  /*84b70*/  SEL R3, RZ, 0x4, !P2 ;  /* 0x00000004ff037807 */ /* 0x000fc60005000000 */
[----:B------:R1:W-:Y:S01]  /*84b80*/  LDGSTS.E [R0+0x26e00], [R4.64], P1 ;  /* 0x26e0000004007fae */ /* 0x0003e20008921848 */
[----:B------:R-:W-:-:S04]  /*84b90*/  SEL R3, R3, RZ, !P0 ;  /* 0x000000ff03037207 */ /* 0x000fc80004000000 */
[----:B------:R-:W-:Y:S02]  /*84ba0*/  ISETP.NE.U32.AND P2, PT, R3, RZ, PT ;  /* 0x000000ff0300720c */ /* 0x000fe40003f45070 */
[----:B------:R-:W-:-:S05]  /*84bb0*/  IADD3 R8, P3, R8, R252, RZ ;  /* 0x000000fc08087210 */ /* 0x000fca0007f7e0ff */
[----:B------:R-:W-:Y:S01]  /*84bc0*/  IMAD.X R19, R19, 0x1, R2, P3 ;  /* 0x0000000113137824 */ /* 0x000fe200018e0602 */
[----:B------:R-:W-:Y:S01]  /*84bd0*/  IADD3 R17, P4, R17, R252, RZ ;  /* 0x000000fc11117210 */ /* 0x000fe20007f9e0ff */
[----:B------:R1:W-:Y:S02]  /*84be0*/  STL [R1+0x204c], R8 ;  /* 0x00204c0801007387 */ /* 0x0003e40000100800 */
[----:B-1----:R-:W-:Y:S01]  /*84bf0*/  IMAD.MOV.U32 R4, RZ, RZ, R8 ;  /* 0x000000ffff047224 */ /* 0x002fe200078e0008 */
[----:B------:R-:W-:Y:S01]  /*84c00*/  IADD3.X R18, R18, R2, RZ, P4, !PT ;  /* 0x0000000212127210 */ /* 0x000fe200027fe4ff */
[----:B------:R1:W-:Y:S04]  /*84c10*/  STL [R1+0x2048], R19 ;  /* 0x0020481301007387 */ /* 0x0003e80000100800 */
[----:B------:R-:W-:Y:S04]  /*84c20*/  STL [R1+0x2114], R17 ;  /* 0x0021141101007387 */ /* 0x000fe80000100800 */
[----:B------:R-:W2:Y:S04]  /*84c30*/  LDL.LU R8, [R1+0x2138] ;  /* 0x0021380001087983 */ /* 0x000ea80000300800 */
[----:B------:R1:W-:Y:S04]  /*84c40*/  STL [R1+0x2110], R18 ;  /* 0x0021101201007387 */ /* 0x0003e80000100800 */
        /* <DEDUP_REMOVED lines=9> */
[----:B--2---:R-:W-:-:S03]  /*84ce0*/  IADD3 R13, P3, R13, R252, RZ ;  /* 0x000000fc0d0d7210 */ /* 0x004fc60007f7e0ff */
[----:B------:R2:W-:Y:S01]  /*84cf0*/  STL [R1+0x2118], R16 ;  /* 0x0021181001007387 */ /* 0x0005e20000100800 */
[----:B------:R-:W-:-:S03]  /*84d00*/  IADD3.X R14, R14, R2, RZ, P3, !PT ;  /* 0x000000020e0e7210 */ /* 0x000fc60001ffe4ff */
[----:B------:R-:W-:Y:S04]  /*84d10*/  STL [R1+0x2124], R13 ;  /* 0x0021240d01007387 */ /* 0x000fe80000100800 */
[----:B------:R2:W-:Y:S04]  /*84d20*/  STL [R1+0x2120], R14 ;  /* 0x0021200e01007387 */ /* 0x0005e80000100800 */
[----:B------:R-:W2:Y:S01]  /*84d30*/  LDL.LU R22, [R1+0x214c] ;  /* 0x00214c0001167983 */ /* 0x000ea20000300800 */
[----:B-1----:R-:W-:Y:S01]  /*84d40*/  IMAD.MOV.U32 R4, RZ, RZ, R15 ;  /* 0x000000ffff047224 */ /* 0x002fe200078e000f */
[----:B------:R-:W-:-:S05]  /*84d50*/  MOV R5, R16 ;  /* 0x0000001000057202 */ /* 0x000fca0000000f00 */
[----:B------:R1:W-:Y:S02]  /*84d60*/  LDGSTS.E [R0+0x28900], [R4.64], P2 ;  /* 0x2890000004007fae */ /* 0x0003e40009121848 */
[----:B-1----:R-:W-:Y:S01]  /*84d70*/  IMAD.MOV.U32 R4, RZ, RZ, R13 ;  /* 0x000000ffff047224 */ /* 0x002fe200078e000d */
[----:B------:R-:W-:-:S05]  /*84d80*/  MOV R5, R14 ;  /* 0x0000000e00057202 */ /* 0x000fca0000000f00 */
[----:B------:R1:W-:Y:S01]  /*84d90*/  LDGSTS.E [R0+0x28a00], [R4.64], P2 ;  /* 0x28a0000004007fae */ /* 0x0003e20009121848 */
[----:B----4-:R-:W-:-:S05]  /*84da0*/  IADD3 R11, P1, R11, R252, RZ ;  /* 0x000000fc0b0b7210 */ /* 0x010fca0007f3e0ff */
[----:B------:R-:W-:Y:S01]  /*84db0*/  STL [R1+0x212c], R11 ;  /* 0x00212c0b01007387 */ /* 0x000fe20000100800 */
[----:B------:R-:W-:Y:S01]  /*84dc0*/  IADD3 R9, P3, R9, R252, RZ ;  /* 0x000000fc09097210 */ /* 0x000fe20007f7e0ff */
[----:B------:R-:W-:-:S05]  /*84dd0*/  IMAD.X R12, R12, 0x1, R2, P1 ;  /* 0x000000010c0c7824 */ /* 0x000fca00008e0602 */
[----:B------:R4:W-:Y:S04]  /*84de0*/  STL [R1+0x2128], R12 ;  /* 0x0021280c01007387 */ /* 0x0009e80000100800 */
[----:B------:R-:W-:Y:S01]  /*84df0*/  STL [R1+0x2134], R9 ;  /* 0x0021340901007387 */ /* 0x000fe20000100800 */
[----:B------:R-:W-:-:S03]  /*84e00*/  IADD3.X R10, R10, R2, RZ, P3, !PT ;  /* 0x000000020a0a7210 */ /* 0x000fc60001ffe4ff */
[----:B------:R-:W3:Y:S04]  /*84e10*/  LDL.LU R23, [R1+0x2148] ;  /* 0x0021480001177983 */ /* 0x000ee80000300800 */
[----:B------:R1:W-:Y:S04]  /*84e20*/  STL [R1+0x2130], R10 ;  /* 0x0021300a01007387 */ /* 0x0003e80000100800 */
[----:B------:R-:W3:Y:S04]  /*84e30*/  LDL.LU R21, [R1+0x2210] ;  /* 0x0022100001157983 */ /* 0x000ee80000300800 */
[----:B------:R-:W3:Y:S01]  /*84e40*/  LDL.LU R20, [R1+0x2214] ;  /* 0x0022140001147983 */ /* 0x000ee20000300800 */
[----:B------:R-:W-:-:S03]  /*84e50*/  IADD3 R7, P1, R7, R252, RZ ;  /* 0x000000fc07077210 */ /* 0x000fc60007f3e0ff */
[----:B------:R-:W3:Y:S01]  /*84e60*/  LDL.LU R19, [R1+0x2218] ;  /* 0x0022180001137983 */ /* 0x000ee20000300800 */
[----:B--2---:R-:W-:-:S03]  /*84e70*/  IADD3 R6, P3, R6, R252, RZ ;  /* 0x000000fc06067210 */ /* 0x004fc60007f7e0ff */
[----:B------:R-:W2:Y:S01]  /*84e80*/  LDL.LU R18, [R1+0x221c] ;  /* 0x00221c0001127983 */ /* 0x000ea20000300800 */
[----:B-1----:R-:W-:Y:S01]  /*84e90*/  IMAD.MOV.U32 R4, RZ, RZ, R11 ;  /* 0x000000ffff047224 */ /* 0x002fe200078e000b */
[----:B------:R-:W-:Y:S02]  /*84ea0*/  MOV R5, R12 ;  /* 0x0000000c00057202 */ /* 0x000fe40000000f00 */
[----:B------:R-:W2:Y:S04]  /*84eb0*/  LDL.LU R16, [R1+0x2224] ;  /* 0x0022240001107983 */ /* 0x000ea80000300800 */
[----:B------:R-:W2:Y:S04]  /*84ec0*/  LDL.LU R14, [R1+0x222c] ;  /* 0x00222c00010e7983 */ /* 0x000ea80000300800 */
        /* <DEDUP_REMOVED lines=8> */
[----:B------:R4:W-:Y:S04]  /*84f50*/  STL [R1+0x2144], R6 ;  /* 0x0021440601007387 */ /* 0x0009e80000100800 */
[----:B------:R-:W2:Y:S04]  /*84f60*/  LDL.LU R17, [R1+0x2220] ;  /* 0x0022200001117983 */ /* 0x000ea80000300800 */
[----:B------:R4:W-:Y:S01]  /*84f70*/  STL [R1+0x2140], R3 ;  /* 0x0021400301007387 */ /* 0x0009e20000100800 */
[----:B-1----:R-:W-:-:S03]  /*84f80*/  IMAD.MOV.U32 R4, RZ, RZ, R7 ;  /* 0x000000ffff047224 */ /* 0x002fc600078e0007 */
[----:B------:R-:W2:Y:S01]  /*84f90*/  LDL.LU R15, [R1+0x2228] ;  /* 0x00222800010f7983 */ /* 0x000ea20000300800 */
[----:B------:R-:W-:-:S03]  /*84fa0*/  MOV R5, R8 ;  /* 0x0000000800057202 */ /* 0x000fc60000000f00 */
[----:B------:R-:W2:Y:S04]  /*84fb0*/  LDL.LU R13, [R1+0x2230] ;  /* 0x00223000010d7983 */ /* 0x000ea80000300800 */
[----:B----4-:R-:W4:Y:S04]  /*84fc0*/  LDL.LU R12, [R1+0x2234] ;  /* 0x00223400010c7983 */ /* 0x010f280000300800 */
[----:B------:R-:W4:Y:S04]  /*84fd0*/  LDL.LU R11, [R1+0x2238] ;  /* 0x00223800010b7983 */ /* 0x000f280000300800 */
[----:B------:R-:W4:Y:S04]  /*84fe0*/  LDL.LU R10, [R1+0x223c] ;  /* 0x00223c00010a7983 */ /* 0x000f280000300800 */
[----:B------:R-:W4:Y:S04]  /*84ff0*/  LDL.LU R9, [R1+0x2240] ;  /* 0x0022400001097983 */ /* 0x000f280000300800 */
[----:B------:R1:W-:Y:S04]  /*85000*/  LDGSTS.E [R0+0x28d00], [R4.64], P2 ;  /* 0x28d0000004007fae */ /* 0x0003e80009121848 */
[----:B------:R-:W4:Y:S04]  /*85010*/  LDL.LU R8, [R1+0x2244] ;  /* 0x0022440001087983 */ /* 0x000f280000300800 */
[----:B------:R-:W4:Y:S01]  /*85020*/  LDL.LU R7, [R1+0x2248] ;  /* 0x0022480001077983 */ /* 0x000f220000300800 */
[----:B-1----:R-:W-:-:S03]  /*85030*/  IMAD.MOV.U32 R4, RZ, RZ, R6 ;  /* 0x000000ffff047224 */ /* 0x002fc600078e0006 */
[----:B------:R-:W4:Y:S01]  /*85040*/  LDL.LU R6, [R1+0x224c] ;  /* 0x00224c0001067983 */ /* 0x000f220000300800 */
[----:B------:R-:W-:Y:S02]  /*85050*/  MOV R5, R3 ;  /* 0x0000000300057202 */ /* 0x000fe40000000f00 */
[----:B------:R-:W-:-:S03]  /*85060*/  ISETP.GT.AND P1, PT, R98, 0x55, PT ;  /* 0x000000556200780c */ /* 0x000fc60003f24270 */
[----:B------:R1:W-:Y:S01]  /*85070*/  LDGSTS.E [R0+0x28e00], [R4.64], P2 ;  /* 0x28e0000004007fae */ /* 0x0003e20009121848 */
[----:B------:R-:W-:Y:S02]  /*85080*/  IADD3 R22, P3, R22, R252, RZ ;  /* 0x000000fc16167210 */ /* 0x000fe40007f7e0ff */
[----:B------:R-:W-:Y:S02]  /*85090*/  SEL R3, RZ, 0x4, !P1 ;  /* 0x00000004ff037807 */ /* 0x000fe40004800000 */
[----:B-1----:R-:W-:Y:S02]  /*850a0*/  MOV R4, R22 ;  /* 0x0000001600047202 */ /* 0x002fe40000000f00 */
[----:B------:R-:W-:-:S04]  /*850b0*/  SEL R3, R3, RZ, !P0 ;  /* 0x000000ff03037207 */ /* 0x000fc80004000000 */
[----:B------:R-:W-:Y:S01]  /*850c0*/  ISETP.NE.U32.AND P1, PT, R3, RZ, PT ;  /* 0x000000ff0300720c */ /* 0x000fe20003f25070 */
[----:B------:R-:W-:Y:S01]  /*850d0*/  STL [R1+0x214c], R22 ;  /* 0x00214c1601007387 */ /* 0x000fe20000100800 */
[----:B---3--:R-:W-:-:S04]  /*850e0*/  IMAD.X R23, R23, 0x1, R2, P3 ;  /* 0x0000000117177824 */ /* 0x008fc800018e0602 */
[----:B------:R-:W-:-:S05]  /*850f0*/  IMAD.MOV.U32 R5, RZ, RZ, R23 ;  /* 0x000000ffff057224 */ /* 0x000fca00078e0017 */
[----:B------:R1:W-:Y:S01]  /*85100*/  LDGSTS.E [R0+0x28f00], [R4.64], P2 ;  /* 0x28f0000004007fae */ /* 0x0003e20009121848 */
[----:B------:R-:W-:-:S04]  /*85110*/  IADD3 R20, P2, R20, R252, RZ ;  /* 0x000000fc14147210 */ /* 0x000fc80007f5e0ff */
[----:B------:R-:W-:Y:S02]  /*85120*/  IADD3.X R21, R21, R2, RZ, P2, !PT ;  /* 0x0000000215157210 */ /* 0x000fe400017fe4ff */
[----:B--2---:R-:W-:-:S03]  /*85130*/  IADD3 R18, P3, R18, R252, RZ ;  /* 0x000000fc12127210 */ /* 0x004fc60007f7e0ff */
[----:B-1----:R-:W-:Y:S01]  /*85140*/  IMAD.MOV.U32 R5, RZ, RZ, R21 ;  /* 0x000000ffff057224 */ /* 0x002fe200078e0015 */
[----:B------:R-:W-:Y:S02]  /*85150*/  MOV R4, R20 ;  /* 0x0000001400047202 */ /* 0x000fe40000000f00 */
[-C--:B------:R-:W-:Y:S01]  /*85160*/  IADD3 R16, P2, R16, R252.reuse, RZ ;  /* 0x000000fc10107210 */ /* 0x080fe20007f5e0ff */
[----:B------:R-:W-:Y:S02]  /*85170*/  IMAD.X R19, R19, 0x1, R2, P3 ;  /* 0x0000000113137824 */ /* 0x000fe400018e0602 */
[----:B------:R1:W-:Y:S01]  /*85180*/  LDGSTS.E [R0+0x2a800], [R4.64], P1 ;  /* 0x2a80000004007fae */ /* 0x0003e20008921848 */
[----:B------:R-:W-:-:S03]  /*85190*/  IADD3 R14, P3, R14, R252, RZ ;  /* 0x000000fc0e0e7210 */ /* 0x000fc60007f7e0ff */
[----:B------:R-:W-:Y:S01]  /*851a0*/  STL [R1+0x2148], R23 ;  /* 0x0021481701007387 */ /* 0x000fe20000100800 */
[----:B-1----:R-:W-:Y:S01]  /*851b0*/  MOV R4, R18 ;  /* 0x0000001200047202 */ /* 0x002fe20000000f00 */
[----:B------:R-:W-:Y:S02]  /*851c0*/  IMAD.MOV.U32 R5, RZ, RZ, R19 ;  /* 0x000000ffff057224 */ /* 0x000fe400078e0013 */
[----:B------:R-:W-:Y:S04]  /*851d0*/  STL [R1+0x2214], R20 ;  /* 0x0022141401007387 */ /* 0x000fe80000100800 */
[----:B------:R1:W-:Y:S04]  /*851e0*/  LDGSTS.E [R0+0x2a900], [R4.64], P1 ;  /* 0x2a90000004007fae */ /* 0x0003e80008921848 */
[----:B------:R-:W-:Y:S01]  /*851f0*/  STL [R1+0x2210], R21 ;  /* 0x0022101501007387 */ /* 0x000fe20000100800 */
[----:B-1----:R-:W-:-:S03]  /*85200*/  MOV R4, R16 ;  /* 0x0000001000047202 */ /* 0x002fc60000000f00 */
[----:B------:R-:W-:Y:S01]  /*85210*/  STL [R1+0x221c], R18 ;  /* 0x00221c1201007387 */ /* 0x000fe20000100800 */
[----:B------:R-:W-:-:S05]  /*85220*/  IADD3.X R17, R17, R2, RZ, P2, !PT ;  /* 0x0000000211117210 */ /* 0x000fca00017fe4ff */
[----:B------:R-:W-:Y:S02]  /*85230*/  IMAD.MOV.U32 R5, RZ, RZ, R17 ;  /* 0x000000ffff057224 */ /* 0x000fe400078e0011 */
[----:B------:R-:W-:Y:S01]  /*85240*/  IMAD.X R15, R15, 0x1, R2, P3 ;  /* 0x000000010f0f7824 */ /* 0x000fe200018e0602 */
[----:B------:R-:W-:Y:S04]  /*85250*/  STL [R1+0x2218], R19 ;  /* 0x0022181301007387 */ /* 0x000fe80000100800 */
[----:B------:R1:W-:Y:S01]  /*85260*/  LDGSTS.E [R0+0x2aa00], [R4.64], P1 ;  /* 0x2aa0000004007fae */ /* 0x0003e20008921848 */
[----:B----4-:R-:W-:-:S03]  /*85270*/  IADD3 R12, P2, R12, R252, RZ ;  /* 0x000000fc0c0c7210 */ /* 0x010fc60007f5e0ff */
[----:B------:R-:W-:Y:S01]  /*85280*/  STL [R1+0x2224], R16 ;  /* 0x0022241001007387 */ /* 0x000fe20000100800 */
[----:B------:R-:W-:Y:S02]  /*85290*/  IADD3.X R13, R13, R2, RZ, P2, !PT ;  /* 0x000000020d0d7210 */ /* 0x000fe400017fe4ff */
[----:B------:R-:W-:Y:S01]  /*852a0*/  IADD3 R10, P3, R10, R252, RZ ;  /* 0x000000fc0a0a7210 */ /* 0x000fe20007f7e0ff */
[----:B-1----:R-:W-:Y:S01]  /*852b0*/  IMAD.MOV.U32 R5, RZ, RZ, R15 ;  /* 0x000000ffff057224 */ /* 0x002fe200078e000f */
[----:B------:R-:W-:Y:S01]  /*852c0*/  MOV R4, R14 ;  /* 0x0000000e00047202 */ /* 0x000fe20000000f00 */
[----:B------:R-:W-:Y:S02]  /*852d0*/  STL [R1+0x2220], R17 ;  /* 0x0022201101007387 */ /* 0x000fe40000100800 */
[----:B------:R-:W-:Y:S02]  /*852e0*/  IMAD.X R11, R11, 0x1, R2, P3 ;  /* 0x000000010b0b7824 */ /* 0x000fe400018e0602 */
[----:B------:R-:W-:Y:S01]  /*852f0*/  STL [R1+0x222c], R14 ;  /* 0x00222c0e01007387 */ /* 0x000fe20000100800 */
[----:B------:R-:W-:-:S03]  /*85300*/  IADD3 R8, P2, R8, R252, RZ ;  /* 0x000000fc08087210 */ /* 0x000fc60007f5e0ff */
[----:B------:R-:W-:Y:S01]  /*85310*/  STL [R1+0x2228], R15 ;  /* 0x0022280f01007387 */ /* 0x000fe20000100800 */
[----:B------:R-:W-:-:S03]  /*85320*/  IADD3.X R9, R9, R2, RZ, P2, !PT ;  /* 0x0000000209097210 */ /* 0x000fc600017fe4ff */
[----:B------:R1:W-:Y:S01]  /*85330*/  LDGSTS.E [R0+0x2ab00], [R4.64], P1 ;  /* 0x2ab0000004007fae */ /* 0x0003e20008921848 */
[----:B------:R-:W-:-:S03]  /*85340*/  IADD3 R6, P3, R6, R252, RZ ;  /* 0x000000fc06067210 */ /* 0x000fc60007f7e0ff */
[----:B------:R-:W-:Y:S04]  /*85350*/  STL [R1+0x2234], R12 ;  /* 0x0022340c01007387 */ /* 0x000fe80000100800 */
[----:B------:R-:W-:Y:S01]  /*85360*/  STL [R1+0x2230], R13 ;  /* 0x0022300d01007387 */ /* 0x000fe20000100800 */
[----:B------:R-:W-:Y:S01]  /*85370*/  IMAD.X R7, R7, 0x1, R2, P3 ;  /* 0x0000000107077824 */ /* 0x000fe200018e0602 */
[----:B-1----:R-:W-:Y:S01]  /*85380*/  MOV R4, R12 ;  /* 0x0000000c00047202 */ /* 0x002fe20000000f00 */
[----:B------:R-:W-:Y:S01]  /*85390*/  IMAD.MOV.U32 R5, RZ, RZ, R13 ;  /* 0x000000ffff057224 */ /* 0x000fe200078e000d */
[----:B------:R-:W-:Y:S04]  /*853a0*/  STL [R1+0x223c], R10 ;  /* 0x00223c0a01007387 */ /* 0x000fe80000100800 */
[----:B------:R1:W-:Y:S04]  /*853b0*/  STL [R1+0x2238], R11 ;  /* 0x0022380b01007387 */ /* 0x0003e80000100800 */
[----:B------:R-:W-:Y:S04]  /*853c0*/  STL [R1+0x2244], R8 ;  /* 0x0022440801007387 */ /* 0x000fe80000100800 */
[----:B------:R-:W-:Y:S04]  /*853d0*/  STL [R1+0x2240], R9 ;  /* 0x0022400901007387 */ /* 0x000fe80000100800 */
[----:B------:R2:W-:Y:S04]  /*853e0*/  LDGSTS.E [R0+0x2ac00], [R4.64], P1 ;  /* 0x2ac0000004007fae */ /* 0x0005e80008921848 */
[----:B------:R-:W-:Y:S04]  /*853f0*/  STL [R1+0x224c], R6 ;  /* 0x00224c0601007387 */ /* 0x000fe80000100800 */
[----:B------:R3:W-:Y:S01]  /*85400*/  STL [R1+0x2248], R7 ;  /* 0x0022480701007387 */ /* 0x0007e20000100800 */
[----:B--2---:R-:W-:Y:S01]  /*85410*/  MOV R4, R10 ;  /* 0x0000000a00047202 */ /* 0x004fe20000000f00 */
[----:B------:R-:W-:-:S02]  /*85420*/  IMAD.MOV.U32 R5, RZ, RZ, R11 ;  /* 0x000000ffff057224 */ /* 0x000fc400078e000b */
[----:B-1----:R-:W2:Y:S04]  /*85430*/  LDL.LU.64 R10, [R1+0x1658] ;  /* 0x00165800010a7983 */ /* 0x002ea80000300a00 */
[----:B------:R-:W4:Y:S04]  /*85440*/  LDL.LU.64 R14, [R1+0x1650] ;  /* 0x00165000010e7983 */ /* 0x000f280000300a00 */
[----:B------:R-:W4:Y:S04]  /*85450*/  LDL.LU.64 R28, [R1+0x1648] ;  /* 0x00164800011c7983 */ /* 0x000f280000300a00 */
[----:B------:R-:W4:Y:S04]  /*85460*/  LDL.LU.64 R16, [R1+0x1640] ;  /* 0x0016400001107983 */ /* 0x000f280000300a00 */
[----:B------:R1:W-:Y:S02]  /*85470*/  LDGSTS.E [R0+0x2ad00], [R4.64], P1 ;  /* 0x2ad0000004007fae */ /* 0x0003e40008921848 */
[----:B-1----:R-:W-:Y:S01]  /*85480*/  MOV R4, R8 ;  /* 0x0000000800047202 */ /* 0x002fe20000000f00 */
[----:B------:R-:W-:-:S05]  /*85490*/  IMAD.MOV.U32 R5, RZ, RZ, R9 ;  /* 0x000000ffff057224 */ /* 0x000fca00078e0009 */
[----:B------:R1:W-:Y:S02]  /*854a0*/  LDGSTS.E [R0+0x2ae00], [R4.64], P1 ;  /* 0x2ae0000004007fae */ /* 0x0003e40008921848 */
[----:B-1----:R-:W-:Y:S01]  /*854b0*/  MOV R4, R6 ;  /* 0x0000000600047202 */ /* 0x002fe20000000f00 */
[----:B------:R-:W-:Y:S02]  /*854c0*/  IMAD.MOV.U32 R5, RZ, RZ, R7 ;  /* 0x000000ffff057224 */ /* 0x000fe400078e0007 */
[----:B---3--:R-:W3:Y:S04]  /*854d0*/  LDL.LU.64 R6, [R1+0x1638] ;  /* 0x0016380001067983 */ /* 0x008ee80000300a00 */
[----:B------:R-:W3:Y:S04]  /*854e0*/  LDL.LU.64 R26, [R1+0x1630] ;  /* 0x00163000011a7983 */ /* 0x000ee80000300a00 */
[----:B------:R-:W3:Y:S04]  /*854f0*/  LDL.LU.64 R8, [R1+0x1628] ;  /* 0x0016280001087983 */ /* 0x000ee80000300a00 */
[----:B------:R-:W3:Y:S04]  /*85500*/  LDL.LU.64 R20, [R1+0x1620] ;  /* 0x0016200001147983 */ /* 0x000ee80000300a00 */
[----:B------:R-:W3:Y:S04]  /*85510*/  LDL.LU.64 R18, [R1+0x1558] ;  /* 0x0015580001127983 */ /* 0x000ee80000300a00 */
[----:B------:R-:W3:Y:S01]  /*85520*/  LDL.LU.64 R22, [R1+0x1550] ;  /* 0x0015500001167983 */ /* 0x000ee20000300a00 */
[----:B------:R-:W-:-:S03]  /*85530*/  ISETP.GT.AND P2, PT, R98, 0x5d, PT ;  /* 0x0000005d6200780c */ /* 0x000fc60003f44270 */
[----:B------:R1:W-:Y:S01]  /*85540*/  LDGSTS.E [R0+0x2af00], [R4.64], P1 ;  /* 0x2af0000004007fae */ /* 0x0003e20008921848 */
[----:B------:R-:W-:Y:S02]  /*85550*/  SEL R3, RZ, 0x4, !P2 ;  /* 0x00000004ff037807 */ /* 0x000fe40005000000 */
[C---:B------:R-:W-:Y:S01]  /*85560*/  ISETP.GT.AND P1, PT, R98.reuse, 0x59, PT ;  /* 0x000000596200780c */ /* 0x040fe20003f24270 */
[----:B------:R-:W3:Y:S01]  /*85570*/  LDL.LU.64 R12, [R1+0x1548] ;  /* 0x00154800010c7983 */ /* 0x000ee20000300a00 */
[----:B------:R-:W-:Y:S02]  /*85580*/  SEL R3, R3, RZ, !P0 ;  /* 0x000000ff03037207 */ /* 0x000fe40004000000 */
[----:B------:R-:W-:Y:S01]  /*85590*/  ISETP.GT.AND P2, PT, R98, 0x65, PT ;  /* 0x000000656200780c */ /* 0x000fe20003f44270 */
[----:B------:R-:W3:Y:S01]  /*855a0*/  LDL.LU R25, [R1+0x2d60] ;  /* 0x002d600001197983 */ /* 0x000ee20000300800 */
[----:B------:R-:W-:Y:S02]  /*855b0*/  ISETP.NE.U32.AND P4, PT, R3, RZ, PT ;  /* 0x000000ff0300720c */ /* 0x000fe40003f85070 */
[----:B------:R-:W-:Y:S01]  /*855c0*/  SEL R3, RZ, 0x4, !P2 ;  /* 0x00000004ff037807 */ /* 0x000fe20005000000 */
[----:B------:R-:W3:Y:S01]  /*855d0*/  LDL.LU R24, [R1+0x2d6c] ;  /* 0x002d6c0001187983 */ /* 0x000ee20000300800 */
[----:B-1----:R-:W-:-:S02]  /*855e0*/  SEL R4, RZ, 0x4, !P1 ;  /* 0x00000004ff047807 */ /* 0x002fc40004800000 */
[----:B------:R-:W-:Y:S01]  /*855f0*/  ISETP.GT.AND P1, PT, R98, 0x61, PT ;  /* 0x000000616200780c */ /* 0x000fe20003f24270 */
[----:B------:R-:W3:Y:S01]  /*85600*/  LDL.LU.64 R34, [R1+0x1540] ;  /* 0x0015400001227983 */ /* 0x000ee20000300a00 */
[----:B------:R-:W-:Y:S02]  /*85610*/  SEL R4, R4, RZ, !P0 ;  /* 0x000000ff04047207 */ /* 0x000fe40004000000 */
[----:B------:R-:W-:Y:S02]  /*85620*/  SEL R3, R3, RZ, !P0 ;  /* 0x000000ff03037207 */ /* 0x000fe40004000000 */
[----:B------:R-:W-:Y:S02]  /*85630*/  ISETP.NE.U32.AND P3, PT, R4, RZ, PT ;  /* 0x000000ff0400720c */ /* 0x000fe40003f65070 */
[----:B------:R-:W-:Y:S02]  /*85640*/  SEL R4, RZ, 0x4, !P1 ;  /* 0x00000004ff047807 */ /* 0x000fe40004800000 */
[----:B------:R-:W-:-:S02]  /*85650*/  ISETP.NE.U32.AND P1, PT, R3, RZ, PT ;  /* 0x000000ff0300720c */ /* 0x000fc40003f25070 */
[----:B------:R-:W-:-:S04]  /*85660*/  SEL R4, R4, RZ, !P0 ;  /* 0x000000ff04047207 */ /* 0x000fc80004000000 */
[----:B------:R-:W-:Y:S02]  /*85670*/  ISETP.NE.U32.AND P6, PT, R4, RZ, PT ;  /* 0x000000ff0400720c */ /* 0x000fe40003fc5070 */
[----:B--2---:R-:W-:-:S04]  /*85680*/  IADD3 R249, P2, R10, R252, RZ ;  /* 0x000000fc0af97210 */ /* 0x004fc80007f5e0ff */
[----:B------:R-:W-:Y:S02]  /*85690*/  IADD3.X R10, R11, R2, RZ, P2, !PT ;  /* 0x000000020b0a7210 */ /* 0x000fe400017fe4ff */
[----:B----4-:R-:W-:-:S05]  /*856a0*/  IADD3 R248, P2, R14, R252, RZ ;  /* 0x000000fc0ef87210 */ /* 0x010fca0007f5e0ff */
[----:B------:R-:W-:Y:S02]  /*856b0*/  IMAD.X R3, R15, 0x1, R2, P2 ;  /* 0x000000010f037824 */ /* 0x000fe400010e0602 */
[----:B------:R-:W2:Y:S01]  /*856c0*/  LDL.LU.64 R14, [R1+0x1538] ;  /* 0x00153800010e7983 */ /* 0x000ea20000300a00 */
[----:B------:R-:W-:-:S03]  /*856d0*/  IADD3 R247, P2, R28, R252, RZ ;  /* 0x000000fc1cf77210 */ /* 0x000fc60007f5e0ff */
[----:B------:R-:W4:Y:S01]  /*856e0*/  LDL.LU.64 R32, [R1+0x1530] ;  /* 0x0015300001207983 */ /* 0x000f220000300a00 */
[----:B------:R-:W-:Y:S02]  /*856f0*/  IADD3.X R4, R29, R2, RZ, P2, !PT ;  /* 0x000000021d047210 */ /* 0x000fe400017fe4ff */
[----:B------:R-:W-:-:S05]  /*85700*/  IADD3 R246, P2, R16, R252, RZ ;  /* 0x000000fc10f67210 */ /* 0x000fca0007f5e0ff */
[----:B------:R-:W-:Y:S02]  /*85710*/  IMAD.X R5, R17, 0x1, R2, P2 ;  /* 0x0000000111057824 */ /* 0x000fe400010e0602 */
[----:B------:R-:W4:Y:S04]  /*85720*/  LDL.LU.64 R16, [R1+0x1528] ;  /* 0x0015280001107983 */ /* 0x000f280000300a00 */
[----:B------:R-:W4:Y:S04]  /*85730*/  LDL.LU.64 R30, [R1+0x1520] ;  /* 0x00152000011e7983 */ /* 0x000f280000300a00 */
[----:B------:R-:W4:Y:S01]  /*85740*/  LDL.LU.64 R82, [R1+0x1458] ;  /* 0x0014580001527983 */ /* 0x000f220000300a00 */
[----:B---3--:R-:W-:-:S04]  /*85750*/  IADD3 R245, P2, R6, R252, RZ ;  /* 0x000000fc06f57210 */ /* 0x008fc80007f5e0ff */
[----:B------:R-:W-:Y:S02]  /*85760*/  IADD3.X R6, R7, R2, RZ, P2, !PT ;  /* 0x0000000207067210 */ /* 0x000fe400017fe4ff */
[----:B------:R-:W-:-:S05]  /*85770*/  IADD3 R244, P2, R26, R252, RZ ;  /* 0x000000fc1af47210 */ /* 0x000fca0007f5e0ff */
[----:B------:R-:W-:Y:S01]  /*85780*/  IMAD.X R7, R27, 0x1, R2, P2 ;  /* 0x000000011b077824 */ /* 0x000fe200010e0602 */
[----:B------:R-:W-:Y:S01]  /*85790*/  IADD3 R243, P2, R8, R252, RZ ;  /* 0x000000fc08f37210 */ /* 0x000fe20007f5e0ff */
[----:B------:R-:W3:Y:S03]  /*857a0*/  LDL.LU.64 R26, [R1+0x1450] ;  /* 0x00145000011a7983 */ /* 0x000ee60000300a00 */
[----:B------:R-:W-:Y:S02]  /*857b0*/  IADD3.X R8, R9, R2, RZ, P2, !PT ;  /* 0x0000000209087210 */ /* 0x000fe400017fe4ff */
[----:B------:R-:W-:-:S05]  /*857c0*/  IADD3 R242, P2, R20, R252, RZ ;  /* 0x000000fc14f27210 */ /* 0x000fca0007f5e0ff */
[----:B------:R-:W-:Y:S01]  /*857d0*/  IMAD.X R9, R21, 0x1, R2, P2 ;  /* 0x0000000115097824 */ /* 0x000fe200010e0602 */
[----:B------:R-:W-:Y:S01]  /*857e0*/  IADD3 R241, P2, R18, R252, RZ ;  /* 0x000000fc12f17210 */ /* 0x000fe20007f5e0ff */
[----:B------:R-:W3:Y:S03]  /*857f0*/  LDL.LU.64 R20, [R1+0x1448] ;  /* 0x0014480001147983 */ /* 0x000ee60000300a00 */
[----:B------:R-:W-:Y:S01]  /*85800*/  IADD3.X R18, R19, R2, RZ, P2, !PT ;  /* 0x0000000213127210 */ /* 0x000fe200017fe4ff */
[----:B------:R-:W3:Y:S01]  /*85810*/  LDL.LU.64 R36, [R1+0x1440] ;  /* 0x0014400001247983 */ /* 0x000ee20000300a00 */
[----:B------:R-:W-:-:S05]  /*85820*/  IADD3 R240, P2, R22, R252, RZ ;  /* 0x000000fc16f07210 */ /* 0x000fca0007f5e0ff */
[----:B------:R-:W-:Y:S02]  /*85830*/  IMAD.X R11, R23, 0x1, R2, P2 ;  /* 0x00000001170b7824 */ /* 0x000fe400010e0602 */
[----:B------:R-:W3:Y:S04]  /*85840*/  LDL.LU.64 R22, [R1+0x1438] ;  /* 0x0014380001167983 */ /* 0x000ee80000300a00 */
[----:B------:R-:W3:Y:S01]  /*85850*/  LDL.LU.64 R28, [R1+0x1430] ;  /* 0x00143000011c7983 */ /* 0x000ee20000300a00 */
[----:B------:R-:W-:-:S03]  /*85860*/  IADD3 R239, P2, R12, R252, RZ ;  /* 0x000000fc0cef7210 */ /* 0x000fc60007f5e0ff */
[----:B------:R-:W3:Y:S01]  /*85870*/  LDL.LU.64 R80, [R1+0x1428] ;  /* 0x0014280001507983 */ /* 0x000ee20000300a00 */
[----:B------:R-:W-:Y:S02]  /*85880*/  IADD3.X R12, R13, R2, RZ, P2, !PT ;  /* 0x000000020d0c7210 */ /* 0x000fe400017fe4ff */
[----:B------:R-:W-:-:S05]  /*85890*/  IADD3 R238, P2, R34, R252, RZ ;  /* 0x000000fc22ee7210 */ /* 0x000fca0007f5e0ff */
[----:B------:R-:W-:Y:S02]  /*858a0*/  IMAD.X R13, R35, 0x1, R2, P2 ;  /* 0x00000001230d7824 */ /* 0x000fe400010e0602 */
[----:B------:R-:W3:Y:S01]  /*858b0*/  LDL.LU.64 R34, [R1+0x1420] ;  /* 0x0014200001227983 */ /* 0x000ee20000300a00 */
        /* <DEDUP_REMOVED lines=10> */
[----:B------:R-:W4:Y:S01]  /*85960*/  LDL.LU.64 R30, [R1+0x1348] ;  /* 0x00134800011e7983 */ /* 0x000f220000300a00 */
[----:B------:R-:W-:-:S03]  /*85970*/  IADD3 R233, P2, R82, R252, RZ ;  /* 0x000000fc52e97210 */ /* 0x000fc60007f5e0ff */
[----:B------:R-:W4:Y:S01]  /*85980*/  LDL.LU.64 R96, [R1+0x1340] ;  /* 0x0013400001607983 */ /* 0x000f220000300a00 */
[----:B------:R-:W-:-:S03]  /*85990*/  IADD3.X R82, R83, R2, RZ, P2, !PT ;  /* 0x0000000253527210 */ /* 0x000fc600017fe4ff */
[----:B------:R-:W4:Y:S01]  /*859a0*/  LDL.LU.64 R86, [R1+0x1338] ;  /* 0x0013380001567983 */ /* 0x000f220000300a00 */
[----:B---3--:R-:W-:-:S05]  /*859b0*/  IADD3 R232, P2, R26, R252, RZ ;  /* 0x000000fc1ae87210 */ /* 0x008fca0007f5e0ff */
[----:B------:R-:W-:Y:S02]  /*859c0*/  IMAD.X R19, R27, 0x1, R2, P2 ;  /* 0x000000011b137824 */ /* 0x000fe400010e0602 */
[----:B------:R-:W3:Y:S04]  /*859d0*/  LDL.LU.64 R26, [R1+0x1330] ;  /* 0x00133000011a7983 */ /* 0x000ee80000300a00 */
[----:B------:R-:W3:Y:S01]  /*859e0*/  LDL.LU.64 R88, [R1+0x1328] ;  /* 0x0013280001587983 */ /* 0x000ee20000300a00 */
[----:B------:R-:W-:-:S04]  /*859f0*/  IADD3 R223, P2, R20, R252, RZ ;  /* 0x000000fc14df7210 */ /* 0x000fc80007f5e0ff */
[----:B------:R-:W-:Y:S02]  /*85a00*/  IADD3.X R20, R21, R2, RZ, P2, !PT ;  /* 0x0000000215147210 */ /* 0x000fe400017fe4ff */
[----:B------:R-:W-:-:S05]  /*85a10*/  IADD3 R222, P2, R36, R252, RZ ;  /* 0x000000fc24de7210 */ /* 0x000fca0007f5e0ff */
[----:B------:R-:W-:Y:S01]  /*85a20*/  IMAD.X R21, R37, 0x1, R2, P2 ;  /* 0x0000000125157824 */ /* 0x000fe200010e0602 */
[----:B------:R-:W-:Y:S01]  /*85a30*/  IADD3 R221, P2, R22, R252, RZ ;  /* 0x000000fc16dd7210 */ /* 0x000fe20007f5e0ff */
[----:B------:R-:W3:Y:S03]  /*85a40*/  LDL.LU.64 R36, [R1+0x1320] ;  /* 0x0013200001247983 */ /* 0x000ee60000300a00 */
[----:B------:R-:W-:Y:S02]  /*85a50*/  IADD3.X R22, R23, R2, RZ, P2, !PT ;  /* 0x0000000217167210 */ /* 0x000fe400017fe4ff */
[----:B------:R-:W-:-:S05]  /*85a60*/  IADD3 R220, P2, R28, R252, RZ ;  /* 0x000000fc1cdc7210 */ /* 0x000fca0007f5e0ff */
[----:B------:R-:W-:Y:S02]  /*85a70*/  IMAD.X R23, R29, 0x1, R2, P2 ;  /* 0x000000011d177824 */ /* 0x000fe400010e0602 */
        /* <DEDUP_REMOVED lines=9> */
[----:B------:R-:W2:Y:S01]  /*85b10*/  LDL.LU.64 R32, [R1+0x11e0] ;  /* 0x0011e00001207983 */ /* 0x000ea20000300a00 */
[----:B----4-:R-:W-:-:S03]  /*85b20*/  IADD3 R216, P2, R84, R252, RZ ;  /* 0x000000fc54d87210 */ /* 0x010fc60007f5e0ff */
        /* <DEDUP_REMOVED lines=9> */
[----:B------:R-:W-:Y:S01]  /*85bc0*/  IADD3.X R86, R87, R2, RZ, P2, !PT ;  /* 0x0000000257567210 */ /* 0x000fe200017fe4ff */
[----:B------:R-:W4:Y:S01]  /*85bd0*/  LDL.LU.64 R102, [R1+0x11c0] ;  /* 0x0011c00001667983 */ /* 0x000f220000300a00 */
[----:B---3--:R-:W-:-:S05]  /*85be0*/  IADD3 R212, P2, R26, R252, RZ ;  /* 0x000000fc1ad47210 */ /* 0x008fca0007f5e0ff */
        /* <DEDUP_REMOVED lines=8> */
[----:B------:R-:W-:-:S04]  /*85c70*/  IADD3 R185, P2, R28, R252, RZ ;  /* 0x000000fc1cb97210 */ /* 0x000fc80007f5e0ff */
[----:B------:R-:W-:Y:S02]  /*85c80*/  IADD3.X R99, R29, R2, RZ, P2, !PT ;  /* 0x000000021d637210 */ /* 0x000fe400017fe4ff */
[----:B------:R-:W3:Y:S01]  /*85c90*/  LDL.LU.64 R28, [R1+0xf58] ;  /* 0x000f5800011c7983 */ /* 0x000ee20000300a00 */
[----:B------:R-:W-:-:S03]  /*85ca0*/  IADD3 R184, P2, R92, R252, RZ ;  /* 0x000000fc5cb87210 */ /* 0x000fc60007f5e0ff */
[----:B------:R-:W3:Y:S02]  /*85cb0*/  LDL.LU.64 R104, [R1+0xf50] ;  /* 0x000f500001687983 */ /* 0x000ee40000300a00 */
[----:B------:R-:W-:Y:S01]  /*85cc0*/  IMAD.X R91, R93, 0x1, R2, P2 ;  /* 0x000000015d5b7824 */ /* 0x000fe200010e0602 */
[----:B------:R-:W-:-:S04]  /*85cd0*/  IADD3 R183, P2, R34, R252, RZ ;  /* 0x000000fc22b77210 */ /* 0x000fc80007f5e0ff */
[----:B------:R-:W-:Y:S02]  /*85ce0*/  IADD3.X R92, R35, R2, RZ, P2, !PT ;  /* 0x00000002235c7210 */ /* 0x000fe400017fe4ff */
[----:B------:R-:W3:Y:S01]  /*85cf0*/  LDL.LU.64 R34, [R1+0xf48] ;  /* 0x000f480001227983 */ /* 0x000ee20000300a00 */
[----:B--2---:R-:W-:-:S05]  /*85d00*/  IADD3 R182, P2, R32, R252, RZ ;  /* 0x000000fc20b67210 */ /* 0x004fca0007f5e0ff */
[----:B------:R-:W-:Y:S02]  /*85d10*/  IMAD.X R93, R33, 0x1, R2, P2 ;  /* 0x00000001215d7824 */ /* 0x000fe400010e0602 */
[----:B------:R-:W2:Y:S01]  /*85d20*/  LDL.LU.64 R32, [R1+0xf40] ;  /* 0x000f400001207983 */ /* 0x000ea20000300a00 */
[----:B----4-:R-:W-:-:S03]  /*85d30*/  IADD3 R181, P2, R94, R252, RZ ;  /* 0x000000fc5eb57210 */ /* 0x010fc60007f5e0ff */
[----:B------:R-:W4:Y:S01]  /*85d40*/  LDL.LU.64 R106, [R1+0xf38] ;  /* 0x000f3800016a7983 */ /* 0x000f220000300a00 */
[----:B------:R-:W-:Y:S02]  /*85d50*/  IADD3.X R94, R95, R2, RZ, P2, !PT ;  /* 0x000000025f5e7210 */ /* 0x000fe400017fe4ff */
[----:B------:R-:W-:-:S05]  /*85d60*/  IADD3 R180, P2, R30, R252, RZ ;  /* 0x000000fc1eb47210 */ /* 0x000fca0007f5e0ff */
[----:B------:R-:W-:Y:S02]  /*85d70*/  IMAD.X R95, R31, 0x1, R2, P2 ;  /* 0x000000011f5f7824 */ /* 0x000fe400010e0602 */
[----:B------:R-:W4:Y:S01]  /*85d80*/  LDL.LU.64 R30, [R1+0xef0] ;  /* 0x000ef000011e7983 */ /* 0x000f220000300a00 */
[----:B------:R-:W-:-:S03]  /*85d90*/  IADD3 R179, P2, R96, R252, RZ ;  /* 0x000000fc60b37210 */ /* 0x000fc60007f5e0ff */
[----:B------:R-:W4:Y:S01]  /*85da0*/  LDL.LU.64 R108, [R1+0xee8] ;  /* 0x000ee800016c7983 */ /* 0x000f220000300a00 */
[----:B------:R-:W-:Y:S02]  /*85db0*/  IADD3.X R96, R97, R2, RZ, P2, !PT ;  /* 0x0000000261607210 */ /* 0x000fe400017fe4ff */
[----:B------:R-:W-:-:S05]  /*85dc0*/  IADD3 R178, P2, R102, R252, RZ ;  /* 0x000000fc66b27210 */ /* 0x000fca0007f5e0ff */
[----:B------:R-:W-:Y:S01]  /*85dd0*/  IMAD.X R97, R103, 0x1, R2, P2 ;  /* 0x0000000167617824 */ /* 0x000fe200010e0602 */
[----:B---3--:R-:W-:-:S04]  /*85de0*/  IADD3 R176, P2, R26, R252, RZ ;  /* 0x000000fc1ab07210 */ /* 0x008fc80007f5e0ff */
        /* <DEDUP_REMOVED lines=22> */
[----:B------:R-:W-:Y:S02]  /*85f50*/  IMAD.X R106, R107, 0x1, R2, P2 ;  /* 0x000000016b6a7824 */ /* 0x000fe400010e0602 */
[----:B------:R-:W4:Y:S01]  /*85f60*/  LDL.LU.64 R118, [R1+0xea0] ;  /* 0x000ea00001767983 */ /* 0x000f220000300a00 */
[----:B------:R-:W-:-:S04]  /*85f70*/  IADD3 R168, P2, R30, R252, RZ ;  /* 0x000000fc1ea87210 */ /* 0x000fc80007f5e0ff */
[----:B------:R-:W-:Y:S02]  /*85f80*/  IADD3.X R107, R31, R2, RZ, P2, !PT ;  /* 0x000000021f6b7210 */ /* 0x000fe400017fe4ff */
[----:B------:R-:W4:Y:S01]  /*85f90*/  LDL.LU.64 R30, [R1+0xe98] ;  /* 0x000e9800011e7983 */ /* 0x000f220000300a00 */
[----:B------:R-:W-:-:S03]  /*85fa0*/  IADD3 R167, P2, R108, R252, RZ ;  /* 0x000000fc6ca77210 */ /* 0x000fc60007f5e0ff */
[----:B------:R-:W4:Y:S02]  /*85fb0*/  LDL.LU.64 R126, [R1+0xe90] ;  /* 0x000e9000017e7983 */ /* 0x000f240000300a00 */
[----:B------:R-:W-:Y:S02]  /*85fc0*/  IMAD.X R108, R109, 0x1, R2, P2 ;  /* 0x000000016d6c7824 */ /* 0x000fe400010e0602 */
[----:B------:R-:W4:Y:S01]  /*85fd0*/  LDL.LU.64 R120, [R1+0xe88] ;  /* 0x000e880001787983 */ /* 0x000f220000300a00 */
[----:B---3--:R-:W-:-:S04]  /*85fe0*/  IADD3 R166, P2, R26, R252, RZ ;  /* 0x000000fc1aa67210 */ /* 0x008fc80007f5e0ff */
[----:B------:R-:W-:Y:S02]  /*85ff0*/  IADD3.X R109, R27, R2, RZ, P2, !PT ;  /* 0x000000021b6d7210 */ /* 0x000fe400017fe4ff */
[----:B------:R-:W3:Y:S01]  /*86000*/  LDL.LU.64 R26, [R1+0xe80] ;  /* 0x000e8000011a7983 */ /* 0x000ee20000300a00 */
[----:B------:R-:W-:-:S03]  /*86010*/  IADD3 R165, P2, R110, R252, RZ ;  /* 0x000000fc6ea57210 */ /* 0x000fc60007f5e0ff */
[----:B------:R-:W3:Y:S02]  /*86020*/  LDL.LU.64 R122, [R1+0xe78] ;  /* 0x000e7800017a7983 */ /* 0x000ee40000300a00 */
[----:B------:R-:W-:Y:S02]  /*86030*/  IMAD.X R110, R111, 0x1, R2, P2 ;  /* 0x000000016f6e7824 */ /* 0x000fe400010e0602 */
[----:B------:R-:W3:Y:S01]  /*86040*/  LDL.LU.64 R124, [R1+0xe70] ;  /* 0x000e7000017c7983 */ /* 0x000ee20000300a00 */
[----:B------:R-:W-:-:S04]  /*86050*/  IADD3 R164, P2, R36, R252, RZ ;  /* 0x000000fc24a47210 */ /* 0x000fc80007f5e0ff */
[----:B------:R-:W-:Y:S02]  /*86060*/  IADD3.X R111, R37, R2, RZ, P2, !PT ;  /* 0x00000002256f7210 */ /* 0x000fe400017fe4ff */
[----:B------:R-:W3:Y:S01]  /*86070*/  LDL.LU.64 R36, [R1+0xe68] ;  /* 0x000e680001247983 */ /* 0x000ee20000300a00 */
[----:B------:R-:W-:-:S05]  /*86080*/  IADD3 R163, P2, R28, R252, RZ ;  /* 0x000000fc1ca37210 */ /* 0x000fca0007f5e0ff */
[----:B------:R-:W-:Y:S02]  /*86090*/  IMAD.X R112, R29, 0x1, R2, P2 ;  /* 0x000000011d707824 */ /* 0x000fe400010e0602 */
[----:B------:R-:W3:Y:S01]  /*860a0*/  LDL.LU.64 R28, [R1+0xe60] ;  /* 0x000e6000011c7983 */ /* 0x000ee20000300a00 */
[----:B------:R-:W-:-:S04]  /*860b0*/  IADD3 R162, P2, R114, R252, RZ ;  /* 0x000000fc72a27210 */ /* 0x000fc80007f5e0ff */
[----:B------:R-:W-:Y:S02]  /*860c0*/  IADD3.X R113, R115, R2, RZ, P2, !PT ;  /* 0x0000000273717210 */ /* 0x000fe400017fe4ff */
[----:B------:R-:W-:-:S05]  /*860d0*/  IADD3 R161, P2, R34, R252, RZ ;  /* 0x000000fc22a17210 */ /* 0x000fca0007f5e0ff */
[----:B------:R-:W-:Y:S02]  /*860e0*/  IMAD.X R114, R35, 0x1, R2, P2 ;  /* 0x0000000123727824 */ /* 0x000fe400010e0602 */
[----:B------:R-:W3:Y:S01]  /*860f0*/  LDL.LU.64 R34, [R1+0xe58] ;  /* 0x000e580001227983 */ /* 0x000ee20000300a00 */
[----:B--2---:R-:W-:-:S04]  /*86100*/  IADD3 R160, P2, R32, R252, RZ ;  /* 0x000000fc20a07210 */ /* 0x004fc80007f5e0ff */
[----:B------:R-:W-:Y:S02]  /*86110*/  IADD3.X R115, R33, R2, RZ, P2, !PT ;  /* 0x0000000221737210 */ /* 0x000fe400017fe4ff */
[-C--:B----4-:R-:W-:Y:S01]  /*86120*/  IADD3 R159, P2, R116, R252.reuse, RZ ;  /* 0x000000fc749f7210 */ /* 0x090fe20007f5e0ff */
[----:B------:R-:W2:Y:S04]  /*86130*/  LDL.LU.64 R32, [R1+0xe50] ;  /* 0x000e500001207983 */ /* 0x000ea80000300a00 */
[----:B------:R-:W-:Y:S01]  /*86140*/  IMAD.X R116, R117, 0x1, R2, P2 ;  /* 0x0000000175747824 */ /* 0x000fe200010e0602 */
[----:B------:R-:W-:-:S04]  /*86150*/  IADD3 R158, P2, R118, R252, RZ ;  /* 0x000000fc769e7210 */ /* 0x000fc80007f5e0ff */
[----:B------:R-:W-:Y:S02]  /*86160*/  IADD3.X R117, R119, R2, RZ, P2, !PT ;  /* 0x0000000277757210 */ /* 0x000fe400017fe4ff */
[----:B------:R-:W-:-:S05]  /*86170*/  IADD3 R157, P2, R30, R252, RZ ;  /* 0x000000fc1e9d7210 */ /* 0x000fca0007f5e0ff */
[----:B------:R-:W-:Y:S01]  /*86180*/  IMAD.X R118, R31, 0x1, R2, P2 ;  /* 0x000000011f767824 */ /* 0x000fe200010e0602 */
[----:B------:R-:W-:Y:S01]  /*86190*/  IADD3 R156, P2, R126, R252, RZ ;  /* 0x000000fc7e9c7210 */ /* 0x000fe20007f5e0ff */
[----:B------:R-:W4:Y:S03]  /*861a0*/  LDL.LU.64 R30, [R1+0xe48] ;  /* 0x000e4800011e7983 */ /* 0x000f260000300a00 */
[----:B------:R-:W-:Y:S02]  /*861b0*/  IADD3.X R119, R127, R2, RZ, P2, !PT ;  /* 0x000000027f777210 */ /* 0x000fe400017fe4ff */
[----:B------:R-:W-:-:S05]  /*861c0*/  IADD3 R155, P2, R120, R252, RZ ;  /* 0x000000fc789b7210 */ /* 0x000fca0007f5e0ff */
[----:B------:R-:W-:Y:S01]  /*861d0*/  IMAD.X R120, R121, 0x1, R2, P2 ;  /* 0x0000000179787824 */ /* 0x000fe200010e0602 */
[----:B---3--:R-:W-:-:S04]  /*861e0*/  IADD3 R154, P2, R26, R252, RZ ;  /* 0x000000fc1a9a7210 */ /* 0x008fc80007f5e0ff */
[----:B------:R-:W-:Y:S02]  /*861f0*/  IADD3.X R121, R27, R2, RZ, P2, !PT ;  /* 0x000000021b797210 */ /* 0x000fe400017fe4ff */
[-C--:B------:R-:W-:Y:S01]  /*86200*/  IADD3 R153, P2, R122, R252.reuse, RZ ;  /* 0x000000fc7a997210 */ /* 0x080fe20007f5e0ff */
[----:B------:R-:W3:Y:S04]  /*86210*/  LDL.LU.64 R26, [R1+0xe40] ;  /* 0x000e4000011a7983 */ /* 0x000ee80000300a00 */
[----:B------:R-:W-:Y:S01]  /*86220*/  IMAD.X R122, R123, 0x1, R2, P2 ;  /* 0x000000017b7a7824 */ /* 0x000fe200010e0602 */
[----:B------:R-:W-:Y:S01]  /*86230*/  IADD3 R152, P2, R124, R252, RZ ;  /* 0x000000fc7c987210 */ /* 0x000fe20007f5e0ff */
[----:B------:R-:W3:Y:S03]  /*86240*/  LDL.LU.64 R130, [R1+0xe38] ;  /* 0x000e380001827983 */ /* 0x000ee60000300a00 */
[----:B------:R-:W-:Y:S01]  /*86250*/  IADD3.X R123, R125, R2, RZ, P2, !PT ;  /* 0x000000027d7b7210 */ /* 0x000fe200017fe4ff */
[----:B------:R-:W3:Y:S01]  /*86260*/  LDL.LU.64 R132, [R1+0xe30] ;  /* 0x000e300001847983 */ /* 0x000ee20000300a00 */
[----:B------:R-:W-:-:S05]  /*86270*/  IADD3 R151, P2, R36, R252, RZ ;  /* 0x000000fc24977210 */ /* 0x000fca0007f5e0ff */
[----:B------:R-:W-:Y:S01]  /*86280*/  IMAD.X R124, R37, 0x1, R2, P2 ;  /* 0x00000001257c7824 */ /* 0x000fe200010e0602 */
[----:B------:R-:W-:-:S04]  /*86290*/  IADD3 R150, P2, R28, R252, RZ ;  /* 0x000000fc1c967210 */ /* 0x000fc80007f5e0ff */
[----:B------:R-:W-:Y:S02]  /*862a0*/  IADD3.X R125, R29, R2, RZ, P2, !PT ;  /* 0x000000021d7d7210 */ /* 0x000fe400017fe4ff */
[----:B------:R-:W3:Y:S04]  /*862b0*/  LDL.LU.64 R28, [R1+0xe28] ;  /* 0x000e2800011c7983 */ /* 0x000ee80000300a00 */
[----:B------:R-:W3:Y:S01]  /*862c0*/  LDL.LU.64 R36, [R1+0xe20] ;  /* 0x000e200001247983 */ /* 0x000ee20000300a00 */
[----:B------:R-:W-:-:S05]  /*862d0*/  IADD3 R149, P2, R34, R252, RZ ;  /* 0x000000fc22957210 */ /* 0x000fca0007f5e0ff */
[----:B------:R-:W-:Y:S02]  /*862e0*/  IMAD.X R126, R35, 0x1, R2, P2 ;  /* 0x00000001237e7824 */ /* 0x000fe400010e0602 */
[----:B------:R-:W3:Y:S01]  /*862f0*/  LDL.LU.64 R34, [R1+0xe18] ;  /* 0x000e180001227983 */ /* 0x000ee20000300a00 */
[----:B--2---:R-:W-:-:S04]  /*86300*/  IADD3 R148, P2, R32, R252, RZ ;  /* 0x000000fc20947210 */ /* 0x004fc80007f5e0ff */
[----:B------:R-:W-:Y:S02]  /*86310*/  IADD3.X R127, R33, R2, RZ, P2, !PT ;  /* 0x00000002217f7210 */ /* 0x000fe400017fe4ff */
[----:B------:R-:W2:Y:S01]  /*86320*/  LDL.LU.64 R32, [R1+0xe10] ;  /* 0x000e100001207983 */ /* 0x000ea20000300a00 */
[----:B----4-:R-:W-:-:S05]  /*86330*/  IADD3 R147, P2, R30, R252, RZ ;  /* 0x000000fc1e937210 */ /* 0x010fca0007f5e0ff */
[----:B------:R-:W-:Y:S02]  /*86340*/  IMAD.X R128, R31, 0x1, R2, P2 ;  /* 0x000000011f807824 */ /* 0x000fe400010e0602 */
[----:B------:R-:W4:Y:S01]  /*86350*/  LDL.LU.64 R30, [R1+0xe08] ;  /* 0x000e0800011e7983 */ /* 0x000f220000300a00 */
[----:B---3--:R-:W-:-:S04]  /*86360*/  IADD3 R146, P2, R26, R252, RZ ;  /* 0x000000fc1a927210 */ /* 0x008fc80007f5e0ff */
[----:B------:R-:W-:Y:S02]  /*86370*/  IADD3.X R129, R27, R2, RZ, P2, !PT ;  /* 0x000000021b817210 */ /* 0x000fe400017fe4ff */
[-C--:B------:R-:W-:Y:S01]  /*86380*/  IADD3 R145, P2, R130, R252.reuse, RZ ;  /* 0x000000fc82917210 */ /* 0x080fe20007f5e0ff */
[----:B------:R-:W3:Y:S04]  /*86390*/  LDL.LU.64 R26, [R1+0xe00] ;  /* 0x000e0000011a7983 */ /* 0x000ee80000300a00 */
[----:B------:R-:W-:Y:S01]  /*863a0*/  IMAD.X R130, R131, 0x1, R2, P2 ;  /* 0x0000000183827824 */ /* 0x000fe200010e0602 */
[----:B------:R-:W-:-:S04]  /*863b0*/  IADD3 R144, P2, R132, R252, RZ ;  /* 0x000000fc84907210 */ /* 0x000fc80007f5e0ff */
[----:B------:R-:W-:Y:S02]  /*863c0*/  IADD3.X R131, R133, R2, RZ, P2, !PT ;  /* 0x0000000285837210 */ /* 0x000fe400017fe4ff */
[----:B------:R-:W-:-:S05]  /*863d0*/  IADD3 R143, P2, R28, R252, RZ ;  /* 0x000000fc1c8f7210 */ /* 0x000fca0007f5e0ff */
[----:B------:R-:W-:Y:S02]  /*863e0*/  IMAD.X R132, R29, 0x1, R2, P2 ;  /* 0x000000011d847824 */ /* 0x000fe400010e0602 */
[----:B------:R-:W3:Y:S01]  /*863f0*/  LDL.LU.64 R28, [R1+0x1008] ;  /* 0x00100800011c7983 */ /* 0x000ee20000300a00 */
[----:B------:R-:W-:-:S04]  /*86400*/  IADD3 R142, P2, R36, R252, RZ ;  /* 0x000000fc248e7210 */ /* 0x000fc80007f5e0ff */
[----:B------:R-:W-:Y:S02]  /*86410*/  IADD3.X R133, R37, R2, RZ, P2, !PT ;  /* 0x0000000225857210 */ /* 0x000fe400017fe4ff */
[----:B------:R-:W-:-:S05]  /*86420*/  IADD3 R141, P2, R34, R252, RZ ;  /* 0x000000fc228d7210 */ /* 0x000fca0007f5e0ff */
[----:B------:R-:W-:Y:S01]  /*86430*/  IMAD.X R134, R35, 0x1, R2, P2 ;  /* 0x0000000123867824 */ /* 0x000fe200010e0602 */
[----:B------:R-:W-:Y:S02]  /*86440*/  MOV R37, R4 ;  /* 0x0000000400257202 */ /* 0x000fe40000000f00 */
[----:B------:R-:W-:Y:S01]  /*86450*/  MOV R35, R5 ;  /* 0x0000000500237202 */ /* 0x000fe20000000f00 */
[----:B------:R-:W-:Y:S02]  /*86460*/  IMAD.MOV.U32 R36, RZ, RZ, R247 ;  /* 0x000000ffff247224 */ /* 0x000fe400078e00f7 */
[----:B------:R-:W-:Y:S01]  /*86470*/  IMAD.MOV.U32 R34, RZ, RZ, R246 ;  /* 0x000000ffff227224 */ /* 0x000fe200078e00f6 */
[----:B--2---:R-:W-:-:S04]  /*86480*/  IADD3 R140, P2, R32, R252, RZ ;  /* 0x000000fc208c7210 */ /* 0x004fc80007f5e0ff */
[----:B------:R-:W-:Y:S02]  /*86490*/  IADD3.X R135, R33, R2, RZ, P2, !PT ;  /* 0x0000000221877210 */ /* 0x000fe400017fe4ff */
[----:B----4-:R-:W-:-:S05]  /*864a0*/  IADD3 R139, P2, R30, R252, RZ ;  /* 0x000000fc1e8b7210 */ /* 0x010fca0007f5e0ff */
[----:B------:R-:W-:Y:S01]  /*864b0*/  IMAD.X R136, R31, 0x1, R2, P2 ;  /* 0x000000011f887824 */ /* 0x000fe200010e0602 */
[----:B------:R-:W-:-:S04]  /*864c0*/  ISETP.GT.AND P2, PT, R98, 0x69, PT ;  /* 0x000000696200780c */ /* 0x000fc80003f44270 */
[----:B------:R-:W-:Y:S02]  /*864d0*/  SEL R250, RZ, 0x4, !P2 ;  /* 0x00000004fffa7807 */ /* 0x000fe40005000000 */
[----:B---3--:R-:W-:Y:S02]  /*864e0*/  IADD3 R137, P5, R26, R252, RZ ;  /* 0x000000fc1a897210 */ /* 0x008fe40007fbe0ff */
[----:B------:R-:W-:Y:S02]  /*864f0*/  SEL R26, R250, RZ, !P0 ;  /* 0x000000fffa1a7207 */ /* 0x000fe40004000000 */
[----:B------:R-:W-:Y:S02]  /*86500*/  IADD3.X R138, R27, R2, RZ, P5, !PT ;  /* 0x000000021b8a7210 */ /* 0x000fe40002ffe4ff */
[----:B------:R-:W-:Y:S02]  /*86510*/  IADD3 R24, P5, R24, R252, RZ ;  /* 0x000000fc18187210 */ /* 0x000fe40007fbe0ff */
[----:B------:R-:W-:-:S03]  /*86520*/  MOV R27, R10 ;  /* 0x0000000a001b7202 */ /* 0x000fc60000000f00 */
[----:B------:R-:W-:Y:S01]  /*86530*/  IMAD.X R25, R25, 0x1, R2, P5 ;  /* 0x0000000119197824 */ /* 0x000fe200028e0602 */
[----:B------:R-:W-:Y:S02]  /*86540*/  ISETP.GT.AND P5, PT, R98, 0x6d, PT ;  /* 0x0000006d6200780c */ /* 0x000fe40003fa4270 */
[----:B------:R-:W-:Y:S01]  /*86550*/  MOV R5, R27 ;  /* 0x0000001b00057202 */ /* 0x000fe20000000f00 */
[----:B------:R-:W-:Y:S01]  /*86560*/  STL [R1+0x2d6c], R24 ;  /* 0x002d6c1801007387 */ /* 0x000fe20000100800 */
[----:B------:R-:W-:Y:S01]  /*86570*/  IMAD.MOV.U32 R32, RZ, RZ, R245 ;  /* 0x000000ffff207224 */ /* 0x000fe200078e00f5 */
[----:B------:R-:W-:-:S04]  /*86580*/  IADD3 R250, P2, R28, R252, RZ ;  /* 0x000000fc1cfa7210 */ /* 0x000fc80007f5e0ff */
[----:B------:R-:W-:Y:S02]  /*86590*/  IADD3.X R251, R29, R2, RZ, P2, !PT ;  /* 0x000000021dfb7210 */ /* 0x000fe400017fe4ff */
[----:B------:R-:W-:Y:S01]  /*865a0*/  ISETP.NE.U32.AND P2, PT, R26, RZ, PT ;  /* 0x000000ff1a00720c */ /* 0x000fe20003f45070 */
[----:B------:R-:W-:Y:S01]  /*865b0*/  IMAD.MOV.U32 R26, RZ, RZ, R249 ;  /* 0x000000ffff1a7224 */ /* 0x000fe200078e00f9 */
[----:B------:R-:W-:Y:S02]  /*865c0*/  SEL R28, RZ, 0x4, !P5 ;  /* 0x00000004ff1c7807 */ /* 0x000fe40006800000 */
[----:B------:R-:W-:Y:S01]  /*865d0*/  MOV R249, R3 ;  /* 0x0000000300f97202 */ /* 0x000fe20000000f00 */
[----:B------:R-:W-:Y:S01]  /*865e0*/  IMAD.MOV.U32 R4, RZ, RZ, R26 ;  /* 0x000000ffff047224 */ /* 0x000fe200078e001a */
[----:B------:R-:W-:Y:S01]  /*865f0*/  STL [R1+0x2d60], R25 ;  /* 0x002d601901007387 */ /* 0x000fe20000100800 */
[----:B------:R-:W-:Y:S01]  /*86600*/  MOV R33, R6 ;  /* 0x0000000600217202 */ /* 0x000fe20000000f00 */
[----:B------:R-:W-:Y:S01]  /*86610*/  IMAD.MOV.U32 R10, RZ, RZ, R28 ;  /* 0x000000ffff0a7224 */ /* 0x000fe200078e001c */
[----:B------:R-:W-:Y:S01]  /*86620*/  MOV R31, R7 ;  /* 0x00000007001f7202 */ /* 0x000fe20000000f00 */
[----:B------:R1:W-:Y:S01]  /*86630*/  STL.64 [R1+0x1658], R26 ;  /* 0x0016581a01007387 */ /* 0x0003e20000100a00 */
[----:B------:R-:W-:Y:S01]  /*86640*/  IMAD.MOV.U32 R30, RZ, RZ, R244 ;  /* 0x000000ffff1e7224 */ /* 0x000fe200078e00f4 */
[----:B------:R-:W-:-:S02]  /*86650*/  MOV R29, R8 ;  /* 0x00000008001d7202 */ /* 0x000fc40000000f00 */
[----:B------:R2:W-:Y:S01]  /*86660*/  LDGSTS.E [R0+0x2c800], [R4.64], P3 ;  /* 0x2c80000004007fae */ /* 0x0005e20009921848 */
[----:B------:R-:W-:-:S03]  /*86670*/  IMAD.MOV.U32 R28, RZ, RZ, R243 ;  /* 0x000000ffff1c7224 */ /* 0x000fc600078e00f3 */
[----:B------:R-:W-:Y:S04]  /*86680*/  STL.64 [R1+0x1650], R248 ;  /* 0x001650f801007387 */ /* 0x000fe80000100a00 */
[----:B------:R3:W-:Y:S01]  /*86690*/  LDGSTS.E [R0+0x2c900], [R248.64], P3 ;  /* 0x2c900000f8007fae */ /* 0x0007e20009921848 */
[----:B-1----:R-:W-:Y:S01]  /*866a0*/  IMAD.MOV.U32 R26, RZ, RZ, R242 ;  /* 0x000000ffff1a7224 */ /* 0x002fe200078e00f2 */
[----:B------:R-:W-:Y:S02]  /*866b0*/  MOV R27, R9 ;  /* 0x00000009001b7202 */ /* 0x000fe40000000f00 */
[----:B------:R-:W-:Y:S01]  /*866c0*/  STL.64 [R1+0x1648], R36 ;  /* 0x0016482401007387 */ /* 0x000fe20000100a00 */
[----:B------:R-:W-:-:S03]  /*866d0*/  SEL R3, R10, RZ, !P0 ;  /* 0x000000ff0a037207 */ /* 0x000fc60004000000 */
[----:B------:R1:W-:Y:S01]  /*866e0*/  LDGSTS.E [R0+0x2ca00], [R36.64], P3 ;  /* 0x2ca0000024007fae */ /* 0x0003e20009921848 */
[----:B------:R-:W-:-:S03]  /*866f0*/  IMAD.MOV.U32 R10, RZ, RZ, R240 ;  /* 0x000000ffff0a7224 */ /* 0x000fc600078e00f0 */
[----:B------:R-:W-:Y:S04]  /*86700*/  STL.64 [R1+0x1640], R34 ;  /* 0x0016402201007387 */ /* 0x000fe80000100a00 */
[----:B------:R4:W-:Y:S04]  /*86710*/  LDGSTS.E [R0+0x2cb00], [R34.64], P3 ;  /* 0x2cb0000022007fae */ /* 0x0009e80009921848 */
[----:B------:R1:W-:Y:S04]  /*86720*/  STL.64 [R1+0x1638], R32 ;  /* 0x0016382001007387 */ /* 0x0003e80000100a00 */
[----:B------:R1:W-:Y:S04]  /*86730*/  LDGSTS.E [R0+0x2cc00], [R32.64], P3 ;  /* 0x2cc0000020007fae */ /* 0x0003e80009921848 */
[----:B------:R2:W-:Y:S04]  /*86740*/  STL.64 [R1+0x1630], R30 ;  /* 0x0016301e01007387 */ /* 0x0005e80000100a00 */
[----:B------:R2:W-:Y:S01]  /*86750*/  LDGSTS.E [R0+0x2cd00], [R30.64], P3 ;  /* 0x2cd000001e007fae */ /* 0x0005e20009921848 */
[----:B-1----:R-:W-:Y:S01]  /*86760*/  IMAD.MOV.U32 R32, RZ, RZ, R241 ;  /* 0x000000ffff207224 */ /* 0x002fe200078e00f1 */
[----:B------:R-:W-:-:S02]  /*86770*/  MOV R33, R18 ;  /* 0x0000001200217202 */ /* 0x000fc40000000f00 */
[----:B------:R1:W-:Y:S04]  /*86780*/  STL.64 [R1+0x1628], R28 ;  /* 0x0016281c01007387 */ /* 0x0003e80000100a00 */
[----:B------:R1:W-:Y:S01]  /*86790*/  LDGSTS.E [R0+0x2ce00], [R28.64], P3 ;  /* 0x2ce000001c007fae */ /* 0x0003e20009921848 */
[----:B--2---:R-:W-:Y:S01]  /*867a0*/  MOV R30, R239 ;  /* 0x000000ef001e7202 */ /* 0x004fe20000000f00 */
[----:B------:R-:W-:Y:S02]  /*867b0*/  IMAD.MOV.U32 R31, RZ, RZ, R12 ;  /* 0x000000ffff1f7224 */ /* 0x000fe400078e000c */
[----:B------:R2:W-:Y:S04]  /*867c0*/  STL.64 [R1+0x1620], R26 ;  /* 0x0016201a01007387 */ /* 0x0005e80000100a00 */
[----:B------:R2:W-:Y:S01]  /*867d0*/  LDGSTS.E [R0+0x2cf00], [R26.64], P3 ;  /* 0x2cf000001a007fae */ /* 0x0005e20009921848 */
[----:B-1----:R-:W-:Y:S01]  /*867e0*/  MOV R28, R238 ;  /* 0x000000ee001c7202 */ /* 0x002fe20000000f00 */
[----:B------:R-:W-:-:S02]  /*867f0*/  IMAD.MOV.U32 R29, RZ, RZ, R13 ;  /* 0x000000ffff1d7224 */ /* 0x000fc400078e000d */
[----:B------:R-:W-:Y:S01]  /*86800*/  STL.64 [R1+0x1558], R32 ;  /* 0x0015582001007387 */ /* 0x000fe20000100a00 */
[----:B------:R-:W-:Y:S01]  /*86810*/  MOV R8, R236 ;  /* 0x000000ec00087202 */ /* 0x000fe20000000f00 */
[----:B------:R-:W-:Y:S02]  /*86820*/  IMAD.MOV.U32 R9, RZ, RZ, R15 ;  /* 0x000000ffff097224 */ /* 0x000fe400078e000f */
[----:B------:R1:W-:Y:S01]  /*86830*/  LDGSTS.E [R0+0x2e800], [R32.64], P4 ;  /* 0x2e80000020007fae */ /* 0x0003e2000a121848 */
[----:B--2---:R-:W-:Y:S01]  /*86840*/  MOV R26, R237 ;  /* 0x000000ed001a7202 */ /* 0x004fe20000000f00 */
[----:B------:R-:W-:Y:S02]  /*86850*/  IMAD.MOV.U32 R27, RZ, RZ, R14 ;  /* 0x000000ffff1b7224 */ /* 0x000fe400078e000e */
[----:B------:R2:W-:Y:S01]  /*86860*/  STL.64 [R1+0x1550], R10 ;  /* 0x0015500a01007387 */ /* 0x0005e20000100a00 */
[----:B------:R-:W-:Y:S01]  /*86870*/  MOV R6, R235 ;  /* 0x000000eb00067202 */ /* 0x000fe20000000f00 */
[----:B------:R-:W-:-:S02]  /*86880*/  IMAD.MOV.U32 R7, RZ, RZ, R16 ;  /* 0x000000ffff077224 */ /* 0x000fc400078e0010 */
[----:B------:R2:W-:Y:S01]  /*86890*/  LDGSTS.E [R0+0x2e900], [R10.64], P4 ;  /* 0x2e9000000a007fae */ /* 0x0005e2000a121848 */
[----:B------:R-:W-:Y:S01]  /*868a0*/  MOV R4, R234 ;  /* 0x000000ea00047202 */ /* 0x000fe20000000f00 */
[----:B------:R-:W-:Y:S02]  /*868b0*/  IMAD.MOV.U32 R5, RZ, RZ, R17 ;  /* 0x000000ffff057224 */ /* 0x000fe400078e0011 */
[----:B------:R-:W-:Y:S04]  /*868c0*/  STL.64 [R1+0x1548], R30 ;  /* 0x0015481e01007387 */ /* 0x000fe80000100a00 */
[----:B------:R1:W-:Y:S01]  /*868d0*/  LDGSTS.E [R0+0x2ea00], [R30.64], P4 ;  /* 0x2ea000001e007fae */ /* 0x0003e2000a121848 */
[----:B------:R-:W-:-:S03]  /*868e0*/  MOV R16, R232 ;  /* 0x000000e800107202 */ /* 0x000fc60000000f00 */
[----:B------:R-:W-:Y:S01]  /*868f0*/  STL.64 [R1+0x1540], R28 ;  /* 0x0015401c01007387 */ /* 0x000fe20000100a00 */
[----:B------:R-:W-:-:S03]  /*86900*/  IMAD.MOV.U32 R17, RZ, RZ, R19 ;  /* 0x000000ffff117224 */ /* 0x000fc600078e0013 */
[----:B------:R1:W-:Y:S01]  /*86910*/  LDGSTS.E [R0+0x2eb00], [R28.64], P4 ;  /* 0x2eb000001c007fae */ /* 0x0003e2000a121848 */
[----:B------:R-:W-:-:S03]  /*86920*/  MOV R14, R223 ;  /* 0x000000df000e7202 */ /* 0x000fc60000000f00 */
[----:B------:R1:W-:Y:S01]  /*86930*/  STL.64 [R1+0x1538], R26 ;  /* 0x0015381a01007387 */ /* 0x0003e20000100a00 */
[----:B------:R-:W-:-:S03]  /*86940*/  IMAD.MOV.U32 R15, RZ, RZ, R20 ;  /* 0x000000ffff0f7224 */ /* 0x000fc600078e0014 */
[----:B------:R1:W-:Y:S01]  /*86950*/  LDGSTS.E [R0+0x2ec00], [R26.64], P4 ;  /* 0x2ec000001a007fae */ /* 0x0003e2000a121848 */
[----:B------:R-:W-:Y:S01]  /*86960*/  MOV R12, R222 ;  /* 0x000000de000c7202 */ /* 0x000fe20000000f00 */
[----:B------:R-:W-:Y:S02]  /*86970*/  IMAD.MOV.U32 R13, RZ, RZ, R21 ;  /* 0x000000ffff0d7224 */ /* 0x000fe400078e0015 */
[----:B------:R3:W-:Y:S01]  /*86980*/  STL.64 [R1+0x1530], R8 ;  /* 0x0015300801007387 */ /* 0x0007e20000100a00 */
[----:B--2---:R-:W-:Y:S01]  /*86990*/  MOV R10, R221 ;  /* 0x000000dd000a7202 */ /* 0x004fe20000000f00 */
[----:B------:R-:W-:Y:S02]  /*869a0*/  IMAD.MOV.U32 R11, RZ, RZ, R22 ;  /* 0x000000ffff0b7224 */ /* 0x000fe400078e0016 */
[----:B------:R2:W-:Y:S01]  /*869b0*/  STL.64 [R1+0x1528], R6 ;  /* 0x0015280601007387 */ /* 0x0005e20000100a00 */
[----:B-1----:R-:W-:Y:S01]  /*869c0*/  MOV R26, R233 ;  /* 0x000000e9001a7202 */ /* 0x002fe20000000f00 */
[----:B------:R-:W-:-:S02]  /*869d0*/  IMAD.MOV.U32 R27, RZ, RZ, R82 ;  /* 0x000000ffff1b7224 */ /* 0x000fc400078e0052 */
[----:B------:R1:W-:Y:S04]  /*869e0*/  STL.64 [R1+0x1520], R4 ;  /* 0x0015200401007387 */ /* 0x0003e80000100a00 */
[----:B------:R3:W-:Y:S01]  /*869f0*/  LDGSTS.E [R0+0x2ed00], [R8.64], P4 ;  /* 0x2ed0000008007fae */ /* 0x0007e2000a121848 */
[----:B------:R-:W-:-:S03]  /*86a00*/  MOV R18, R217 ;  /* 0x000000d900127202 */ /* 0x000fc60000000f00 */
[----:B------:R2:W-:Y:S01]  /*86a10*/  LDGSTS.E [R0+0x2ee00], [R6.64], P4 ;  /* 0x2ee0000006007fae */ /* 0x0005e2000a121848 */
[----:B------:R-:W-:-:S03]  /*86a20*/  IMAD.MOV.U32 R19, RZ, RZ, R90 ;  /* 0x000000ffff137224 */ /* 0x000fc600078e005a */
[----:B------:R-:W-:Y:S01]  /*86a30*/  STL.64 [R1+0x1458], R26 ;  /* 0x0014581a01007387 */ /* 0x000fe20000100a00 */
[----:B---3--:R-:W-:Y:S01]  /*86a40*/  MOV R8, R220 ;  /* 0x000000dc00087202 */ /* 0x008fe20000000f00 */
[----:B------:R-:W-:Y:S02]  /*86a50*/  IMAD.MOV.U32 R9, RZ, RZ, R23 ;  /* 0x000000ffff097224 */ /* 0x000fe400078e0017 */
[----:B------:R1:W-:Y:S01]  /*86a60*/  LDGSTS.E [R0+0x2ef00], [R4.64], P4 ;  /* 0x2ef0000004007fae */ /* 0x0003e2000a121848 */
[----:B--2---:R-:W-:Y:S01]  /*86a70*/  MOV R6, R219 ;  /* 0x000000db00067202 */ /* 0x004fe20000000f00 */
[----:B------:R-:W-:Y:S02]  /*86a80*/  IMAD.MOV.U32 R7, RZ, RZ, R80 ;  /* 0x000000ffff077224 */ /* 0x000fe400078e0050 */
[----:B------:R2:W-:Y:S04]  /*86a90*/  STL.64 [R1+0x1450], R16 ;  /* 0x0014501001007387 */ /* 0x0005e80000100a00 */
[----:B------:R3:W-:Y:S01]  /*86aa0*/  STL.64 [R1+0x1448], R14 ;  /* 0x0014480e01007387 */ /* 0x0007e20000100a00 */
[----:B-1----:R-:W-:Y:S01]  /*86ab0*/  MOV R4, R218 ;  /* 0x000000da00047202 */ /* 0x002fe20000000f00 */
[----:B------:R-:W-:-:S02]  /*86ac0*/  IMAD.MOV.U32 R5, RZ, RZ, R81 ;  /* 0x000000ffff057224 */ /* 0x000fc400078e0051 */
[----:B------:R1:W-:Y:S04]  /*86ad0*/  LDGSTS.E [R0+0x30800], [R26.64], P6 ;  /* 0x308000001a007fae */ /* 0x0003e8000b121848 */
[----:B------:R1:W-:Y:S04]  /*86ae0*/  STL.64 [R1+0x1440], R12 ;  /* 0x0014400c01007387 */ /* 0x0003e80000100a00 */
[----:B------:R2:W-:Y:S04]  /*86af0*/  LDGSTS.E [R0+0x30900], [R16.64], P6 ;  /* 0x3090000010007fae */ /* 0x0005e8000b121848 */
[----:B------:R1:W-:Y:S04]  /*86b00*/  STL.64 [R1+0x1438], R10 ;  /* 0x0014380a01007387 */ /* 0x0003e80000100a00 */
[----:B------:R3:W-:Y:S01]  /*86b10*/  LDGSTS.E [R0+0x30a00], [R14.64], P6 ;  /* 0x30a000000e007fae */ /* 0x0007e2000b121848 */
[----:B--2---:R-:W-:Y:S01]  /*86b20*/  MOV R16, R216 ;  /* 0x000000d800107202 */ /* 0x004fe20000000f00 */
[----:B------:R-:W-:-:S02]  /*86b30*/  IMAD.MOV.U32 R17, RZ, RZ, R83 ;  /* 0x000000ffff117224 */ /* 0x000fc400078e0053 */
[----:B------:R2:W-:Y:S04]  /*86b40*/  STL.64 [R1+0x1430], R8 ;  /* 0x0014300801007387 */ /* 0x0005e80000100a00 */
[----:B------:R1:W-:Y:S01]  /*86b50*/  LDGSTS.E [R0+0x30b00], [R12.64], P6 ;  /* 0x30b000000c007fae */ /* 0x0003e2000b121848 */
[----:B---3--:R-:W-:Y:S01]  /*86b60*/  MOV R14, R215 ;  /* 0x000000d7000e7202 */ /* 0x008fe20000000f00 */
[----:B------:R-:W-:Y:S02]  /*86b70*/  IMAD.MOV.U32 R15, RZ, RZ, R84 ;  /* 0x000000ffff0f7224 */ /* 0x000fe400078e0054 */
[----:B------:R3:W-:Y:S04]  /*86b80*/  STL.64 [R1+0x1428], R6 ;  /* 0x0014280601007387 */ /* 0x0007e80000100a00 */
[----:B------:R2:W-:Y:S01]  /*86b90*/  LDGSTS.E [R0+0x30c00], [R10.64], P6 ;  /* 0x30c000000a007fae */ /* 0x0005e2000b121848 */
[----:B-1----:R-:W-:Y:S01]  /*86ba0*/  MOV R12, R214 ;  /* 0x000000d6000c7202 */ /* 0x002fe20000000f00 */
[----:B------:R-:W-:-:S02]  /*86bb0*/  IMAD.MOV.U32 R13, RZ, RZ, R85 ;  /* 0x000000ffff0d7224 */ /* 0x000fc400078e0055 */
[----:B------:R1:W-:Y:S04]  /*86bc0*/  STL.64 [R1+0x1420], R4 ;  /* 0x0014200401007387 */ /* 0x0003e80000100a00 */
[----:B------:R1:W-:Y:S01]  /*86bd0*/  LDGSTS.E [R0+0x30d00], [R8.64], P6 ;  /* 0x30d0000008007fae */ /* 0x0003e2000b121848 */
[----:B--2---:R-:W-:Y:S01]  /*86be0*/  MOV R10, R213 ;  /* 0x000000d5000a7202 */ /* 0x004fe20000000f00 */
[----:B------:R-:W-:Y:S02]  /*86bf0*/  IMAD.MOV.U32 R11, RZ, RZ, R86 ;  /* 0x000000ffff0b7224 */ /* 0x000fe400078e0056 */
[----:B------:R3:W-:Y:S01]  /*86c00*/  LDGSTS.E [R0+0x30e00], [R6.64], P6 ;  /* 0x30e0000006007fae */ /* 0x0007e2000b121848 */
[----:B------:R-:W-:-:S03]  /*86c10*/  MOV R20, R185 ;  /* 0x000000b900147202 */ /* 0x000fc60000000f00 */
[----:B------:R2:W-:Y:S01]  /*86c20*/  STL.64 [R1+0x1358], R18 ;  /* 0x0013581201007387 */ /* 0x0005e20000100a00 */
[----:B------:R-:W-:Y:S01]  /*86c30*/  IMAD.MOV.U32 R21, RZ, RZ, R99 ;  /* 0x000000ffff157224 */ /* 0x000fe200078e0063 */
[----:B-1----:R-:W-:Y:S01]  /*86c40*/  MOV R8, R212 ;  /* 0x000000d400087202 */ /* 0x002fe20000000f00 */
[----:B------:R-:W-:Y:S01]  /*86c50*/  IMAD.MOV.U32 R9, RZ, RZ, R87 ;  /* 0x000000ffff097224 */ /* 0x000fe200078e0057 */
[----:B------:R1:W-:Y:S01]  /*86c60*/  LDGSTS.E [R0+0x30f00], [R4.64], P6 ;  /* 0x30f0000004007fae */ /* 0x0003e2000b121848 */
[----:B---3--:R-:W-:Y:S01]  /*86c70*/  MOV R6, R187 ;  /* 0x000000bb00067202 */ /* 0x008fe20000000f00 */
[----:B------:R-:W-:Y:S02]  /*86c80*/  IMAD.MOV.U32 R7, RZ, RZ, R88 ;  /* 0x000000ffff077224 */ /* 0x000fe400078e0058 */
[----:B------:R3:W-:Y:S04]  /*86c90*/  STL.64 [R1+0x1350], R16 ;  /* 0x0013501001007387 */ /* 0x0007e80000100a00 */
[----:B------:R2:W-:Y:S01]  /*86ca0*/  STL.64 [R1+0x1348], R14 ;  /* 0x0013480e01007387 */ /* 0x0005e20000100a00 */
[----:B-1----:R-:W-:Y:S01]  /*86cb0*/  MOV R4, R186 ;  /* 0x000000ba00047202 */ /* 0x002fe20000000f00 */
[----:B------:R-:W-:-:S02]  /*86cc0*/  IMAD.MOV.U32 R5, RZ, RZ, R89 ;  /* 0x000000ffff057224 */ /* 0x000fc400078e0059 */
        /* <DEDUP_REMOVED lines=10> */
[----:B------:R3:W-:Y:S01]  /*86d70*/  STL.64 [R1+0x1328], R6 ;  /* 0x0013280601007387 */ /* 0x0007e20000100a00 */
[----:B------:R-:W-:-:S03]  /*86d80*/  ISETP.GT.AND P5, PT, R98, 0x71, PT ;  /* 0x000000716200780c */ /* 0x000fc60003fa4270 */
[----:B------:R2:W-:Y:S01]  /*86d90*/  LDGSTS.E [R0+0x32b00], [R12.64], P1 ;  /* 0x32b000000c007fae */ /* 0x0005e20008921848 */
[----:B-1----:R-:W-:Y:S01]  /*86da0*/  MOV R14, R182 ;  /* 0x000000b6000e7202 */ /* 0x002fe20000000f00 */
[----:B------:R-:W-:Y:S02]  /*86db0*/  IMAD.MOV.U32 R15, RZ, RZ, R93 ;  /* 0x000000ffff0f7224 */ /* 0x000fe400078e005d */
[----:B------:R-:W-:Y:S04]  /*86dc0*/  STL.64 [R1+0x1320], R4 ;  /* 0x0013200401007387 */ /* 0x000fe80000100a00 */
[----:B------:R1:W-:Y:S01]  /*86dd0*/  LDGSTS.E [R0+0x32c00], [R10.64], P1 ;  /* 0x32c000000a007fae */ /* 0x0003e20008921848 */
[----:B--2---:R-:W-:Y:S01]  /*86de0*/  MOV R12, R181 ;  /* 0x000000b5000c7202 */ /* 0x004fe20000000f00 */
[----:B------:R-:W-:-:S02]  /*86df0*/  IMAD.MOV.U32 R13, RZ, RZ, R94 ;  /* 0x000000ffff0d7224 */ /* 0x000fc400078e005e */
[----:B------:R2:W-:Y:S04]  /*86e00*/  LDGSTS.E [R0+0x32d00], [R8.64], P1 ;  /* 0x32d0000008007fae */ /* 0x0005e80008921848 */
[----:B------:R-:W-:Y:S01]  /*86e10*/  STL.64 [R1+0x11f8], R20 ;  /* 0x0011f81401007387 */ /* 0x000fe20000100a00 */
[----:B-1----:R-:W-:Y:S01]  /*86e20*/  MOV R10, R180 ;  /* 0x000000b4000a7202 */ /* 0x002fe20000000f00 */
[----:B------:R-:W-:Y:S02]  /*86e30*/  IMAD.MOV.U32 R11, RZ, RZ, R95 ;  /* 0x000000ffff0b7224 */ /* 0x000fe400078e005f */
[----:B------:R3:W-:Y:S01]  /*86e40*/  LDGSTS.E [R0+0x32e00], [R6.64], P1 ;  /* 0x32e0000006007fae */ /* 0x0007e20008921848 */
[----:B--2---:R-:W-:Y:S01]  /*86e50*/  MOV R8, R179 ;  /* 0x000000b300087202 */ /* 0x004fe20000000f00 */
[----:B------:R-:W-:-:S02]  /*86e60*/  IMAD.MOV.U32 R9, RZ, RZ, R96 ;  /* 0x000000ffff097224 */ /* 0x000fc400078e0060 */
[----:B------:R-:W-:Y:S01]  /*86e70*/  STL.64 [R1+0x11f0], R18 ;  /* 0x0011f01201007387 */ /* 0x000fe20000100a00 */
[----:B------:R-:W-:Y:S01]  /*86e80*/  ISETP.NE.U32.AND P3, PT, R3, RZ, PT ;  /* 0x000000ff0300720c */ /* 0x000fe20003f65070 */
[----:B------:R-:W-:Y:S02]  /*86e90*/  IMAD.MOV.U32 R237, RZ, RZ, R100 ;  /* 0x000000ffffed7224 */ /* 0x000fe400078e0064 */
[----:B------:R-:W-:Y:S01]  /*86ea0*/  STL.64 [R1+0x11e8], R16 ;  /* 0x0011e81001007387 */ /* 0x000fe20000100a00 */
[----:B------:R-:W-:Y:S02]  /*86eb0*/  MOV R236, R175 ;  /* 0x000000af00ec7202 */ /* 0x000fe40000000f00 */
[----:B---3--:R-:W-:Y:S01]  /*86ec0*/  MOV R6, R178 ;  /* 0x000000b200067202 */ /* 0x008fe20000000f00 */
[----:B------:R-:W-:Y:S01]  /*86ed0*/  IMAD.MOV.U32 R7, RZ, RZ, R97 ;  /* 0x000000ffff077224 */ /* 0x000fe200078e0061 */
[----:B------:R1:W-:Y:S01]  /*86ee0*/  STL.64 [R1+0x11e0], R14 ;  /* 0x0011e00e01007387 */ /* 0x0003e20000100a00 */
[----:B------:R-:W-:Y:S01]  /*86ef0*/  SEL R3, RZ, 0x4, !P5 ;  /* 0x00000004ff037807 */ /* 0x000fe20006800000 */
[----:B------:R-:W-:Y:S01]  /*86f00*/  IMAD.MOV.U32 R235, RZ, RZ, R101 ;  /* 0x000000ffffeb7224 */ /* 0x000fe200078e0065 */
[----:B------:R-:W-:Y:S01]  /*86f10*/  MOV R234, R174 ;  /* 0x000000ae00ea7202 */ /* 0x000fe20000000f00 */
[----:B------:R-:W-:Y:S01]  /*86f20*/  STL.64 [R1+0x11d8], R12 ;  /* 0x0011d80c01007387 */ /* 0x000fe20000100a00 */
[----:B------:R-:W-:Y:S01]  /*86f30*/  MOV R232, R173 ;  /* 0x000000ad00e87202 */ /* 0x000fe20000000f00 */
[----:B------:R-:W-:-:S02]  /*86f40*/  IMAD.MOV.U32 R233, RZ, RZ, R102 ;  /* 0x000000ffffe97224 */ /* 0x000fc400078e0066 */
[----:B------:R-:W-:Y:S01]  /*86f50*/  STL.64 [R1+0x11d0], R10 ;  /* 0x0011d00a01007387 */ /* 0x000fe20000100a00 */
[----:B------:R-:W-:Y:S01]  /*86f60*/  MOV R222, R172 ;  /* 0x000000ac00de7202 */ /* 0x000fe20000000f00 */
[----:B------:R-:W-:Y:S02]  /*86f70*/  IMAD.MOV.U32 R223, RZ, RZ, R103 ;  /* 0x000000ffffdf7224 */ /* 0x000fe400078e0067 */
[----:B------:R2:W-:Y:S01]  /*86f80*/  STL.64 [R1+0x11c8], R8 ;  /* 0x0011c80801007387 */ /* 0x0005e20000100a00 */
[----:B------:R-:W-:Y:S01]  /*86f90*/  MOV R220, R171 ;  /* 0x000000ab00dc7202 */ /* 0x000fe20000000f00 */
[----:B------:R-:W-:Y:S02]  /*86fa0*/  IMAD.MOV.U32 R221, RZ, RZ, R104 ;  /* 0x000000ffffdd7224 */ /* 0x000fe400078e0068 */
[----:B------:R3:W-:Y:S01]  /*86fb0*/  STL.64 [R1+0x11c0], R6 ;  /* 0x0011c00601007387 */ /* 0x0007e20000100a00 */
        /* <DEDUP_REMOVED lines=13> */
[----:B------:R-:W-:Y:S01]  /*87090*/  STL.64 [R1+0xf58], R232 ;  /* 0x000f58e801007387 */ /* 0x000fe20000100a00 */
[----:B------:R-:W-:Y:S01]  /*870a0*/  ISETP.NE.U32.AND P4, PT, R3, RZ, PT ;  /* 0x000000ff0300720c */ /* 0x000fe20003f85070 */
[----:B------:R-:W-:Y:S01]  /*870b0*/  IMAD.MOV.U32 R187, RZ, RZ, R109 ;  /* 0x000000ffffbb7224 */ /* 0x000fe200078e006d */
[----:B------:R-:W-:Y:S01]  /*870c0*/  MOV R186, R166 ;  /* 0x000000a600ba7202 */ /* 0x000fe20000000f00 */
[----:B------:R-:W-:Y:S01]  /*870d0*/  STL.64 [R1+0xf50], R222 ;  /* 0x000f50de01007387 */ /* 0x000fe20000100a00 */
        /* <DEDUP_REMOVED lines=10> */
[----:B------:R-:W-:Y:S01]  /*87180*/  MOV R178, R162 ;  /* 0x000000a200b27202 */ /* 0x000fe20000000f00 */
[----:B------:R-:W-:Y:S02]  /*87190*/  IMAD.MOV.U32 R179, RZ, RZ, R113 ;  /* 0x000000ffffb37224 */ /* 0x000fe400078e0071 */
[----:B------:R1:W-:Y:S01]  /*871a0*/  LDGSTS.E [R0+0x32f00], [R4.64], P1 ;  /* 0x32f0000004007fae */ /* 0x0003e20008921848 */
[----:B------:R-:W-:Y:S01]  /*871b0*/  SEL R3, R3, RZ, !P0 ;  /* 0x000000ff03037207 */ /* 0x000fe20004000000 */
[----:B------:R-:W-:-:S02]  /*871c0*/  IMAD.MOV.U32 R97, RZ, RZ, R114 ;  /* 0x000000ffff617224 */ /* 0x000fc400078e0072 */
[----:B------:R-:W-:Y:S01]  /*871d0*/  STL.64 [R1+0xef0], R214 ;  /* 0x000ef0d601007387 */ /* 0x000fe20000100a00 */
[----:B------:R-:W-:Y:S01]  /*871e0*/  MOV R96, R161 ;  /* 0x000000a100607202 */ /* 0x000fe20000000f00 */
[----:B------:R-:W-:Y:S02]  /*871f0*/  IMAD.MOV.U32 R95, RZ, RZ, R115 ;  /* 0x000000ffff5f7224 */ /* 0x000fe400078e0073 */
[----:B------:R1:W-:Y:S01]  /*87200*/  LDGSTS.E [R0+0x34800], [R20.64], P2 ;  /* 0x3480000014007fae */ /* 0x0003e20009121848 */
[----:B------:R-:W-:-:S03]  /*87210*/  ISETP.GT.AND P5, PT, R98, 0x79, PT ;  /* 0x000000796200780c */ /* 0x000fc60003fa4270 */
[----:B------:R-:W-:Y:S01]  /*87220*/  STL.64 [R1+0xee8], R212 ;  /* 0x000ee8d401007387 */ /* 0x000fe20000100a00 */
[----:B------:R-:W-:Y:S01]  /*87230*/  MOV R94, R160 ;  /* 0x000000a0005e7202 */ /* 0x000fe20000000f00 */
[----:B------:R-:W-:Y:S02]  /*87240*/  IMAD.MOV.U32 R93, RZ, RZ, R116 ;  /* 0x000000ffff5d7224 */ /* 0x000fe400078e0074 */
[----:B------:R1:W-:Y:S01]  /*87250*/  LDGSTS.E [R0+0x34900], [R18.64], P2 ;  /* 0x3490000012007fae */ /* 0x0003e20009121848 */
[----:B------:R-:W-:-:S03]  /*87260*/  MOV R92, R159 ;  /* 0x0000009f005c7202 */ /* 0x000fc60000000f00 */
[----:B------:R-:W-:Y:S01]  /*87270*/  STL.64 [R1+0xee0], R186 ;  /* 0x000ee0ba01007387 */ /* 0x000fe20000100a00 */
[----:B------:R-:W-:Y:S01]  /*87280*/  MOV R90, R158 ;  /* 0x0000009e005a7202 */ /* 0x000fe20000000f00 */
[----:B------:R-:W-:Y:S02]  /*87290*/  IMAD.MOV.U32 R91, RZ, RZ, R117 ;  /* 0x000000ffff5b7224 */ /* 0x000fe400078e0075 */
[----:B------:R1:W-:Y:S01]  /*872a0*/  LDGSTS.E [R0+0x34a00], [R16.64], P2 ;  /* 0x34a0000010007fae */ /* 0x0003e20009121848 */
[----:B------:R-:W-:-:S03]  /*872b0*/  ISETP.NE.U32.AND P6, PT, R3, RZ, PT ;  /* 0x000000ff0300720c */ /* 0x000fc60003fc5070 */
[----:B------:R-:W-:Y:S01]  /*872c0*/  STL.64 [R1+0xed8], R184 ;  /* 0x000ed8b801007387 */ /* 0x000fe20000100a00 */
[----:B------:R-:W-:Y:S01]  /*872d0*/  MOV R88, R157 ;  /* 0x0000009d00587202 */ /* 0x000fe20000000f00 */
[----:B------:R-:W-:Y:S02]  /*872e0*/  IMAD.MOV.U32 R89, RZ, RZ, R118 ;  /* 0x000000ffff597224 */ /* 0x000fe400078e0076 */
[----:B------:R1:W-:Y:S01]  /*872f0*/  LDGSTS.E [R0+0x34b00], [R14.64], P2 ;  /* 0x34b000000e007fae */ /* 0x0003e20009121848 */
[----:B------:R-:W-:-:S03]  /*87300*/  SEL R3, RZ, 0x4, !P5 ;  /* 0x00000004ff037807 */ /* 0x000fc60006800000 */
[----:B------:R-:W-:Y:S04]  /*87310*/  STL.64 [R1+0xed0], R182 ;  /* 0x000ed0b601007387 */ /* 0x000fe80000100a00 */
[----:B------:R2:W-:Y:S04]  /*87320*/  LDGSTS.E [R0+0x34c00], [R12.64], P2 ;  /* 0x34c000000c007fae */ /* 0x0005e80009121848 */
[----:B------:R-:W-:Y:S01]  /*87330*/  STL.64 [R1+0xec8], R180 ;  /* 0x000ec8b401007387 */ /* 0x000fe20000100a00 */
[----:B-1----:R-:W-:Y:S01]  /*87340*/  MOV R14, R156 ;  /* 0x0000009c000e7202 */ /* 0x002fe20000000f00 */
[----:B------:R-:W-:-:S02]  /*87350*/  IMAD.MOV.U32 R15, RZ, RZ, R119 ;  /* 0x000000ffff0f7224 */ /* 0x000fc400078e0077 */
[----:B------:R1:W-:Y:S01]  /*87360*/  LDGSTS.E [R0+0x34d00], [R10.64], P2 ;  /* 0x34d000000a007fae */ /* 0x0003e20009121848 */
[----:B------:R-:W-:-:S03]  /*87370*/  MOV R86, R154 ;  /* 0x0000009a00567202 */ /* 0x000fc60000000f00 */
[----:B------:R-:W-:Y:S01]  /*87380*/  STL.64 [R1+0xec0], R178 ;  /* 0x000ec0b201007387 */ /* 0x000fe20000100a00 */
[----:B------:R-:W-:-:S03]  /*87390*/  IMAD.MOV.U32 R87, RZ, RZ, R121 ;  /* 0x000000ffff577224 */ /* 0x000fc600078e0079 */
[----:B------:R2:W-:Y:S01]  /*873a0*/  LDGSTS.E [R0+0x34e00], [R8.64], P2 ;  /* 0x34e0000008007fae */ /* 0x0005e20009121848 */
[----:B------:R-:W-:-:S03]  /*873b0*/  MOV R16, R153 ;  /* 0x0000009900107202 */ /* 0x000fc60000000f00 */
[----:B------:R-:W-:Y:S01]  /*873c0*/  STL.64 [R1+0xeb8], R96 ;  /* 0x000eb86001007387 */ /* 0x000fe20000100a00 */
[----:B------:R-:W-:-:S03]  /*873d0*/  IMAD.MOV.U32 R17, RZ, RZ, R122 ;  /* 0x000000ffff117224 */ /* 0x000fc600078e007a */
[----:B------:R-:W-:Y:S01]  /*873e0*/  STL.64 [R1+0xeb0], R94 ;  /* 0x000eb05e01007387 */ /* 0x000fe20000100a00 */
[----:B------:R-:W-:Y:S02]  /*873f0*/  SEL R3, R3, RZ, !P0 ;  /* 0x000000ff03037207 */ /* 0x000fe40004000000 */
[----:B--2---:R-:W-:Y:S01]  /*87400*/  MOV R8, R155 ;  /* 0x0000009b00087202 */ /* 0x004fe20000000f00 */
[----:B------:R-:W-:Y:S01]  /*87410*/  IMAD.MOV.U32 R9, RZ, RZ, R120 ;  /* 0x000000ffff097224 */ /* 0x000fe200078e0078 */
[----:B------:R-:W-:Y:S01]  /*87420*/  STL.64 [R1+0xea8], R92 ;  /* 0x000ea85c01007387 */ /* 0x000fe20000100a00 */
[----:B------:R-:W-:Y:S01]  /*87430*/  MOV R84, R152 ;  /* 0x0000009800547202 */ /* 0x000fe20000000f00 */
[----:B------:R-:W-:Y:S02]  /*87440*/  IMAD.MOV.U32 R85, RZ, RZ, R123 ;  /* 0x000000ffff557224 */ /* 0x000fe400078e007b */
[----:B------:R3:W-:Y:S01]  /*87450*/  LDGSTS.E [R0+0x34f00], [R6.64], P2 ;  /* 0x34f0000006007fae */ /* 0x0007e20009121848 */
[----:B------:R-:W-:Y:S01]  /*87460*/  ISETP.GT.AND P5, PT, R98, 0x7d, PT ;  /* 0x0000007d6200780c */ /* 0x000fe20003fa4270 */
[----:B------:R-:W-:-:S02]  /*87470*/  IMAD.MOV.U32 R83, RZ, RZ, R124 ;  /* 0x000000ffff537224 */ /* 0x000fc400078e007c */
[----:B------:R-:W-:Y:S01]  /*87480*/  STL.64 [R1+0xea0], R90 ;  /* 0x000ea05a01007387 */ /* 0x000fe20000100a00 */
[----:B------:R-:W-:Y:S01]  /*87490*/  MOV R82, R151 ;  /* 0x0000009700527202 */ /* 0x000fe20000000f00 */
[----:B------:R-:W-:Y:S02]  /*874a0*/  IMAD.MOV.U32 R81, RZ, RZ, R125 ;  /* 0x000000ffff517224 */ /* 0x000fe400078e007d */
[----:B------:R-:W-:Y:S01]  /*874b0*/  STL.64 [R1+0xe98], R88 ;  /* 0x000e985801007387 */ /* 0x000fe20000100a00 */
[----:B------:R-:W-:-:S03]  /*874c0*/  MOV R80, R150 ;  /* 0x0000009600507202 */ /* 0x000fc60000000f00 */
[----:B------:R2:W-:Y:S01]  /*874d0*/  LDGSTS.E [R0+0x36800], [R176.64], P3 ;  /* 0x36800000b0007fae */ /* 0x0005e20009921848 */
[----:B------:R-:W-:Y:S01]  /*874e0*/  MOV R36, R149 ;  /* 0x0000009500247202 */ /* 0x000fe20000000f00 */
[----:B------:R-:W-:Y:S02]  /*874f0*/  IMAD.MOV.U32 R37, RZ, RZ, R126 ;  /* 0x000000ffff257224 */ /* 0x000fe400078e007e */
[----:B------:R1:W-:Y:S01]  /*87500*/  STL.64 [R1+0xe90], R14 ;  /* 0x000e900e01007387 */ /* 0x0003e20000100a00 */
[----:B------:R-:W-:-:S03]  /*87510*/  ISETP.NE.U32.AND P1, PT, R3, RZ, PT ;  /* 0x000000ff0300720c */ /* 0x000fc60003f25070 */
[----:B------:R2:W-:Y:S01]  /*87520*/  LDGSTS.E [R0+0x36900], [R236.64], P3 ;  /* 0x36900000ec007fae */ /* 0x0005e20009921848 */
[----:B------:R-:W-:Y:S01]  /*87530*/  MOV R12, R148 ;  /* 0x00000094000c7202 */ /* 0x000fe20000000f00 */
[----:B------:R-:W-:Y:S02]  /*87540*/  IMAD.MOV.U32 R13, RZ, RZ, R127 ;  /* 0x000000ffff0d7224 */ /* 0x000fe400078e007f */
[----:B------:R1:W-:Y:S01]  /*87550*/  STL.64 [R1+0xe88], R8 ;  /* 0x000e880801007387 */ /* 0x0003e20000100a00 */
[----:B------:R-:W-:-:S03]  /*87560*/  SEL R3, RZ, 0x4, !P5 ;  /* 0x00000004ff037807 */ /* 0x000fc60006800000 */
[----:B------:R2:W-:Y:S01]  /*87570*/  LDGSTS.E [R0+0x36a00], [R234.64], P3 ;  /* 0x36a00000ea007fae */ /* 0x0005e20009921848 */
[----:B---3--:R-:W-:Y:S01]  /*87580*/  MOV R6, R147 ;  /* 0x0000009300067202 */ /* 0x008fe20000000f00 */
[----:B------:R-:W-:Y:S02]  /*87590*/  IMAD.MOV.U32 R7, RZ, RZ, R128 ;  /* 0x000000ffff077224 */ /* 0x000fe400078e0080 */
[----:B------:R-:W-:Y:S01]  /*875a0*/  STL.64 [R1+0xe80], R86 ;  /* 0x000e805601007387 */ /* 0x000fe20000100a00 */
[----:B------:R-:W-:-:S03]  /*875b0*/  ISETP.GT.AND P5, PT, R98, 0x2, PT ;  /* 0x000000026200780c */ /* 0x000fc60003fa4270 */
[----:B------:R2:W-:Y:S01]  /*875c0*/  LDGSTS.E [R0+0x36b00], [R232.64], P3 ;  /* 0x36b00000e8007fae */ /* 0x0005e20009921848 */
[----:B----4-:R-:W-:Y:S01]  /*875d0*/  MOV R34, R146 ;  /* 0x0000009200227202 */ /* 0x010fe20000000f00 */
[----:B------:R-:W-:Y:S02]  /*875e0*/  IMAD.MOV.U32 R35, RZ, RZ, R129 ;  /* 0x000000ffff237224 */ /* 0x000fe400078e0081 */
[----:B------:R3:W-:Y:S01]  /*875f0*/  STL.64 [R1+0xe78], R16 ;  /* 0x000e781001007387 */ /* 0x0007e20000100a00 */
[----:B-1----:R-:W-:-:S03]  /*87600*/  MOV R10, R145 ;  /* 0x00000091000a7202 */ /* 0x002fc60000000f00 */
[----:B------:R2:W-:Y:S01]  /*87610*/  LDGSTS.E [R0+0x36c00], [R222.64], P3 ;  /* 0x36c00000de007fae */ /* 0x0005e20009921848 */
[----:B------:R-:W-:-:S03]  /*87620*/  IMAD.MOV.U32 R11, RZ, RZ, R130 ;  /* 0x000000ffff0b7224 */ /* 0x000fc600078e0082 */
[----:B------:R-:W-:Y:S01]  /*87630*/  STL.64 [R1+0xe70], R84 ;  /* 0x000e705401007387 */ /* 0x000fe20000100a00 */
[----:B------:R-:W-:-:S03]  /*87640*/  MOV R32, R144 ;  /* 0x0000009000207202 */ /* 0x000fc60000000f00 */
[----:B------:R2:W-:Y:S01]  /*87650*/  LDGSTS.E [R0+0x36d00], [R220.64], P3 ;  /* 0x36d00000dc007fae */ /* 0x0005e20009921848 */
[----:B------:R-:W-:-:S03]  /*87660*/  IMAD.MOV.U32 R33, RZ, RZ, R131 ;  /* 0x000000ffff217224 */ /* 0x000fc600078e0083 */
[----:B------:R-:W-:Y:S01]  /*87670*/  STL.64 [R1+0xe68], R82 ;  /* 0x000e685201007387 */ /* 0x000fe20000100a00 */
[----:B------:R-:W-:-:S03]  /*87680*/  SEL R3, R3, RZ, !P0 ;  /* 0x000000ff03037207 */ /* 0x000fc60004000000 */
[----:B------:R2:W-:Y:S01]  /*87690*/  LDGSTS.E [R0+0x36e00], [R218.64], P3 ;  /* 0x36e00000da007fae */ /* 0x0005e20009921848 */
[----:B------:R-:W-:Y:S01]  /*876a0*/  MOV R30, R143 ;  /* 0x0000008f001e7202 */ /* 0x000fe20000000f00 */
[----:B------:R-:W-:Y:S02]  /*876b0*/  IMAD.MOV.U32 R31, RZ, RZ, R132 ;  /* 0x000000ffff1f7224 */ /* 0x000fe400078e0084 */
[----:B------:R-:W-:Y:S01]  /*876c0*/  STL.64 [R1+0xe60], R80 ;  /* 0x000e605001007387 */ /* 0x000fe20000100a00 */
[----:B------:R-:W-:-:S03]  /*876d0*/  SEL R4, RZ, 0x4, !P5 ;  /* 0x00000004ff047807 */ /* 0x000fc60006800000 */
[----:B------:R2:W-:Y:S01]  /*876e0*/  LDGSTS.E [R0+0x36f00], [R216.64], P3 ;  /* 0x36f00000d8007fae */ /* 0x0005e20009921848 */
[----:B------:R-:W-:Y:S01]  /*876f0*/  MOV R28, R142 ;  /* 0x0000008e001c7202 */ /* 0x000fe20000000f00 */
[----:B------:R-:W-:Y:S02]  /*87700*/  IMAD.MOV.U32 R29, RZ, RZ, R133 ;  /* 0x000000ffff1d7224 */ /* 0x000fe400078e0085 */
[----:B------:R-:W-:Y:S01]  /*87710*/  STL.64 [R1+0xe58], R36 ;  /* 0x000e582401007387 */ /* 0x000fe20000100a00 */
[----:B------:R-:W-:-:S03]  /*87720*/  MOV R26, R141 ;  /* 0x0000008d001a7202 */ /* 0x000fc60000000f00 */
[----:B------:R2:W-:Y:S01]  /*87730*/  LDGSTS.E [R0+0x38800], [R214.64], P4 ;  /* 0x38800000d6007fae */ /* 0x0005e2000a121848 */
[----:B------:R-:W-:-:S03]  /*87740*/  IMAD.MOV.U32 R27, RZ, RZ, R134 ;  /* 0x000000ffff1b7224 */ /* 0x000fc600078e0086 */
[----:B------:R1:W-:Y:S01]  /*87750*/  STL.64 [R1+0xe50], R12 ;  /* 0x000e500c01007387 */ /* 0x0003e20000100a00 */
[----:B------:R-:W-:-:S03]  /*87760*/  MOV R22, R140 ;  /* 0x0000008c00167202 */ /* 0x000fc60000000f00 */
[----:B------:R2:W-:Y:S01]  /*87770*/  LDGSTS.E [R0+0x38900], [R212.64], P4 ;  /* 0x38900000d4007fae */ /* 0x0005e2000a121848 */
[----:B------:R-:W-:-:S03]  /*87780*/  IMAD.MOV.U32 R23, RZ, RZ, R135 ;  /* 0x000000ffff177224 */ /* 0x000fc600078e0087 */
[----:B------:R2:W-:Y:S01]  /*87790*/  STL.64 [R1+0xe48], R6 ;  /* 0x000e480601007387 */ /* 0x0005e20000100a00 */
[----:B------:R-:W-:-:S03]  /*877a0*/  ISETP.NE.U32.AND P5, PT, R3, RZ, PT ;  /* 0x000000ff0300720c */ /* 0x000fc60003fa5070 */
[----:B------:R2:W-:Y:S01]  /*877b0*/  LDGSTS.E [R0+0x38a00], [R186.64], P4 ;  /* 0x38a00000ba007fae */ /* 0x0005e2000a121848 */
[----:B------:R-:W-:Y:S01]  /*877c0*/  MOV R20, R139 ;  /* 0x0000008b00147202 */ /* 0x000fe20000000f00 */
[----:B------:R-:W-:Y:S02]  /*877d0*/  IMAD.MOV.U32 R21, RZ, RZ, R136 ;  /* 0x000000ffff157224 */ /* 0x000fe400078e0088 */
[----:B------:R-:W-:Y:S01]  /*877e0*/  STL.64 [R1+0xe40], R34 ;  /* 0x000e402201007387 */ /* 0x000fe20000100a00 */
[----:B------:R-:W-:-:S03]  /*877f0*/  SEL R3, R4, RZ, !P0 ;  /* 0x000000ff04037207 */ /* 0x000fc60004000000 */
[----:B------:R2:W-:Y:S01]  /*87800*/  LDGSTS.E [R0+0x38b00], [R184.64], P4 ;  /* 0x38b00000b8007fae */ /* 0x0005e2000a121848 */
[----:B------:R-:W-:Y:S01]  /*87810*/  MOV R18, R137 ;  /* 0x0000008900127202 */ /* 0x000fe20000000f00 */
[----:B------:R-:W-:Y:S02]  /*87820*/  IMAD.MOV.U32 R19, RZ, RZ, R138 ;  /* 0x000000ffff137224 */ /* 0x000fe400078e008a */
        /* <DEDUP_REMOVED lines=20> */
[----:B------:R2:W-:Y:S04]  /*87970*/  LDGSTS.E [R0+0x3ad00], [R8.64], P6 ;  /* 0x3ad0000008007fae */ /* 0x0005e8000b121848 */
[----:B------:R3:W-:Y:S04]  /*87980*/  LDGSTS.E [R0+0x3ae00], [R86.64], P6 ;  /* 0x3ae0000056007fae */ /* 0x0007e8000b121848 */
[----:B-1----:R-:W4:Y:S04]  /*87990*/  LDL.LU R15, [R1+0x2d64] ;  /* 0x002d6400010f7983 */ /* 0x002f280000300800 */
[----:B--2---:R-:W2:Y:S04]  /*879a0*/  LDL.LU R8, [R1+0x2d5c] ;  /* 0x002d5c0001087983 */ /* 0x004ea80000300800 */
[----:B------:R3:W-:Y:S04]  /*879b0*/  LDGSTS.E [R0+0x3af00], [R16.64], P6 ;  /* 0x3af0000010007fae */ /* 0x0007e8000b121848 */
[----:B------:R1:W-:Y:S04]  /*879c0*/  LDGSTS.E [R0+0x3c800], [R84.64], P1 ;  /* 0x3c80000054007fae */ /* 0x0003e80008921848 */
[----:B------:R1:W-:Y:S04]  /*879d0*/  LDGSTS.E [R0+0x3c900], [R82.64], P1 ;  /* 0x3c90000052007fae */ /* 0x0003e80008921848 */
[----:B---3--:R-:W3:Y:S04]  /*879e0*/  LDL.LU R16, [R1+0x2d58] ;  /* 0x002d580001107983 */ /* 0x008ee80000300800 */
[----:B------:R-:W3:Y:S04]  /*879f0*/  LDL.LU R14, [R1+0x2d50] ;  /* 0x002d5000010e7983 */ /* 0x000ee80000300800 */
[----:B------:R1:W-:Y:S04]  /*87a00*/  LDGSTS.E [R0+0x3ca00], [R80.64], P1 ;  /* 0x3ca0000050007fae */ /* 0x0003e80008921848 */
[----:B------:R1:W-:Y:S04]  /*87a10*/  LDGSTS.E [R0+0x3cb00], [R36.64], P1 ;  /* 0x3cb0000024007fae */ /* 0x0003e80008921848 */
[----:B------:R1:W-:Y:S04]  /*87a20*/  LDGSTS.E [R0+0x3cc00], [R12.64], P1 ;  /* 0x3cc000000c007fae */ /* 0x0003e80008921848 */
[----:B------:R1:W-:Y:S04]  /*87a30*/  LDGSTS.E [R0+0x3cd00], [R6.64], P1 ;  /* 0x3cd0000006007fae */ /* 0x0003e80008921848 */
[----:B------:R2:W-:Y:S04]  /*87a40*/  LDGSTS.E [R0+0x3ce00], [R34.64], P1 ;  /* 0x3ce0000022007fae */ /* 0x0005e80008921848 */
[----:B-1----:R-:W3:Y:S04]  /*87a50*/  LDL.LU R12, [R1+0x2d54] ;  /* 0x002d5400010c7983 */ /* 0x002ee80000300800 */
[----:B------:R-:W3:Y:S04]  /*87a60*/  LDL.LU R7, [R1+0x2d4c] ;  /* 0x002d4c0001077983 */ /* 0x000ee80000300800 */
[----:B------:R-:W3:Y:S04]  /*87a70*/  LDL.LU R13, [R1+0x2d48] ;  /* 0x002d4800010d7983 */ /* 0x000ee80000300800 */
[----:B------:R1:W-:Y:S04]  /*87a80*/  LDGSTS.E [R0+0x3cf00], [R10.64], P1 ;  /* 0x3cf000000a007fae */ /* 0x0003e80008921848 */
[----:B------:R-:W1:Y:S01]  /*87a90*/  S2R R249, SR_TID.X ;  /* 0x0000000000f97919 */ /* 0x000e620000002100 */
[----:B------:R-:W-:-:S03]  /*87aa0*/  ISETP.NE.U32.AND P2, PT, R3, RZ, PT ;  /* 0x000000ff0300720c */ /* 0x000fc60003f45070 */
[----:B-1----:R-:W3:Y:S01]  /*87ab0*/  LDL.LU R11, [R1+0x2d40] ;  /* 0x002d4000010b7983 */ /* 0x002ee20000300800 */
[----:B------:R-:W-:-:S03]  /*87ac0*/  IMAD.U32 R3, RZ, RZ, UR5 ;  /* 0x00000005ff037e24 */ /* 0x000fc6000f8e00ff */
[----:B------:R-:W3:Y:S04]  /*87ad0*/  LDL.LU R9, [R1+0x2d44] ;  /* 0x002d440001097983 */ /* 0x000ee80000300800 */
[----:B------:R1:W-:Y:S04]  /*87ae0*/  LDGSTS.E [R0+0x3e800], [R32.64], P5 ;  /* 0x3e80000020007fae */ /* 0x0003e8000a921848 */
[----:B------:R1:W-:Y:S01]  /*87af0*/  LDGSTS.E [R0+0x3e900], [R30.64], P5 ;  /* 0x3e9000001e007fae */ /* 0x0003e2000a921848 */
[----:B------:R-:W-:-:S03]  /*87b00*/  LOP3.LUT R249, R249, 0x3f, RZ, 0xc0, !PT ;  /* 0x0000003ff9f97812 */ /* 0x000fc600078ec0ff */
[----:B------:R1:W-:Y:S01]  /*87b10*/  LDGSTS.E [R0+0x3ea00], [R28.64], P5 ;  /* 0x3ea000001c007fae */ /* 0x0003e2000a921848 */
[----:B------:R-:W-:-:S03]  /*87b20*/  SHF.L.U32 R249, R249, 0x2, RZ ;  /* 0x00000002f9f97819 */ /* 0x000fc600000006ff */
[----:B------:R1:W-:Y:S01]  /*87b30*/  LDGSTS.E [R0+0x3eb00], [R26.64], P5 ;  /* 0x3eb000001a007fae */ /* 0x0003e2000a921848 */
[----:B------:R-:W-:-:S03]  /*87b40*/  LOP3.LUT R99, R249, 0x40, RZ, 0x3c, !PT ;  /* 0x00000040f9637812 */ /* 0x000fc600078e3cff */
[----:B------:R1:W-:Y:S01]  /*87b50*/  LDGSTS.E [R0+0x3ec00], [R22.64], P5 ;  /* 0x3ec0000016007fae */ /* 0x0003e2000a921848 */
[----:B------:R-:W-:-:S03]  /*87b60*/  LEA R138, R3, R99, 0x12 ;  /* 0x00000063038a7211 */ /* 0x000fc600078e90ff */
[----:B------:R1:W-:Y:S04]  /*87b70*/  LDGSTS.E [R0+0x3ed00], [R20.64], P5 ;  /* 0x3ed0000014007fae */ /* 0x0003e8000a921848 */
[----:B------:R-:W3:Y:S04]  /*87b80*/  LDL.LU R3, [R1+0x2d3c] ;  /* 0x002d3c0001037983 */ /* 0x000ee80000300800 */
[----:B------:R-:W3:Y:S04]  /*87b90*/  LDL.LU R10, [R1+0x2d38] ;  /* 0x002d3800010a7983 */ /* 0x000ee80000300800 */
[----:B------:R-:W3:Y:S04]  /*87ba0*/  LDL.LU R6, [R1+0x2d30] ;  /* 0x002d300001067983 */ /* 0x000ee80000300800 */
[----:B------:R1:W-:Y:S04]  /*87bb0*/  LDGSTS.E [R0+0x3ee00], [R18.64], P5 ;  /* 0x3ee0000012007fae */ /* 0x0003e8000a921848 */
[----:B------:R1:W-:Y:S02]  /*87bc0*/  LDGSTS.E [R0+0x3ef00], [R4.64], P5 ;  /* 0x3ef0000004007fae */ /* 0x0003e4000a921848 */
[----:B-1----:R-:W-:Y:S01]  /*87bd0*/  IMAD.MOV.U32 R4, RZ, RZ, R24 ;  /* 0x000000ffff047224 */ /* 0x002fe200078e0018 */
[----:B------:R-:W-:-:S05]  /*87be0*/  MOV R5, R25 ;  /* 0x0000001900057202 */ /* 0x000fca0000000f00 */
[----:B------:R1:W-:Y:S01]  /*87bf0*/  LDGSTS.E [R138+0x1000], [R4.64], P2 ;  /* 0x01000000048a7fae */ /* 0x0003e20009121848 */
[-C--:B----4-:R-:W-:Y:S02]  /*87c00*/  IADD3 R15, P1, R15, R252.reuse, RZ ;  /* 0x000000fc0f0f7210 */ /* 0x090fe40007f3e0ff */
[----:B--2---:R-:W-:-:S03]  /*87c10*/  IADD3 R8, P3, R8, R252, RZ ;  /* 0x000000fc08087210 */ /* 0x004fc60007f7e0ff */
[----:B-1----:R-:W-:Y:S01]  /*87c20*/  IMAD.MOV.U32 R4, RZ, RZ, R15 ;  /* 0x000000ffff047224 */ /* 0x002fe200078e000f */
[----:B------:R-:W-:Y:S01]  /*87c30*/  STL [R1+0x2d64], R15 ;  /* 0x002d640f01007387 */ /* 0x000fe20000100800 */
[----:B---3--:R-:W-:Y:S01]  /*87c40*/  IMAD.X R16, R16, 0x1, R2, P1 ;  /* 0x0000000110107824 */ /* 0x008fe200008e0602 */
[----:B------:R-:W-:-:S04]  /*87c50*/  IADD3.X R14, R14, R2, RZ, P3, !PT ;  /* 0x000000020e0e7210 */ /* 0x000fc80001ffe4ff */
[----:B------:R-:W-:Y:S01]  /*87c60*/  MOV R5, R16 ;  /* 0x0000001000057202 */ /* 0x000fe20000000f00 */
[----:B------:R-:W-:Y:S04]  /*87c70*/  STL [R1+0x2d58], R16 ;  /* 0x002d581001007387 */ /* 0x000fe80000100800 */
[----:B------:R1:W-:Y:S04]  /*87c80*/  STL [R1+0x2d5c], R8 ;  /* 0x002d5c0801007387 */ /* 0x0003e80000100800 */
[----:B------:R2:W-:Y:S04]  /*87c90*/  LDGSTS.E [R138+0x1100], [R4.64], P2 ;  /* 0x01100000048a7fae */ /* 0x0005e80009121848 */
[----:B------:R3:W-:Y:S04]  /*87ca0*/  STL [R1+0x2d50], R14 ;  /* 0x002d500e01007387 */ /* 0x0007e80000100800 */
[----:B------:R-:W4:Y:S01]  /*87cb0*/  LDL.LU R18, [R1+0x2d28] ;  /* 0x002d280001127983 */ /* 0x000f220000300800 */
[----:B--2---:R-:W-:-:S03]  /*87cc0*/  IMAD.MOV.U32 R4, RZ, RZ, R8 ;  /* 0x000000ffff047224 */ /* 0x004fc600078e0008 */
[----:B-1----:R-:W2:Y:S04]  /*87cd0*/  LDL.LU R8, [R1+0x2d34] ;  /* 0x002d340001087983 */ /* 0x002ea80000300800 */
[----:B------:R-:W4:Y:S01]  /*87ce0*/  LDL.LU R17, [R1+0x2c60] ;  /* 0x002c600001117983 */ /* 0x000f220000300800 */
[----:B------:R-:W-:-:S03]  /*87cf0*/  IADD3 R12, P1, R12, R252, RZ ;  /* 0x000000fc0c0c7210 */ /* 0x000fc60007f3e0ff */
[----:B------:R-:W4:Y:S01]  /*87d00*/  LDL.LU R16, [R1+0x2c6c] ;  /* 0x002c6c0001107983 */ /* 0x000f220000300800 */
[----:B------:R-:W-:Y:S01]  /*87d10*/  IADD3 R7, P3, R7, R252, RZ ;  /* 0x000000fc07077210 */ /* 0x000fe20007f7e0ff */
[----:B------:R-:W-:Y:S01]  /*87d20*/  IMAD.X R13, R13, 0x1, R2, P1 ;  /* 0x000000010d0d7824 */ /* 0x000fe200008e0602 */
[----:B------:R-:W-:Y:S01]  /*87d30*/  MOV R5, R14 ;  /* 0x0000000e00057202 */ /* 0x000fe20000000f00 */
[----:B------:R-:W-:Y:S04]  /*87d40*/  STL [R1+0x2d54], R12 ;  /* 0x002d540c01007387 */ /* 0x000fe80000100800 */
[----:B------:R1:W-:Y:S01]  /*87d50*/  STL [R1+0x2d48], R13 ;  /* 0x002d480d01007387 */ /* 0x0003e20000100800 */
[----:B------:R-:W-:-:S03]  /*87d60*/  IADD3.X R11, R11, R2, RZ, P3, !PT ;  /* 0x000000020b0b7210 */ /* 0x000fc60001ffe4ff */
[----:B------:R1:W-:Y:S04]  /*87d70*/  STL [R1+0x2d4c], R7 ;  /* 0x002d4c0701007387 */ /* 0x0003e80000100800 */
[----:B------:R1:W-:Y:S04]  /*87d80*/  LDGSTS.E [R138+0x1200], [R4.64], P2 ;  /* 0x01200000048a7fae */ /* 0x0003e80009121848 */
[----:B------:R3:W-:Y:S04]  /*87d90*/  STL [R1+0x2d40], R11 ;  /* 0x002d400b01007387 */ /* 0x0007e80000100800 */
[----:B------:R-:W4:Y:S01]  /*87da0*/  LDL.LU R15, [R1+0x2c58] ;  /* 0x002c5800010f7983 */ /* 0x000f220000300800 */
[----:B-1----:R-:W-:Y:S01]  /*87db0*/  IMAD.MOV.U32 R4, RZ, RZ, R12 ;  /* 0x000000ffff047224 */ /* 0x002fe200078e000c */
[----:B------:R-:W-:-:S02]  /*87dc0*/  MOV R5, R13 ;  /* 0x0000000d00057202 */ /* 0x000fc40000000f00 */
[----:B---3--:R-:W3:Y:S04]  /*87dd0*/  LDL.LU R14, [R1+0x2c64] ;  /* 0x002c6400010e7983 */ /* 0x008ee80000300800 */
[----:B------:R1:W-:Y:S04]  /*87de0*/  LDGSTS.E [R138+0x1300], [R4.64], P2 ;  /* 0x01300000048a7fae */ /* 0x0003e80009121848 */
[----:B------:R-:W3:Y:S01]  /*87df0*/  LDL.LU R13, [R1+0x2c50] ;  /* 0x002c5000010d7983 */ /* 0x000ee20000300800 */
        /* <DEDUP_REMOVED lines=11> */
[----:B------:R-:W3:Y:S04]  /*87eb0*/  LDL.LU R12, [R1+0x2c48] ;  /* 0x002c4800010c7983 */ /* 0x000ee80000300800 */
[----:B------:R1:W-:Y:S04]  /*87ec0*/  LDGSTS.E [R138+0x1400], [R4.64], P2 ;  /* 0x01400000048a7fae */ /* 0x0003e80009121848 */
[----:B------:R-:W3:Y:S01]  /*87ed0*/  LDL.LU R11, [R1+0x2c54] ;  /* 0x002c5400010b7983 */ /* 0x000ee20000300800 */
[----:B-1----:R-:W-:Y:S01]  /*87ee0*/  MOV R5, R10 ;  /* 0x0000000a00057202 */ /* 0x002fe20000000f00 */
[----:B------:R-:W-:-:S02]  /*87ef0*/  IMAD.MOV.U32 R4, RZ, RZ, R9 ;  /* 0x000000ffff047224 */ /* 0x000fc400078e0009 */
[----:B------:R-:W3:Y:S04]  /*87f00*/  LDL.LU R10, [R1+0x2c40] ;  /* 0x002c4000010a7983 */ /* 0x000ee80000300800 */
[----:B------:R-:W3:Y:S01]  /*87f10*/  LDL.LU R9, [R1+0x2c4c] ;  /* 0x002c4c0001097983 */ /* 0x000ee20000300800 */
[----:B------:R-:W-:-:S03]  /*87f20*/  ISETP.GT.AND P1, PT, R98, 0x6, PT ;  /* 0x000000066200780c */ /* 0x000fc60003f24270 */
[----:B------:R1:W-:Y:S01]  /*87f30*/  LDGSTS.E [R138+0x1500], [R4.64], P2 ;  /* 0x01500000048a7fae */ /* 0x0003e20009121848 */
[----:B------:R-:W-:-:S04]  /*87f40*/  SEL R0, RZ, 0x4, !P1 ;  /* 0x00000004ff007807 */ /* 0x000fc80004800000 */
[----:B------:R-:W-:Y:S01]  /*87f50*/  SEL R0, R0, RZ, !P0 ;  /* 0x000000ff00007207 */ /* 0x000fe20004000000 */
[----:B-1----:R-:W-:Y:S01]  /*87f60*/  IMAD.MOV.U32 R4, RZ, RZ, R3 ;  /* 0x000000ffff047224 */ /* 0x002fe200078e0003 */
[----:B------:R-:W-:Y:S02]  /*87f70*/  MOV R5, R6 ;  /* 0x0000000600057202 */ /* 0x000fe40000000f00 */
[----:B------:R-:W3:Y:S04]  /*87f80*/  LDL.LU R6, [R1+0x2c44] ;  /* 0x002c440001067983 */ /* 0x000ee80000300800 */
[----:B------:R-:W3:Y:S01]  /*87f90*/  LDL.LU R3, [R1+0x2c3c] ;  /* 0x002c3c0001037983 */ /* 0x000ee20000300800 */
[----:B------:R-:W-:-:S03]  /*87fa0*/  ISETP.NE.U32.AND P1, PT, R0, RZ, PT ;  /* 0x000000ff0000720c */ /* 0x000fc60003f25070 */
[----:B------:R1:W-:Y:S01]  /*87fb0*/  LDGSTS.E [R138+0x1600], [R4.64], P2 ;  /* 0x01600000048a7fae */ /* 0x0003e20009121848 */
[----:B--2---:R-:W-:-:S05]  /*87fc0*/  IADD3 R8, P3, R8, R252, RZ ;  /* 0x000000fc08087210 */ /* 0x004fca0007f7e0ff */
[----:B----4-:R-:W-:Y:S01]  /*87fd0*/  IMAD.X R18, R18, 0x1, R2, P3 ;  /* 0x0000000112127824 */ /* 0x010fe200018e0602 */
        /* <DEDUP_REMOVED lines=11> */
[----:B---3--:R-:W-:Y:S01]  /*88090*/  IADD3 R14, P2, R14, R252, RZ ;  /* 0x000000fc0e0e7210 */ /* 0x008fe20007f5e0ff */
[----:B-1----:R-:W-:Y:S01]  /*880a0*/  IMAD.MOV.U32 R4, RZ, RZ, R16 ;  /* 0x000000ffff047224 */ /* 0x002fe200078e0010 */
[----:B------:R-:W-:-:S03]  /*880b0*/  MOV R5, R17 ;  /* 0x0000001100057202 */ /* 0x000fc60000000f00 */
[----:B------:R-:W-:Y:S01]  /*880c0*/  IMAD.X R15, R15, 0x1, R2, P2 ;  /* 0x000000010f0f7824 */ /* 0x000fe200010e0602 */
[----:B------:R-:W-:Y:S04]  /*880d0*/  STL [R1+0x2c64], R14 ;  /* 0x002c640e01007387 */ /* 0x000fe80000100800 */
[----:B------:R1:W-:Y:S01]  /*880e0*/  LDGSTS.E [R138+0x3000], [R4.64], P1 ;  /* 0x03000000048a7fae */ /* 0x0003e20008921848 */
[----:B------:R-:W-:-:S03]  /*880f0*/  IADD3 R7, P3, R7, R252, RZ ;  /* 0x000000fc07077210 */ /* 0x000fc60007f7e0ff */
        /* <DEDUP_REMOVED lines=223> */
[----:B---3--:R-:W-:-:S03]  /*88ef0*/  IADD3 R14, P1, R14, R252, RZ ;  /* 0x000000fc0e0e7210 */ /* 0x008fc60007f3e0ff */
[----:B------:R1:W-:Y:S02]  /*88f00*/  LDGSTS.E [R138+0x9000], [R4.64], P2 ;  /* 0x09000000048a7fae */ /* 0x0003e40009121848 */
[----:B------:R-:W-:Y:S02]  /*88f10*/  IMAD.X R15, R15, 0x1, R2, P1 ;  /* 0x000000010f0f7824 */ /* 0x000fe400008e0602 */
[----:B------:R-:W-:Y:S04]  /*88f20*/  STL [R1+0x2964], R14 ;  /* 0x0029640e01007387 */ /* 0x000fe80000100800 */
[----:B------:R-:W-:Y:S01]  /*88f30*/  STL [R1+0x2958], R15 ;  /* 0x0029580f01007387 */ /* 0x000fe20000100800 */
[----:B-1----:R-:W-:Y:S01]  /*88f40*/  IMAD.MOV.U32 R4, RZ, RZ, R14 ;  /* 0x000000ffff047224 */ /* 0x002fe200078e000e */
[----:B------:R-:W-:-:S02]  /*88f50*/  MOV R5, R15 ;  /* 0x0000000f00057202 */ /* 0x000fc40000000f00 */
[----:B------:R-:W-:-:S03]  /*88f60*/  IADD3 R7, P3, R7, R252, RZ ;  /* 0x000000fc07077210 */ /* 0x000fc60007f7e0ff */
[----:B------:R1:W-:Y:S01]  /*88f70*/  LDGSTS.E [R138+0x9100], [R4.64], P2 ;  /* 0x09100000048a7fae */ /* 0x0003e20009121848 */
[----:B------:R-:W-:-:S03]  /*88f80*/  IADD3.X R13, R13, R2, RZ, P3, !PT ;  /* 0x000000020d0d7210 */ /* 0x000fc60001ffe4ff */
[----:B------:R3:W-:Y:S04]  /*88f90*/  STL [R1+0x295c], R7 ;  /* 0x00295c0701007387 */ /* 0x0007e80000100800 */
[----:B------:R3:W-:Y:S01]  /*88fa0*/  STL [R1+0x2950], R13 ;  /* 0x0029500d01007387 */ /* 0x0007e20000100800 */
[----:B-1----:R-:W-:-:S03]  /*88fb0*/  IMAD.MOV.U32 R4, RZ, RZ, R7 ;  /* 0x000000ffff047224 */ /* 0x002fc600078e0007 */
[----:B----4-:R-:W3:Y:S04]  /*88fc0*/  LDL.LU R18, [R1+0x2928] ;  /* 0x0029280001127983 */ /* 0x010ee80000300800 */
[----:B---3--:R-:W3:Y:S04]  /*88fd0*/  LDL.LU R7, [R1+0x2934] ;  /* 0x0029340001077983 */ /* 0x008ee80000300800 */
[----:B------:R-:W3:Y:S04]  /*88fe0*/  LDL.LU R17, [R1+0x2860] ;  /* 0x0028600001117983 */ /* 0x000ee80000300800 */
[----:B------:R-:W3:Y:S01]  /*88ff0*/  LDL.LU R16, [R1+0x28ec] ;  /* 0x0028ec0001107983 */ /* 0x000ee20000300800 */
[----:B------:R-:W-:-:S05]  /*89000*/  MOV R5, R13 ;  /* 0x0000000d00057202 */ /* 0x000fca0000000f00 */
[----:B------:R1:W-:Y:S01]  /*89010*/  LDGSTS.E [R138+0x9200], [R4.64], P2 ;  /* 0x09200000048a7fae */ /* 0x0003e20009121848 */
[----:B------:R-:W-:-:S05]  /*89020*/  IADD3 R11, P1, R11, R252, RZ ;  /* 0x000000fc0b0b7210 */ /* 0x000fca0007f3e0ff */
        /* <DEDUP_REMOVED lines=982> */
[----:B------:R-:W3:Y:S01]  /*8cd90*/  LDL.LU R9, [R1+0x1e8c] ;  /* 0x001e8c0001097983 */ /* 0x000ee20000300800 */
[----:B------:R-:W-:-:S03]  /*8cda0*/  MOV R5, R13 ;  /* 0x0000000d00057202 */ /* 0x000fc60000000f00 */
[----:B------:R-:W3:Y:S04]  /*8cdb0*/  LDL.LU R17, [R1+0x1f50] ;  /* 0x001f500001117983 */ /* 0x000ee80000300800 */
[----:B------:R-:W3:Y:S04]  /*8cdc0*/  LDL.LU R16, [R1+0x1f54] ;  /* 0x001f540001107983 */ /* 0x000ee80000300800 */
        /* <DEDUP_REMOVED lines=55> */
[----:B------:R-:W3:Y:S04]  /*8d140*/  LDL.LU R9, [R1+0x1f78] ;  /* 0x001f780001097983 */ /* 0x000ee80000300800 */
[----:B------:R-:W-:Y:S04]  /*8d150*/  STL [R1+0x1f50], R17 ;  /* 0x001f501101007387 */ /* 0x000fe80000100800 */
[----:B------:R-:W3:Y:S04]  /*8d160*/  LDL.LU R0, [R1+0x1f80] ;  /* 0x001f800001007983 */ /* 0x000ee80000300800 */
        /* <DEDUP_REMOVED lines=47> */
[----:B------:R-:W2:Y:S04]  /*8d460*/  LDL.LU R12, [R1+0x2068] ;  /* 0x00206800010c7983 */ /* 0x000ea80000300800 */
[----:B------:R-:W2:Y:S01]  /*8d470*/  LDL.LU R11, [R1+0x206c] ;  /* 0x00206c00010b7983 */ /* 0x000ea20000300800 */
[----:B------:R-:W-:-:S03]  /*8d480*/  ISETP.GT.AND P1, PT, R98, 0x4e, PT ;  /* 0x0000004e6200780c */ /* 0x000fc60003f24270 */
[----:B---3--:R-:W3:Y:S04]  /*8d490*/  LDL.LU R10, [R1+0x2070] ;  /* 0x00207000010a7983 */ /* 0x008ee80000300800 */
[----:B-1----:R-:W3:Y:S04]  /*8d4a0*/  LDL.LU R9, [R1+0x2074] ;  /* 0x0020740001097983 */ /* 0x002ee80000300800 */
[----:B------:R1:W-:Y:S04]  /*8d4b0*/  LDGSTS.E [R138+0x25500], [R4.64], P2 ;  /* 0x25500000048a7fae */ /* 0x0003e80009121848 */
[----:B------:R-:W3:Y:S01]  /*8d4c0*/  LDL.LU R6, [R1+0x207c] ;  /* 0x00207c0001067983 */ /* 0x000ee20000300800 */
[----:B-1----:R-:W-:Y:S01]  /*8d4d0*/  IMAD.MOV.U32 R4, RZ, RZ, R3 ;  /* 0x000000ffff047224 */ /* 0x002fe200078e0003 */
[----:B------:R-:W-:-:S02]  /*8d4e0*/  MOV R5, R0 ;  /* 0x0000000000057202 */ /* 0x000fc40000000f00 */
[----:B------:R-:W3:Y:S01]  /*8d4f0*/  LDL.LU R3, [R1+0x2084] ;  /* 0x0020840001037983 */ /* 0x000ee20000300800 */
[----:B------:R-:W-:-:S03]  /*8d500*/  SEL R0, RZ, 0x4, !P1 ;  /* 0x00000004ff007807 */ /* 0x000fc60004800000 */
[----:B------:R1:W-:Y:S01]  /*8d510*/  LDGSTS.E [R138+0x25600], [R4.64], P2 ;  /* 0x25600000048a7fae */ /* 0x0003e20009121848 */
[----:B------:R-:W-:-:S04]  /*8d520*/  SEL R0, R0, RZ, !P0 ;  /* 0x000000ff00007207 */ /* 0x000fc80004000000 */
[----:B------:R-:W-:Y:S02]  /*8d530*/  ISETP.NE.U32.AND P1, PT, R0, RZ, PT ;  /* 0x000000ff0000720c */ /* 0x000fe40003f25070 */
[----:B----4-:R-:W-:-:S05]  /*8d540*/  IADD3 R8, P3, R8, R252, RZ ;  /* 0x000000fc08087210 */ /* 0x010fca0007f7e0ff */
[----:B--2---:R-:W-:Y:S01]  /*8d550*/  IMAD.X R18, R18, 0x1, R2, P3 ;  /* 0x0000000112127824 */ /* 0x004fe200018e0602 */
[----:B------:R-:W-:Y:S01]  /*8d560*/  IADD3 R16, P4, R16, R252, RZ ;  /* 0x000000fc10107210 */ /* 0x000fe20007f9e0ff */
[----:B------:R2:W-:Y:S01]  /*8d570*/  STL [R1+0x1f8c], R8 ;  /* 0x001f8c0801007387 */ /* 0x0005e20000100800 */
[----:B-1----:R-:W-:Y:S02]  /*8d580*/  IMAD.MOV.U32 R4, RZ, RZ, R8 ;  /* 0x000000ffff047224 */ /* 0x002fe400078e0008 */
[----:B------:R-:W-:Y:S01]  /*8d590*/  IADD3.X R17, R17, R2, RZ, P4, !PT ;  /* 0x0000000211117210 */ /* 0x000fe200027fe4ff */
[----:B------:R1:W-:Y:S04]  /*8d5a0*/  STL [R1+0x1f88], R18 ;  /* 0x001f881201007387 */ /* 0x0003e80000100800 */
[----:B------:R-:W-:Y:S01]  /*8d5b0*/  STL [R1+0x2054], R16 ;  /* 0x0020541001007387 */ /* 0x000fe20000100800 */
[----:B------:R-:W-:-:S03]  /*8d5c0*/  MOV R5, R18 ;  /* 0x0000001200057202 */ /* 0x000fc60000000f00 */
[----:B--2---:R-:W2:Y:S04]  /*8d5d0*/  LDL.LU R8, [R1+0x2078] ;  /* 0x0020780001087983 */ /* 0x004ea80000300800 */
        /* <DEDUP_REMOVED lines=29> */
[----:B------:R3:W-:Y:S01]  /*8d7b0*/  STL [R1+0x2068], R12 ;  /* 0x0020680c01007387 */ /* 0x0007e20000100800 */
[----:B------:R-:W-:Y:S01]  /*8d7c0*/  IADD3 R6, P2, R6, R252, RZ ;  /* 0x000000fc06067210 */ /* 0x000fe20007f5e0ff */
        /* <DEDUP_REMOVED lines=9> */
[----:B---3--:R-:W3:Y:S04]  /*8d860*/  LDL.LU R12, [R1+0x2164] ;  /* 0x00216400010c7983 */ /* 0x008ee80000300800 */
[----:B------:R-:W-:Y:S01]  /*8d870*/  STL [R1+0x207c], R6 ;  /* 0x00207c0601007387 */ /* 0x000fe20000100800 */
[----:B-1----:R-:W-:Y:S01]  /*8d880*/  IMAD.MOV.U32 R4, RZ, RZ, R9 ;  /* 0x000000ffff047224 */ /* 0x002fe200078e0009 */
[----:B------:R-:W-:-:S05]  /*8d890*/  MOV R5, R10 ;  /* 0x0000000a00057202 */ /* 0x000fca0000000f00 */
[----:B------:R1:W-:Y:S02]  /*8d8a0*/  LDGSTS.E [R138+0x27400], [R4.64], P1 ;  /* 0x27400000048a7fae */ /* 0x0003e40008921848 */
[----:B-1----:R-:W-:Y:S02]  /*8d8b0*/  IMAD.MOV.U32 R4, RZ, RZ, R6 ;  /* 0x000000ffff047224 */ /* 0x002fe400078e0006 */
[----:B--2---:R-:W-:-:S05]  /*8d8c0*/  IMAD.X R8, R8, 0x1, R2, P2 ;  /* 0x0000000108087824 */ /* 0x004fca00010e0602 */
        /* <DEDUP_REMOVED lines=14> */
[----:B--2---:R-:W3:Y:S01]  /*8d9b0*/  LDL.LU R3, [R1+0x2184] ;  /* 0x0021840001037983 */ /* 0x004ee20000300800 */
[----:B------:R-:W-:-:S03]  /*8d9c0*/  SEL R0, RZ, 0x4, !P2 ;  /* 0x00000004ff007807 */ /* 0x000fc60005000000 */
[----:B------:R1:W-:Y:S01]  /*8d9d0*/  LDGSTS.E [R138+0x27600], [R4.64], P1 ;  /* 0x27600000048a7fae */ /* 0x0003e20008921848 */
[----:B------:R-:W-:Y:S02]  /*8d9e0*/  SEL R0, R0, RZ, !P0 ;  /* 0x000000ff00007207 */ /* 0x000fe40004000000 */
[----:B------:R-:W-:-:S05]  /*8d9f0*/  IADD3 R7, P3, R7, R252, RZ ;  /* 0x000000fc07077210 */ /* 0x000fca0007f7e0ff */
[----:B------:R-:W-:Y:S01]  /*8da00*/  IMAD.X R18, R18, 0x1, R2, P3 ;  /* 0x0000000112127824 */ /* 0x000fe200018e0602 */
[----:B------:R-:W-:Y:S01]  /*8da10*/  IADD3 R16, P4, R16, R252, RZ ;  /* 0x000000fc10107210 */ /* 0x000fe20007f9e0ff */
[----:B------:R1:W-:Y:S02]  /*8da20*/  STL [R1+0x208c], R7 ;  /* 0x00208c0701007387 */ /* 0x0003e40000100800 */
[----:B-1----:R-:W-:Y:S02]  /*8da30*/  IMAD.MOV.U32 R4, RZ, RZ, R7 ;  /* 0x000000ffff047224 */ /* 0x002fe400078e0007 */
[----:B------:R1:W-:Y:S01]  /*8da40*/  STL [R1+0x2088], R18 ;  /* 0x0020881201007387 */ /* 0x0003e20000100800 */
[----:B------:R-:W-:-:S03]  /*8da50*/  IADD3.X R17, R17, R2, RZ, P4, !PT ;  /* 0x0000000211117210 */ /* 0x000fc600027fe4ff */
[----:B------:R-:W-:Y:S04]  /*8da60*/  STL [R1+0x2154], R16 ;  /* 0x0021541001007387 */ /* 0x000fe80000100800 */
[----:B------:R-:W3:Y:S01]  /*8da70*/  LDL.LU R7, [R1+0x2178] ;  /* 0x0021780001077983 */ /* 0x000ee20000300800 */
[----:B------:R-:W-:-:S03]  /*8da80*/  ISETP.NE.U32.AND P2, PT, R0, RZ, PT ;  /* 0x000000ff0000720c */ /* 0x000fc60003f45070 */
[----:B------:R1:W-:Y:S04]  /*8da90*/  STL [R1+0x2150], R17 ;  /* 0x0021501101007387 */ /* 0x0003e80000100800 */
[----:B------:R-:W3:Y:S01]  /*8daa0*/  LDL.LU R0, [R1+0x2180] ;  /* 0x0021800001007983 */ /* 0x000ee20000300800 */
[----:B------:R-:W-:-:S05]  /*8dab0*/  MOV R5, R18 ;  /* 0x0000001200057202 */ /* 0x000fca0000000f00 */
[----:B------:R1:W-:Y:S01]  /*8dac0*/  LDGSTS.E [R138+0x27700], [R4.64], P1 ;  /* 0x27700000048a7fae */ /* 0x0003e20008921848 */
[----:B------:R-:W-:-:S05]  /*8dad0*/  IADD3 R14, P1, R14, R252, RZ ;  /* 0x000000fc0e0e7210 */ /* 0x000fca0007f3e0ff */
[----:B------:R-:W-:Y:S01]  /*8dae0*/  IMAD.X R15, R15, 0x1, R2, P1 ;  /* 0x000000010f0f7824 */ /* 0x000fe200008e0602 */
[----:B------:R-:W-:Y:S01]  /*8daf0*/  STL [R1+0x215c], R14 ;  /* 0x00215c0e01007387 */ /* 0x000fe20000100800 */
[----:B---3--:R-:W-:-:S03]  /*8db00*/  IADD3 R12, P3, R12, R252, RZ ;  /* 0x000000fc0c0c7210 */ /* 0x008fc60007f7e0ff */
[----:B------:R3:W-:Y:S01]  /*8db10*/  STL [R1+0x2158], R15 ;  /* 0x0021580f01007387 */ /* 0x0007e20000100800 */
[----:B------:R-:W-:-:S03]  /*8db20*/  IADD3.X R13, R13, R2, RZ, P3, !PT ;  /* 0x000000020d0d7210 */ /* 0x000fc60001ffe4ff */
[----:B------:R-:W-:Y:S04]  /*8db30*/  STL [R1+0x2164], R12 ;  /* 0x0021640c01007387 */ /* 0x000fe80000100800 */
[----:B------:R3:W-:Y:S04]  /*8db40*/  STL [R1+0x2160], R13 ;  /* 0x0021600d01007387 */ /* 0x0007e80000100800 */
[----:B------:R-:W3:Y:S01]  /*8db50*/  LDL.LU R21, [R1+0x218c] ;  /* 0x00218c0001157983 */ /* 0x000ee20000300800 */
[----:B-1----:R-:W-:Y:S01]  /*8db60*/  IMAD.MOV.U32 R4, RZ, RZ, R16 ;  /* 0x000000ffff047224 */ /* 0x002fe200078e0010 */
[----:B------:R-:W-:-:S05]  /*8db70*/  MOV R5, R17 ;  /* 0x0000001100057202 */ /* 0x000fca0000000f00 */
[----:B------:R1:W-:Y:S02]  /*8db80*/  LDGSTS.E [R138+0x29000], [R4.64], P2 ;  /* 0x29000000048a7fae */ /* 0x0003e40009121848 */
        /* <DEDUP_REMOVED lines=13> */
[----:B------:R-:W2:Y:S04]  /*8dc60*/  LDL.LU R22, [R1+0x2188] ;  /* 0x0021880001167983 */ /* 0x000ea80000300800 */
[----:B------:R1:W-:Y:S04]  /*8dc70*/  STL [R1+0x2170], R9 ;  /* 0x0021700901007387 */ /* 0x0003e80000100800 */
[----:B------:R-:W2:Y:S04]  /*8dc80*/  LDL.LU R20, [R1+0x2250] ;  /* 0x0022500001147983 */ /* 0x000ea80000300800 */
[----:B------:R-:W2:Y:S01]  /*8dc90*/  LDL.LU R19, [R1+0x2254] ;  /* 0x0022540001137983 */ /* 0x000ea20000300800 */
[----:B------:R-:W-:-:S03]  /*8dca0*/  IADD3 R6, P1, R6, R252, RZ ;  /* 0x000000fc06067210 */ /* 0x000fc60007f3e0ff */
[----:B------:R-:W2:Y:S04]  /*8dcb0*/  LDL.LU R18, [R1+0x2258] ;  /* 0x0022580001127983 */ /* 0x000ea80000300800 */
[----:B------:R-:W2:Y:S01]  /*8dcc0*/  LDL.LU R17, [R1+0x225c] ;  /* 0x00225c0001117983 */ /* 0x000ea20000300800 */
[----:B---3--:R-:W-:-:S03]  /*8dcd0*/  IADD3 R3, P3, R3, R252, RZ ;  /* 0x000000fc03037210 */ /* 0x008fc60007f7e0ff */
[----:B------:R-:W3:Y:S04]  /*8dce0*/  LDL.LU R15, [R1+0x2264] ;  /* 0x00226400010f7983 */ /* 0x000ee80000300800 */
[----:B------:R-:W3:Y:S01]  /*8dcf0*/  LDL.LU R13, [R1+0x226c] ;  /* 0x00226c00010d7983 */ /* 0x000ee20000300800 */
[----:B-1----:R-:W-:-:S03]  /*8dd00*/  IMAD.MOV.U32 R4, RZ, RZ, R10 ;  /* 0x000000ffff047224 */ /* 0x002fc600078e000a */
[----:B------:R-:W-:Y:S01]  /*8dd10*/  STL [R1+0x217c], R6 ;  /* 0x00217c0601007387 */ /* 0x000fe20000100800 */
[----:B------:R-:W-:-:S05]  /*8dd20*/  MOV R5, R11 ;  /* 0x0000000b00057202 */ /* 0x000fca0000000f00 */
[----:B------:R1:W-:Y:S01]  /*8dd30*/  LDGSTS.E [R138+0x29300], [R4.64], P2 ;  /* 0x29300000048a7fae */ /* 0x0003e20009121848 */
[----:B------:R-:W-:-:S05]  /*8dd40*/  IMAD.X R7, R7, 0x1, R2, P1 ;  /* 0x0000000107077824 */ /* 0x000fca00008e0602 */
[----:B------:R4:W-:Y:S01]  /*8dd50*/  STL [R1+0x2178], R7 ;  /* 0x0021780701007387 */ /* 0x0009e20000100800 */
[----:B------:R-:W-:-:S03]  /*8dd60*/  IADD3.X R0, R0, R2, RZ, P3, !PT ;  /* 0x0000000200007210 */ /* 0x000fc60001ffe4ff */
[----:B------:R4:W-:Y:S04]  /*8dd70*/  STL [R1+0x2184], R3 ;  /* 0x0021840301007387 */ /* 0x0009e80000100800 */
[----:B------:R-:W3:Y:S01]  /*8dd80*/  LDL.LU R16, [R1+0x2260] ;  /* 0x0022600001107983 */ /* 0x000ee20000300800 */
[----:B-1----:R-:W-:Y:S01]  /*8dd90*/  IMAD.MOV.U32 R4, RZ, RZ, R8 ;  /* 0x000000ffff047224 */ /* 0x002fe200078e0008 */
[----:B------:R-:W-:Y:S02]  /*8dda0*/  MOV R5, R9 ;  /* 0x0000000900057202 */ /* 0x000fe40000000f00 */
[----:B------:R1:W-:Y:S04]  /*8ddb0*/  STL [R1+0x2180], R0 ;  /* 0x0021800001007387 */ /* 0x0003e80000100800 */
[----:B------:R-:W3:Y:S04]  /*8ddc0*/  LDL.LU R14, [R1+0x2268] ;  /* 0x00226800010e7983 */ /* 0x000ee80000300800 */
[----:B------:R-:W3:Y:S04]  /*8ddd0*/  LDL.LU R12, [R1+0x2270] ;  /* 0x00227000010c7983 */ /* 0x000ee80000300800 */
[----:B----4-:R-:W4:Y:S04]  /*8dde0*/  LDL.LU R11, [R1+0x2274] ;  /* 0x00227400010b7983 */ /* 0x010f280000300800 */
[----:B------:R1:W-:Y:S04]  /*8ddf0*/  LDGSTS.E [R138+0x29400], [R4.64], P2 ;  /* 0x29400000048a7fae */ /* 0x0003e80009121848 */
[----:B------:R-:W4:Y:S04]  /*8de00*/  LDL.LU R10, [R1+0x2278] ;  /* 0x00227800010a7983 */ /* 0x000f280000300800 */
[----:B------:R-:W4:Y:S01]  /*8de10*/  LDL.LU R9, [R1+0x227c] ;  /* 0x00227c0001097983 */ /* 0x000f220000300800 */
[----:B-1----:R-:W-:Y:S01]  /*8de20*/  IMAD.MOV.U32 R4, RZ, RZ, R6 ;  /* 0x000000ffff047224 */ /* 0x002fe200078e0006 */
[----:B------:R-:W-:-:S02]  /*8de30*/  MOV R5, R7 ;  /* 0x0000000700057202 */ /* 0x000fc40000000f00 */
        /* <DEDUP_REMOVED lines=10> */
[----:B------:R-:W-:-:S04]  /*8dee0*/  SEL R0, RZ, 0x4, !P1 ;  /* 0x00000004ff007807 */ /* 0x000fc80004800000 */
[----:B------:R-:W-:Y:S02]  /*8def0*/  SEL R0, R0, RZ, !P0 ;  /* 0x000000ff00007207 */ /* 0x000fe40004000000 */
[----:B-1----:R-:W-:Y:S02]  /*8df00*/  MOV R4, R21 ;  /* 0x0000001500047202 */ /* 0x002fe40000000f00 */
[----:B------:R-:W-:Y:S01]  /*8df10*/  ISETP.NE.U32.AND P1, PT, R0, RZ, PT ;  /* 0x000000ff0000720c */ /* 0x000fe20003f25070 */
[----:B------:R-:W-:Y:S01]  /*8df20*/  STL [R1+0x218c], R21 ;  /* 0x00218c1501007387 */ /* 0x000fe20000100800 */
[----:B--2---:R-:W-:-:S04]  /*8df30*/  IMAD.X R22, R22, 0x1, R2, P3 ;  /* 0x0000000116167824 */ /* 0x004fc800018e0602 */
[----:B------:R-:W-:-:S05]  /*8df40*/  IMAD.MOV.U32 R5, RZ, RZ, R22 ;  /* 0x000000ffff057224 */ /* 0x000fca00078e0016 */
[----:B------:R1:W-:Y:S01]  /*8df50*/  LDGSTS.E [R138+0x29700], [R4.64], P2 ;  /* 0x29700000048a7fae */ /* 0x0003e20009121848 */
[----:B------:R-:W-:-:S04]  /*8df60*/  IADD3 R19, P2, R19, R252, RZ ;  /* 0x000000fc13137210 */ /* 0x000fc80007f5e0ff */
[----:B------:R-:W-:Y:S02]  /*8df70*/  IADD3.X R20, R20, R2, RZ, P2, !PT ;  /* 0x0000000214147210 */ /* 0x000fe400017fe4ff */
[----:B------:R-:W-:-:S03]  /*8df80*/  IADD3 R17, P3, R17, R252, RZ ;  /* 0x000000fc11117210 */ /* 0x000fc60007f7e0ff */
[----:B-1----:R-:W-:Y:S01]  /*8df90*/  IMAD.MOV.U32 R5, RZ, RZ, R20 ;  /* 0x000000ffff057224 */ /* 0x002fe200078e0014 */
[----:B------:R-:W-:Y:S02]  /*8dfa0*/  MOV R4, R19 ;  /* 0x0000001300047202 */ /* 0x000fe40000000f00 */
[-C--:B---3--:R-:W-:Y:S01]  /*8dfb0*/  IADD3 R15, P2, R15, R252.reuse, RZ ;  /* 0x000000fc0f0f7210 */ /* 0x088fe20007f5e0ff */
[----:B------:R-:W-:Y:S02]  /*8dfc0*/  IMAD.X R18, R18, 0x1, R2, P3 ;  /* 0x0000000112127824 */ /* 0x000fe400018e0602 */
[----:B------:R1:W-:Y:S01]  /*8dfd0*/  LDGSTS.E [R138+0x2b000], [R4.64], P1 ;  /* 0x2b000000048a7fae */ /* 0x0003e20008921848 */
[----:B------:R-:W-:Y:S02]  /*8dfe0*/  IADD3 R13, P3, R13, R252, RZ ;  /* 0x000000fc0d0d7210 */ /* 0x000fe40007f7e0ff */
[----:B-1----:R-:W-:Y:S01]  /*8dff0*/  MOV R4, R17 ;  /* 0x0000001100047202 */ /* 0x002fe20000000f00 */
[----:B------:R-:W-:-:S05]  /*8e000*/  IMAD.MOV.U32 R5, RZ, RZ, R18 ;  /* 0x000000ffff057224 */ /* 0x000fca00078e0012 */
[----:B------:R1:W-:Y:S04]  /*8e010*/  LDGSTS.E [R138+0x2b100], [R4.64], P1 ;  /* 0x2b100000048a7fae */ /* 0x0003e80008921848 */
[----:B------:R-:W-:Y:S01]  /*8e020*/  STL [R1+0x2188], R22 ;  /* 0x0021881601007387 */ /* 0x000fe20000100800 */
[----:B-1----:R-:W-:Y:S02]  /*8e030*/  MOV R4, R15 ;  /* 0x0000000f00047202 */ /* 0x002fe40000000f00 */
[----:B------:R-:W-:-:S05]  /*8e040*/  IADD3.X R16, R16, R2, RZ, P2, !PT ;  /* 0x0000000210107210 */ /* 0x000fca00017fe4ff */
[----:B------:R-:W-:Y:S02]  /*8e050*/  IMAD.MOV.U32 R5, RZ, RZ, R16 ;  /* 0x000000ffff057224 */ /* 0x000fe400078e0010 */
[----:B------:R-:W-:-:S03]  /*8e060*/  IMAD.X R14, R14, 0x1, R2, P3 ;  /* 0x000000010e0e7824 */ /* 0x000fc600018e0602 */
[----:B------:R1:W-:Y:S01]  /*8e070*/  LDGSTS.E [R138+0x2b200], [R4.64], P1 ;  /* 0x2b200000048a7fae */ /* 0x0003e20008921848 */
[----:B----4-:R-:W-:-:S03]  /*8e080*/  IADD3 R11, P2, R11, R252, RZ ;  /* 0x000000fc0b0b7210 */ /* 0x010fc60007f5e0ff */
[----:B------:R-:W-:Y:S01]  /*8e090*/  STL [R1+0x2254], R19 ;  /* 0x0022541301007387 */ /* 0x000fe20000100800 */
[----:B------:R-:W-:Y:S02]  /*8e0a0*/  IADD3.X R12, R12, R2, RZ, P2, !PT ;  /* 0x000000020c0c7210 */ /* 0x000fe400017fe4ff */
[----:B-1----:R-:W-:Y:S01]  /*8e0b0*/  MOV R4, R13 ;  /* 0x0000000d00047202 */ /* 0x002fe20000000f00 */
[----:B------:R-:W-:Y:S01]  /*8e0c0*/  IMAD.MOV.U32 R5, RZ, RZ, R14 ;  /* 0x000000ffff057224 */ /* 0x000fe200078e000e */
[----:B------:R-:W-:Y:S01]  /*8e0d0*/  STL [R1+0x2250], R20 ;  /* 0x0022501401007387 */ /* 0x000fe20000100800 */
[----:B------:R-:W-:-:S03]  /*8e0e0*/  IADD3 R9, P3, R9, R252, RZ ;  /* 0x000000fc09097210 */ /* 0x000fc60007f7e0ff */
[----:B------:R-:W-:Y:S04]  /*8e0f0*/  STL [R1+0x225c], R17 ;  /* 0x00225c1101007387 */ /* 0x000fe80000100800 */
[----:B------:R1:W-:Y:S01]  /*8e100*/  LDGSTS.E [R138+0x2b300], [R4.64], P1 ;  /* 0x2b300000048a7fae */ /* 0x0003e20008921848 */
[----:B------:R-:W-:-:S03]  /*8e110*/  IMAD.X R10, R10, 0x1, R2, P3 ;  /* 0x000000010a0a7824 */ /* 0x000fc600018e0602 */
[----:B------:R-:W-:Y:S04]  /*8e120*/  STL [R1+0x2258], R18 ;  /* 0x0022581201007387 */ /* 0x000fe80000100800 */
[----:B------:R-:W-:Y:S01]  /*8e130*/  STL [R1+0x2264], R15 ;  /* 0x0022640f01007387 */ /* 0x000fe20000100800 */
[----:B------:R-:W-:Y:S02]  /*8e140*/  IADD3 R7, P2, R7, R252, RZ ;  /* 0x000000fc07077210 */ /* 0x000fe40007f5e0ff */
[----:B-1----:R-:W-:Y:S01]  /*8e150*/  MOV R4, R11 ;  /* 0x0000000b00047202 */ /* 0x002fe20000000f00 */
[----:B------:R-:W-:Y:S01]  /*8e160*/  IMAD.MOV.U32 R5, RZ, RZ, R12 ;  /* 0x000000ffff057224 */ /* 0x000fe200078e000c */
[----:B------:R-:W-:Y:S01]  /*8e170*/  STL [R1+0x2260], R16 ;  /* 0x0022601001007387 */ /* 0x000fe20000100800 */
[----:B------:R-:W-:-:S03]  /*8e180*/  IADD3.X R8, R8, R2, RZ, P2, !PT ;  /* 0x0000000208087210 */ /* 0x000fc600017fe4ff */
[----:B------:R-:W-:Y:S01]  /*8e190*/  STL [R1+0x226c], R13 ;  /* 0x00226c0d01007387 */ /* 0x000fe20000100800 */
[----:B------:R-:W-:-:S03]  /*8e1a0*/  IADD3 R3, P3, R3, R252, RZ ;  /* 0x000000fc03037210 */ /* 0x000fc60007f7e0ff */
[----:B------:R-:W-:Y:S02]  /*8e1b0*/  STL [R1+0x2268], R14 ;  /* 0x0022680e01007387 */ /* 0x000fe40000100800 */
[----:B------:R-:W-:Y:S02]  /*8e1c0*/  IMAD.X R6, R6, 0x1, R2, P3 ;  /* 0x0000000106067824 */ /* 0x000fe400018e0602 */
[----:B------:R-:W-:Y:S04]  /*8e1d0*/  STL [R1+0x2274], R11 ;  /* 0x0022740b01007387 */ /* 0x000fe80000100800 */
[----:B------:R1:W-:Y:S04]  /*8e1e0*/  LDGSTS.E [R138+0x2b400], [R4.64], P1 ;  /* 0x2b400000048a7fae */ /* 0x0003e80008921848 */
[----:B------:R-:W-:Y:S04]  /*8e1f0*/  STL [R1+0x2270], R12 ;  /* 0x0022700c01007387 */ /* 0x000fe80000100800 */
[----:B------:R-:W-:Y:S01]  /*8e200*/  STL [R1+0x227c], R9 ;  /* 0x00227c0901007387 */ /* 0x000fe20000100800 */
[----:B-1----:R-:W-:Y:S01]  /*8e210*/  MOV R4, R9 ;  /* 0x0000000900047202 */ /* 0x002fe20000000f00 */
[----:B------:R-:W-:-:S02]  /*8e220*/  IMAD.MOV.U32 R5, RZ, RZ, R10 ;  /* 0x000000ffff057224 */ /* 0x000fc400078e000a */
[----:B------:R-:W-:Y:S04]  /*8e230*/  STL [R1+0x2278], R10 ;  /* 0x0022780a01007387 */ /* 0x000fe80000100800 */
[----:B------:R-:W-:Y:S04]  /*8e240*/  STL [R1+0x2284], R7 ;  /* 0x0022840701007387 */ /* 0x000fe80000100800 */
[----:B------:R1:W-:Y:S04]  /*8e250*/  STL [R1+0x2280], R8 ;  /* 0x0022800801007387 */ /* 0x0003e80000100800 */
[----:B------:R2:W-:Y:S04]  /*8e260*/  LDGSTS.E [R138+0x2b500], [R4.64], P1 ;  /* 0x2b500000048a7fae */ /* 0x0005e80008921848 */
[----:B------:R-:W-:Y:S04]  /*8e270*/  STL [R1+0x228c], R3 ;  /* 0x00228c0301007387 */ /* 0x000fe80000100800 */
[----:B------:R3:W-:Y:S01]  /*8e280*/  STL [R1+0x2288], R6 ;  /* 0x0022880601007387 */ /* 0x0007e20000100800 */
[----:B--2---:R-:W-:-:S03]  /*8e290*/  IMAD.MOV.U32 R5, RZ, RZ, R8 ;  /* 0x000000ffff057224 */ /* 0x004fc600078e0008 */
[----:B-1----:R-:W2:Y:S04]  /*8e2a0*/  LDL.LU.64 R8, [R1+0x1618] ;  /* 0x0016180001087983 */ /* 0x002ea80000300a00 */
[----:B------:R-:W4:Y:S04]  /*8e2b0*/  LDL.LU.64 R28, [R1+0x1610] ;  /* 0x00161000011c7983 */ /* 0x000f280000300a00 */
[----:B------:R-:W4:Y:S04]  /*8e2c0*/  LDL.LU.64 R14, [R1+0x1608] ;  /* 0x00160800010e7983 */ /* 0x000f280000300a00 */
[----:B------:R-:W4:Y:S01]  /*8e2d0*/  LDL.LU.64 R30, [R1+0x1600] ;  /* 0x00160000011e7983 */ /* 0x000f220000300a00 */
[----:B------:R-:W-:-:S03]  /*8e2e0*/  MOV R4, R7 ;  /* 0x0000000700047202 */ /* 0x000fc60000000f00 */
[----:B------:R-:W4:Y:S04]  /*8e2f0*/  LDL.LU.64 R26, [R1+0x15f8] ;  /* 0x0015f800011a7983 */ /* 0x000f280000300a00 */
[----:B------:R1:W-:Y:S02]  /*8e300*/  LDGSTS.E [R138+0x2b600], [R4.64], P1 ;  /* 0x2b600000048a7fae */ /* 0x0003e40008921848 */
[----:B-1----:R-:W-:Y:S02]  /*8e310*/  IMAD.MOV.U32 R5, RZ, RZ, R6 ;  /* 0x000000ffff057224 */ /* 0x002fe400078e0006 */
[----:B---3--:R-:W3:Y:S04]  /*8e320*/  LDL.LU.64 R6, [R1+0x15f0] ;  /* 0x0015f00001067983 */ /* 0x008ee80000300a00 */
[----:B------:R-:W3:Y:S01]  /*8e330*/  LDL.LU.64 R18, [R1+0x15e8] ;  /* 0x0015e80001127983 */ /* 0x000ee20000300a00 */
[----:B------:R-:W-:-:S03]  /*8e340*/  ISETP.GT.AND P2, PT, R98, 0x5e, PT ;  /* 0x0000005e6200780c */ /* 0x000fc60003f44270 */
[----:B------:R-:W3:Y:S01]  /*8e350*/  LDL.LU.64 R20, [R1+0x15e0] ;  /* 0x0015e00001147983 */ /* 0x000ee20000300a00 */
[----:B------:R-:W-:Y:S02]  /*8e360*/  MOV R4, R3 ;  /* 0x0000000300047202 */ /* 0x000fe40000000f00 */
[----:B------:R-:W-:Y:S01]  /*8e370*/  SEL R0, RZ, 0x4, !P2 ;  /* 0x00000004ff007807 */ /* 0x000fe20005000000 */
[----:B------:R-:W3:Y:S01]  /*8e380*/  LDL.LU.64 R16, [R1+0x1518] ;  /* 0x0015180001107983 */ /* 0x000ee20000300a00 */
[----:B------:R-:W-:Y:S02]  /*8e390*/  ISETP.GT.AND P2, PT, R98, 0x66, PT ;  /* 0x000000666200780c */ /* 0x000fe40003f44270 */
[----:B------:R-:W-:Y:S01]  /*8e3a0*/  SEL R0, R0, RZ, !P0 ;  /* 0x000000ff00007207 */ /* 0x000fe20004000000 */
[----:B------:R-:W3:Y:S04]  /*8e3b0*/  LDL.LU.64 R10, [R1+0x1510] ;  /* 0x00151000010a7983 */ /* 0x000ee80000300a00 */
[----:B------:R1:W-:Y:S01]  /*8e3c0*/  LDGSTS.E [R138+0x2b700], [R4.64], P1 ;  /* 0x2b700000048a7fae */ /* 0x0003e20008921848 */
[----:B------:R-:W-:-:S02]  /*8e3d0*/  ISETP.GT.AND P1, PT, R98, 0x5a, PT ;  /* 0x0000005a6200780c */ /* 0x000fc40003f24270 */
[----:B------:R-:W-:Y:S01]  /*8e3e0*/  ISETP.NE.U32.AND P4, PT, R0, RZ, PT ;  /* 0x000000ff0000720c */ /* 0x000fe20003f85070 */
[----:B------:R-:W3:Y:S01]  /*8e3f0*/  LDL.LU.64 R22, [R1+0x1508] ;  /* 0x0015080001167983 */ /* 0x000ee20000300a00 */
[----:B------:R-:W-:Y:S02]  /*8e400*/  SEL R3, RZ, 0x4, !P1 ;  /* 0x00000004ff037807 */ /* 0x000fe40004800000 */
[----:B------:R-:W-:Y:S01]  /*8e410*/  SEL R0, RZ, 0x4, !P2 ;  /* 0x00000004ff007807 */ /* 0x000fe20005000000 */
[----:B------:R-:W3:Y:S01]  /*8e420*/  LDL.LU R25, [R1+0x2d20] ;  /* 0x002d200001197983 */ /* 0x000ee20000300800 */
[----:B------:R-:W-:Y:S02]  /*8e430*/  SEL R3, R3, RZ, !P0 ;  /* 0x000000ff03037207 */ /* 0x000fe40004000000 */
[----:B------:R-:W-:Y:S01]  /*8e440*/  ISETP.GT.AND P1, PT, R98, 0x62, PT ;  /* 0x000000626200780c */ /* 0x000fe20003f24270 */
[----:B------:R-:W3:Y:S01]  /*8e450*/  LDL.LU R24, [R1+0x2d2c] ;  /* 0x002d2c0001187983 */ /* 0x000ee20000300800 */
[----:B------:R-:W-:-:S03]  /*8e460*/  SEL R0, R0, RZ, !P0 ;  /* 0x000000ff00007207 */ /* 0x000fc60004000000 */
[----:B------:R-:W3:Y:S01]  /*8e470*/  LDL.LU.64 R12, [R1+0x1500] ;  /* 0x00150000010c7983 */ /* 0x000ee20000300a00 */
[----:B------:R-:W-:Y:S02]  /*8e480*/  ISETP.NE.U32.AND P3, PT, R3, RZ, PT ;  /* 0x000000ff0300720c */ /* 0x000fe40003f65070 */
[----:B------:R-:W-:Y:S02]  /*8e490*/  SEL R3, RZ, 0x4, !P1 ;  /* 0x00000004ff037807 */ /* 0x000fe40004800000 */
[----:B------:R-:W-:Y:S02]  /*8e4a0*/  ISETP.NE.U32.AND P1, PT, R0, RZ, PT ;  /* 0x000000ff0000720c */ /* 0x000fe40003f25070 */
[----:B--2---:R-:W-:-:S04]  /*8e4b0*/  IADD3 R249, P2, R8, R252, RZ ;  /* 0x000000fc08f97210 */ /* 0x004fc80007f5e0ff */
[----:B------:R-:W-:Y:S02]  /*8e4c0*/  IADD3.X R9, R9, R2, RZ, P2, !PT ;  /* 0x0000000209097210 */ /* 0x000fe400017fe4ff */
[----:B----4-:R-:W-:-:S05]  /*8e4d0*/  IADD3 R248, P2, R28, R252, RZ ;  /* 0x000000fc1cf87210 */ /* 0x010fca0007f5e0ff */
[----:B------:R-:W-:Y:S02]  /*8e4e0*/  IMAD.X R0, R29, 0x1, R2, P2 ;  /* 0x000000011d007824 */ /* 0x000fe400010e0602 */
[----:B------:R-:W2:Y:S01]  /*8e4f0*/  LDL.LU.64 R28, [R1+0x14f8] ;  /* 0x0014f800011c7983 */ /* 0x000ea20000300a00 */
[----:B------:R-:W-:Y:S02]  /*8e500*/  SEL R3, R3, RZ, !P0 ;  /* 0x000000ff03037207 */ /* 0x000fe40004000000 */
[----:B------:R-:W-:Y:S02]  /*8e510*/  IADD3 R247, P2, R14, R252, RZ ;  /* 0x000000fc0ef77210 */ /* 0x000fe40007f5e0ff */
[----:B------:R-:W-:Y:S02]  /*8e520*/  ISETP.NE.U32.AND P6, PT, R3, RZ, PT ;  /* 0x000000ff0300720c */ /* 0x000fe40003fc5070 */
[----:B------:R-:W-:Y:S02]  /*8e530*/  IADD3.X R3, R15, R2, RZ, P2, !PT ;  /* 0x000000020f037210 */ /* 0x000fe400017fe4ff */
[----:B------:R-:W4:Y:S01]  /*8e540*/  LDL.LU.64 R14, [R1+0x14f0] ;  /* 0x0014f000010e7983 */ /* 0x000f220000300a00 */
[----:B------:R-:W-:-:S03]  /*8e550*/  IADD3 R246, P2, R30, R252, RZ ;  /* 0x000000fc1ef67210 */ /* 0x000fc60007f5e0ff */
[----:B------:R-:W4:Y:S02]  /*8e560*/  LDL.LU.64 R80, [R1+0x14e8] ;  /* 0x0014e80001507983 */ /* 0x000f240000300a00 */
[----:B-1----:R-:W-:Y:S01]  /*8e570*/  IMAD.X R4, R31, 0x1, R2, P2 ;  /* 0x000000011f047824 */ /* 0x002fe200010e0602 */
[----:B------:R-:W-:Y:S01]  /*8e580*/  IADD3 R245, P2, R26, R252, RZ ;  /* 0x000000fc1af57210 */ /* 0x000fe20007f5e0ff */
[----:B------:R-:W4:Y:S03]  /*8e590*/  LDL.LU.64 R30, [R1+0x14e0] ;  /* 0x0014e000011e7983 */ /* 0x000f260000300a00 */
[----:B------:R-:W-:Y:S01]  /*8e5a0*/  IADD3.X R5, R27, R2, RZ, P2, !PT ;  /* 0x000000021b057210 */ /* 0x000fe200017fe4ff */
[----:B------:R-:W4:Y:S01]  /*8e5b0*/  LDL.LU.64 R36, [R1+0x1418] ;  /* 0x0014180001247983 */ /* 0x000f220000300a00 */
[----:B---3--:R-:W-:-:S05]  /*8e5c0*/  IADD3 R244, P2, R6, R252, RZ ;  /* 0x000000fc06f47210 */ /* 0x008fca0007f5e0ff */
[----:B------:R-:W-:Y:S01]  /*8e5d0*/  IMAD.X R6, R7, 0x1, R2, P2 ;  /* 0x0000000107067824 */ /* 0x000fe200010e0602 */
[----:B------:R-:W-:-:S04]  /*8e5e0*/  IADD3 R243, P2, R18, R252, RZ ;  /* 0x000000fc12f37210 */ /* 0x000fc80007f5e0ff */
[----:B------:R-:W-:Y:S02]  /*8e5f0*/  IADD3.X R7, R19, R2, RZ, P2, !PT ;  /* 0x0000000213077210 */ /* 0x000fe400017fe4ff */
[----:B------:R-:W3:Y:S01]  /*8e600*/  LDL.LU.64 R18, [R1+0x1410] ;  /* 0x0014100001127983 */ /* 0x000ee20000300a00 */
[----:B------:R-:W-:-:S03]  /*8e610*/  IADD3 R242, P2, R20, R252, RZ ;  /* 0x000000fc14f27210 */ /* 0x000fc60007f5e0ff */
[----:B------:R-:W3:Y:S02]  /*8e620*/  LDL.LU.64 R26, [R1+0x1408] ;  /* 0x00140800011a7983 */ /* 0x000ee40000300a00 */
        /* <DEDUP_REMOVED lines=9> */
[----:B------:R-:W3:Y:S01]  /*8e6c0*/  LDL.LU.64 R22, [R1+0x13f0] ;  /* 0x0013f00001167983 */ /* 0x000ee20000300a00 */
[----:B------:R-:W-:-:S03]  /*8e6d0*/  IADD3 R238, P2, R12, R252, RZ ;  /* 0x000000fc0cee7210 */ /* 0x000fc60007f5e0ff */
[----:B------:R-:W3:Y:S02]  /*8e6e0*/  LDL.LU.64 R88, [R1+0x13e8] ;  /* 0x0013e80001587983 */ /* 0x000ee40000300a00 */
[----:B------:R-:W-:Y:S01]  /*8e6f0*/  IMAD.X R12, R13, 0x1, R2, P2 ;  /* 0x000000010d0c7824 */ /* 0x000fe200010e0602 */
[----:B--2---:R-:W-:-:S04]  /*8e700*/  IADD3 R237, P2, R28, R252, RZ ;  /* 0x000000fc1ced7210 */ /* 0x004fc80007f5e0ff */
[----:B------:R-:W-:Y:S02]  /*8e710*/  IADD3.X R13, R29, R2, RZ, P2, !PT ;  /* 0x000000021d0d7210 */ /* 0x000fe400017fe4ff */
[----:B------:R-:W2:Y:S01]  /*8e720*/  LDL.LU.64 R28, [R1+0x13e0] ;  /* 0x0013e000011c7983 */ /* 0x000ea20000300a00 */
[----:B----4-:R-:W-:-:S03]  /*8e730*/  IADD3 R236, P2, R14, R252, RZ ;  /* 0x000000fc0eec7210 */ /* 0x010fc60007f5e0ff */
[----:B------:R-:W4:Y:S02]  /*8e740*/  LDL.LU.64 R32, [R1+0x1318] ;  /* 0x0013180001207983 */ /* 0x000f240000300a00 */
[----:B------:R-:W-:Y:S01]  /*8e750*/  IMAD.X R14, R15, 0x1, R2, P2 ;  /* 0x000000010f0e7824 */ /* 0x000fe200010e0602 */
[----:B------:R-:W-:Y:S01]  /*8e760*/  IADD3 R235, P2, R80, R252, RZ ;  /* 0x000000fc50eb7210 */ /* 0x000fe20007f5e0ff */
[----:B------:R-:W4:Y:S03]  /*8e770*/  LDL.LU.64 R82, [R1+0x1310] ;  /* 0x0013100001527983 */ /* 0x000f260000300a00 */
[----:B------:R-:W-:Y:S02]  /*8e780*/  IADD3.X R15, R81, R2, RZ, P2, !PT ;  /* 0x00000002510f7210 */ /* 0x000fe400017fe4ff */
[----:B------:R-:W-:-:S05]  /*8e790*/  IADD3 R234, P2, R30, R252, RZ ;  /* 0x000000fc1eea7210 */ /* 0x000fca0007f5e0ff */
[----:B------:R-:W-:Y:S01]  /*8e7a0*/  IMAD.X R16, R31, 0x1, R2, P2 ;  /* 0x000000011f107824 */ /* 0x000fe200010e0602 */
[----:B------:R-:W-:Y:S01]  /*8e7b0*/  IADD3 R233, P2, R36, R252, RZ ;  /* 0x000000fc24e97210 */ /* 0x000fe20007f5e0ff */
[----:B------:R-:W4:Y:S03]  /*8e7c0*/  LDL.LU.64 R30, [R1+0x1308] ;  /* 0x00130800011e7983 */ /* 0x000f260000300a00 */
[----:B------:R-:W-:Y:S01]  /*8e7d0*/  IADD3.X R81, R37, R2, RZ, P2, !PT ;  /* 0x0000000225517210 */ /* 0x000fe200017fe4ff */
[----:B------:R-:W4:Y:S01]  /*8e7e0*/  LDL.LU.64 R84, [R1+0x1300] ;  /* 0x0013000001547983 */ /* 0x000f220000300a00 */
[----:B---3--:R-:W-:-:S03]  /*8e7f0*/  IADD3 R232, P2, R18, R252, RZ ;  /* 0x000000fc12e87210 */ /* 0x008fc60007f5e0ff */
[----:B------:R-:W3:Y:S02]  /*8e800*/  LDL.LU.64 R86, [R1+0x12f8] ;  /* 0x0012f80001567983 */ /* 0x000ee40000300a00 */
[----:B------:R-:W-:Y:S01]  /*8e810*/  IMAD.X R18, R19, 0x1, R2, P2 ;  /* 0x0000000113127824 */ /* 0x000fe200010e0602 */
[----:B------:R-:W-:-:S04]  /*8e820*/  IADD3 R223, P2, R26, R252, RZ ;  /* 0x000000fc1adf7210 */ /* 0x000fc80007f5e0ff */
[----:B------:R-:W-:Y:S02]  /*8e830*/  IADD3.X R19, R27, R2, RZ, P2, !PT ;  /* 0x000000021b137210 */ /* 0x000fe400017fe4ff */
[----:B------:R-:W3:Y:S01]  /*8e840*/  LDL.LU.64 R26, [R1+0x12f0] ;  /* 0x0012f000011a7983 */ /* 0x000ee20000300a00 */
[----:B------:R-:W-:-:S03]  /*8e850*/  IADD3 R222, P2, R20, R252, RZ ;  /* 0x000000fc14de7210 */ /* 0x000fc60007f5e0ff */
[----:B------:R-:W3:Y:S02]  /*8e860*/  LDL.LU.64 R92, [R1+0x12e8] ;  /* 0x0012e800015c7983 */ /* 0x000ee40000300a00 */
[--C-:B------:R-:W-:Y:S01]  /*8e870*/  IMAD.X R20, R21, 0x1, R2.reuse, P2 ;  /* 0x0000000115147824 */ /* 0x100fe200010e0602 */
[----:B------:R-:W-:Y:S01]  /*8e880*/  IADD3 R221, P2, R34, R252, RZ ;  /* 0x000000fc22dd7210 */ /* 0x000fe20007f5e0ff */
[----:B------:R-:W3:Y:S03]  /*8e890*/  LDL.LU.64 R36, [R1+0x12e0] ;  /* 0x0012e00001247983 */ /* 0x000ee60000300a00 */
[----:B------:R-:W-:Y:S02]  /*8e8a0*/  IADD3.X R21, R35, R2, RZ, P2, !PT ;  /* 0x0000000223157210 */ /* 0x000fe400017fe4ff */
[-C--:B------:R-:W-:Y:S01]  /*8e8b0*/  IADD3 R220, P2, R22, R252.reuse, RZ ;  /* 0x000000fc16dc7210 */ /* 0x080fe20007f5e0ff */
[----:B------:R-:W3:Y:S04]  /*8e8c0*/  LDL.LU.64 R34, [R1+0x11b8] ;  /* 0x0011b80001227983 */ /* 0x000ee80000300a00 */
[----:B------:R-:W-:Y:S01]  /*8e8d0*/  IMAD.X R22, R23, 0x1, R2, P2 ;  /* 0x0000000117167824 */ /* 0x000fe200010e0602 */
[----:B------:R-:W-:Y:S01]  /*8e8e0*/  IADD3 R219, P2, R88, R252, RZ ;  /* 0x000000fc58db7210 */ /* 0x000fe20007f5e0ff */
[----:B------:R-:W3:Y:S03]  /*8e8f0*/  LDL.LU.64 R90, [R1+0x11b0] ;  /* 0x0011b000015a7983 */ /* 0x000ee60000300a00 */
[----:B------:R-:W-:-:S02]  /*8e900*/  IADD3.X R23, R89, R2, RZ, P2, !PT ;  /* 0x0000000259177210 */ /* 0x000fc400017fe4ff */
[----:B--2---:R-:W-:-:S05]  /*8e910*/  IADD3 R218, P2, R28, R252, RZ ;  /* 0x000000fc1cda7210 */ /* 0x004fca0007f5e0ff */
[----:B------:R-:W-:Y:S02]  /*8e920*/  IMAD.X R80, R29, 0x1, R2, P2 ;  /* 0x000000011d507824 */ /* 0x000fe400010e0602 */
[----:B------:R-:W2:Y:S01]  /*8e930*/  LDL.LU.64 R28, [R1+0x11a8] ;  /* 0x0011a800011c7983 */ /* 0x000ea20000300a00 */
        /* <DEDUP_REMOVED lines=9> */
[----:B------:R-:W-:-:S03]  /*8e9d0*/  IADD3 R214, P2, R84, R252, RZ ;  /* 0x000000fc54d67210 */ /* 0x000fc60007f5e0ff */
[----:B------:R-:W4:Y:S02]  /*8e9e0*/  LDL.LU.64 R108, [R1+0x1188] ;  /* 0x00118800016c7983 */ /* 0x000f240000300a00 */
[----:B------:R-:W-:Y:S01]  /*8e9f0*/  IMAD.X R84, R85, 0x1, R2, P2 ;  /* 0x0000000155547824 */ /* 0x000fe200010e0602 */
[----:B---3--:R-:W-:Y:S01]  /*8ea00*/  IADD3 R213, P2, R86, R252, RZ ;  /* 0x000000fc56d57210 */ /* 0x008fe20007f5e0ff */
        /* <DEDUP_REMOVED lines=9> */
[----:B------:R-:W-:Y:S01]  /*8eaa0*/  IMAD.X R88, R37, 0x1, R2, P2 ;  /* 0x0000000125587824 */ /* 0x000fe200010e0602 */
[----:B------:R-:W-:Y:S01]  /*8eab0*/  IADD3 R185, P2, R34, R252, RZ ;  /* 0x000000fc22b97210 */ /* 0x000fe20007f5e0ff */
[----:B------:R-:W3:Y:S03]  /*8eac0*/  LDL.LU.64 R36, [R1+0xf20] ;  /* 0x000f200001247983 */ /* 0x000ee60000300a00 */
        /* <DEDUP_REMOVED lines=8> */
[----:B----4-:R-:W-:-:S05]  /*8eb50*/  IADD3 R182, P2, R32, R252, RZ ;  /* 0x000000fc20b67210 */ /* 0x010fca0007f5e0ff */
[----:B------:R-:W-:Y:S02]  /*8eb60*/  IMAD.X R92, R33, 0x1, R2, P2 ;  /* 0x00000001215c7824 */ /* 0x000fe400010e0602 */
[----:B------:R-:W4:Y:S01]  /*8eb70*/  LDL.LU.64 R32, [R1+0xf00] ;  /* 0x000f000001207983 */ /* 0x000f220000300a00 */
[----:B------:R-:W-:-:S03]  /*8eb80*/  IADD3 R181, P2, R94, R252, RZ ;  /* 0x000000fc5eb57210 */ /* 0x000fc60007f5e0ff */
[----:B------:R-:W4:Y:S01]  /*8eb90*/  LDL.LU.64 R106, [R1+0xef8] ;  /* 0x000ef800016a7983 */ /* 0x000f220000300a00 */
[----:B------:R-:W-:Y:S02]  /*8eba0*/  IADD3.X R93, R95, R2, RZ, P2, !PT ;  /* 0x000000025f5d7210 */ /* 0x000fe400017fe4ff */
[----:B------:R-:W-:-:S05]  /*8ebb0*/  IADD3 R180, P2, R30, R252, RZ ;  /* 0x000000fc1eb47210 */ /* 0x000fca0007f5e0ff */
[--C-:B------:R-:W-:Y:S01]  /*8ebc0*/  IMAD.X R94, R31, 0x1, R2.reuse, P2 ;  /* 0x000000011f5e7824 */ /* 0x100fe200010e0602 */
[----:B------:R-:W-:Y:S01]  /*8ebd0*/  IADD3 R179, P2, R108, R252, RZ ;  /* 0x000000fc6cb37210 */ /* 0x000fe20007f5e0ff */
[----:B------:R-:W4:Y:S03]  /*8ebe0*/  LDL.LU.64 R30, [R1+0xdf8] ;  /* 0x000df800011e7983 */ /* 0x000f260000300a00 */
[----:B------:R-:W-:Y:S02]  /*8ebf0*/  IADD3.X R95, R109, R2, RZ, P2, !PT ;  /* 0x000000026d5f7210 */ /* 0x000fe400017fe4ff */
[-C--:B---3--:R-:W-:Y:S01]  /*8ec00*/  IADD3 R178, P2, R104, R252.reuse, RZ ;  /* 0x000000fc68b27210 */ /* 0x088fe20007f5e0ff */
[----:B------:R-:W3:Y:S04]  /*8ec10*/  LDL.LU.64 R108, [R1+0xdf0] ;  /* 0x000df000016c7983 */ /* 0x000ee80000300a00 */
[----:B------:R-:W-:Y:S01]  /*8ec20*/  IMAD.X R96, R105, 0x1, R2, P2 ;  /* 0x0000000169607824 */ /* 0x000fe200010e0602 */
[----:B------:R-:W-:-:S04]  /*8ec30*/  IADD3 R176, P2, R26, R252, RZ ;  /* 0x000000fc1ab07210 */ /* 0x000fc80007f5e0ff */
[----:B------:R-:W-:Y:S02]  /*8ec40*/  IADD3.X R177, R27, R2, RZ, P2, !PT ;  /* 0x000000021bb17210 */ /* 0x000fe400017fe4ff */
[-C--:B------:R-:W-:Y:S01]  /*8ec50*/  IADD3 R175, P2, R100, R252.reuse, RZ ;  /* 0x000000fc64af7210 */ /* 0x080fe20007f5e0ff */
[----:B------:R-:W3:Y:S04]  /*8ec60*/  LDL.LU.64 R26, [R1+0xde8] ;  /* 0x000de800011a7983 */ /* 0x000ee80000300a00 */
[----:B------:R-:W-:Y:S01]  /*8ec70*/  IMAD.X R99, R101, 0x1, R2, P2 ;  /* 0x0000000165637824 */ /* 0x000fe200010e0602 */
[----:B------:R-:W3:Y:S01]  /*8ec80*/  LDL.LU.64 R110, [R1+0xde0] ;  /* 0x000de000016e7983 */ /* 0x000ee20000300a00 */
[----:B------:R-:W-:-:S04]  /*8ec90*/  IADD3 R174, P2, R36, R252, RZ ;  /* 0x000000fc24ae7210 */ /* 0x000fc80007f5e0ff */
        /* <DEDUP_REMOVED lines=8> */
[----:B--2---:R-:W-:-:S05]  /*8ed20*/  IADD3 R171, P2, R28, R252, RZ ;  /* 0x000000fc1cab7210 */ /* 0x004fca0007f5e0ff */
[----:B------:R-:W-:Y:S02]  /*8ed30*/  IMAD.X R103, R29, 0x1, R2, P2 ;  /* 0x000000011d677824 */ /* 0x000fe400010e0602 */
[----:B------:R-:W2:Y:S01]  /*8ed40*/  LDL.LU.64 R28, [R1+0xdc0] ;  /* 0x000dc000011c7983 */ /* 0x000ea20000300a00 */
[----:B----4-:R-:W-:-:S04]  /*8ed50*/  IADD3 R170, P2, R32, R252, RZ ;  /* 0x000000fc20aa7210 */ /* 0x010fc80007f5e0ff */
[----:B------:R-:W-:Y:S02]  /*8ed60*/  IADD3.X R104, R33, R2, RZ, P2, !PT ;  /* 0x0000000221687210 */ /* 0x000fe400017fe4ff */
[----:B------:R-:W4:Y:S04]  /*8ed70*/  LDL.LU.64 R32, [R1+0xdb8] ;  /* 0x000db80001207983 */ /* 0x000f280000300a00 */
[----:B------:R-:W4:Y:S01]  /*8ed80*/  LDL.LU.64 R126, [R1+0xdb0] ;  /* 0x000db000017e7983 */ /* 0x000f220000300a00 */
[----:B------:R-:W-:-:S03]  /*8ed90*/  IADD3 R169, P2, R106, R252, RZ ;  /* 0x000000fc6aa97210 */ /* 0x000fc60007f5e0ff */
[----:B------:R-:W4:Y:S02]  /*8eda0*/  LDL.LU.64 R116, [R1+0xda8] ;  /* 0x000da80001747983 */ /* 0x000f240000300a00 */
[--C-:B------:R-:W-:Y:S01]  /*8edb0*/  IMAD.X R105, R107, 0x1, R2.reuse, P2 ;  /* 0x000000016b697824 */ /* 0x100fe200010e0602 */
[----:B------:R-:W-:Y:S01]  /*8edc0*/  IADD3 R168, P2, R30, R252, RZ ;  /* 0x000000fc1ea87210 */ /* 0x000fe20007f5e0ff */
[----:B------:R-:W4:Y:S03]  /*8edd0*/  LDL.LU.64 R118, [R1+0xda0] ;  /* 0x000da00001767983 */ /* 0x000f260000300a00 */
[----:B------:R-:W-:Y:S02]  /*8ede0*/  IADD3.X R106, R31, R2, RZ, P2, !PT ;  /* 0x000000021f6a7210 */ /* 0x000fe400017fe4ff */
[-C--:B---3--:R-:W-:Y:S01]  /*8edf0*/  IADD3 R167, P2, R108, R252.reuse, RZ ;  /* 0x000000fc6ca77210 */ /* 0x088fe20007f5e0ff */
        /* <DEDUP_REMOVED lines=8> */
[----:B------:R-:W3:Y:S01]  /*8ee80*/  LDL.LU.64 R124, [R1+0xd80] ;  /* 0x000d8000017c7983 */ /* 0x000ee20000300a00 */
[----:B------:R-:W-:-:S03]  /*8ee90*/  IADD3 R164, P2, R36, R252, RZ ;  /* 0x000000fc24a47210 */ /* 0x000fc60007f5e0ff */
[----:B------:R-:W3:Y:S01]  /*8eea0*/  LDL.LU.64 R122, [R1+0xd78] ;  /* 0x000d7800017a7983 */ /* 0x000ee20000300a00 */
        /* <DEDUP_REMOVED lines=12> */
[-C--:B------:R-:W-:Y:S01]  /*8ef70*/  IADD3 R159, P2, R126, R252.reuse, RZ ;  /* 0x000000fc7e9f7210 */ /* 0x080fe20007f5e0ff */
[----:B------:R-:W4:Y:S04]  /*8ef80*/  LDL.LU.64 R32, [R1+0xd58] ;  /* 0x000d580001207983 */ /* 0x000f280000300a00 */
[----:B------:R-:W-:Y:S01]  /*8ef90*/  IMAD.X R115, R127, 0x1, R2, P2 ;  /* 0x000000017f737824 */ /* 0x000fe200010e0602 */
[----:B------:R-:W-:-:S04]  /*8efa0*/  IADD3 R158, P2, R116, R252, RZ ;  /* 0x000000fc749e7210 */ /* 0x000fc80007f5e0ff */
        /* <DEDUP_REMOVED lines=21> */
[----:B--2---:R-:W-:-:S05]  /*8f100*/  IADD3 R149, P2, R28, R252, RZ ;  /* 0x000000fc1c957210 */ /* 0x004fca0007f5e0ff */
[----:B------:R-:W-:Y:S02]  /*8f110*/  IMAD.X R125, R29, 0x1, R2, P2 ;  /* 0x000000011d7d7824 */ /* 0x000fe400010e0602 */
[----:B------:R-:W2:Y:S01]  /*8f120*/  LDL.LU.64 R28, [R1+0xd30] ;  /* 0x000d3000011c7983 */ /* 0x000ea20000300a00 */
[----:B----4-:R-:W-:-:S03]  /*8f130*/  IADD3 R148, P2, R32, R252, RZ ;  /* 0x000000fc20947210 */ /* 0x010fc60007f5e0ff */
[----:B------:R-:W4:Y:S01]  /*8f140*/  LDL.LU.64 R36, [R1+0xd28] ;  /* 0x000d280001247983 */ /* 0x000f220000300a00 */
[----:B------:R-:W-:-:S03]  /*8f150*/  IADD3.X R126, R33, R2, RZ, P2, !PT ;  /* 0x00000002217e7210 */ /* 0x000fc600017fe4ff */
[----:B------:R-:W4:Y:S04]  /*8f160*/  LDL.LU.64 R34, [R1+0xd20] ;  /* 0x000d200001227983 */ /* 0x000f280000300a00 */
[----:B------:R-:W4:Y:S01]  /*8f170*/  LDL.LU.64 R32, [R1+0xd18] ;  /* 0x000d180001207983 */ /* 0x000f220000300a00 */
[----:B---3--:R-:W-:-:S05]  /*8f180*/  IADD3 R147, P2, R30, R252, RZ ;  /* 0x000000fc1e937210 */ /* 0x008fca0007f5e0ff */
[----:B------:R-:W-:Y:S02]  /*8f190*/  IMAD.X R127, R31, 0x1, R2, P2 ;  /* 0x000000011f7f7824 */ /* 0x000fe400010e0602 */
[----:B------:R-:W3:Y:S01]  /*8f1a0*/  LDL.LU.64 R30, [R1+0xd10] ;  /* 0x000d1000011e7983 */ /* 0x000ee20000300a00 */
[----:B------:R-:W-:-:S04]  /*8f1b0*/  IADD3 R146, P2, R26, R252, RZ ;  /* 0x000000fc1a927210 */ /* 0x000fc80007f5e0ff */
[----:B------:R-:W-:Y:S02]  /*8f1c0*/  IADD3.X R128, R27, R2, RZ, P2, !PT ;  /* 0x000000021b807210 */ /* 0x000fe400017fe4ff */
[-C--:B------:R-:W-:Y:S01]  /*8f1d0*/  IADD3 R145, P2, R132, R252.reuse, RZ ;  /* 0x000000fc84917210 */ /* 0x080fe20007f5e0ff */
[----:B------:R-:W3:Y:S04]  /*8f1e0*/  LDL.LU.64 R26, [R1+0xd08] ;  /* 0x000d0800011a7983 */ /* 0x000ee80000300a00 */
[----:B------:R-:W-:Y:S01]  /*8f1f0*/  IMAD.X R129, R133, 0x1, R2, P2 ;  /* 0x0000000185817824 */ /* 0x000fe200010e0602 */
[----:B------:R-:W-:-:S04]  /*8f200*/  IADD3 R144, P2, R130, R252, RZ ;  /* 0x000000fc82907210 */ /* 0x000fc80007f5e0ff */
[----:B------:R-:W-:Y:S02]  /*8f210*/  IADD3.X R130, R131, R2, RZ, P2, !PT ;  /* 0x0000000283827210 */ /* 0x000fe400017fe4ff */
[----:B--2---:R-:W-:-:S05]  /*8f220*/  IADD3 R143, P2, R28, R252, RZ ;  /* 0x000000fc1c8f7210 */ /* 0x004fca0007f5e0ff */
[----:B------:R-:W-:Y:S02]  /*8f230*/  IMAD.X R131, R29, 0x1, R2, P2 ;  /* 0x000000011d837824 */ /* 0x000fe400010e0602 */
[----:B------:R-:W2:Y:S01]  /*8f240*/  LDL.LU.64 R28, [R1+0x1000] ;  /* 0x00100000011c7983 */ /* 0x000ea20000300a00 */
[----:B----4-:R-:W-:-:S04]  /*8f250*/  IADD3 R142, P2, R36, R252, RZ ;  /* 0x000000fc248e7210 */ /* 0x010fc80007f5e0ff */
[----:B------:R-:W-:Y:S02]  /*8f260*/  IADD3.X R132, R37, R2, RZ, P2, !PT ;  /* 0x0000000225847210 */ /* 0x000fe400017fe4ff */
[----:B------:R-:W-:-:S05]  /*8f270*/  IADD3 R141, P2, R34, R252, RZ ;  /* 0x000000fc228d7210 */ /* 0x000fca0007f5e0ff */
[----:B------:R-:W-:Y:S01]  /*8f280*/  IMAD.X R133, R35, 0x1, R2, P2 ;  /* 0x0000000123857824 */ /* 0x000fe200010e0602 */
[----:B------:R-:W-:-:S04]  /*8f290*/  IADD3 R140, P2, R32, R252, RZ ;  /* 0x000000fc208c7210 */ /* 0x000fc80007f5e0ff */
[----:B------:R-:W-:Y:S02]  /*8f2a0*/  IADD3.X R134, R33, R2, RZ, P2, !PT ;  /* 0x0000000221867210 */ /* 0x000fe400017fe4ff */
[----:B---3--:R-:W-:-:S05]  /*8f2b0*/  IADD3 R139, P2, R30, R252, RZ ;  /* 0x000000fc1e8b7210 */ /* 0x008fca0007f5e0ff */
[----:B------:R-:W-:Y:S01]  /*8f2c0*/  IMAD.X R135, R31, 0x1, R2, P2 ;  /* 0x000000011f877824 */ /* 0x000fe200010e0602 */
[----:B------:R-:W-:Y:S02]  /*8f2d0*/  ISETP.GT.AND P2, PT, R98, 0x6a, PT ;  /* 0x0000006a6200780c */ /* 0x000fe40003f44270 */
[----:B------:R-:W-:Y:S02]  /*8f2e0*/  IADD3 R136, P5, R26, R252, RZ ;  /* 0x000000fc1a887210 */ /* 0x000fe40007fbe0ff */
[----:B------:R-:W-:Y:S02]  /*8f2f0*/  SEL R250, RZ, 0x4, !P2 ;  /* 0x00000004fffa7807 */ /* 0x000fe40005000000 */
[----:B------:R-:W-:Y:S02]  /*8f300*/  IADD3.X R137, R27, R2, RZ, P5, !PT ;  /* 0x000000021b897210 */ /* 0x000fe40002ffe4ff */
[----:B------:R-:W-:Y:S02]  /*8f310*/  IADD3 R24, P5, R24, R252, RZ ;  /* 0x000000fc18187210 */ /* 0x000fe40007fbe0ff */
[----:B------:R-:W-:Y:S01]  /*8f320*/  SEL R26, R250, RZ, !P0 ;  /* 0x000000fffa1a7207 */ /* 0x000fe20004000000 */
[----:B------:R-:W-:-:S02]  /*8f330*/  IMAD.MOV.U32 R36, RZ, RZ, R249 ;  /* 0x000000ffff247224 */ /* 0x000fc400078e00f9 */
[----:B------:R-:W-:Y:S01]  /*8f340*/  IMAD.X R25, R25, 0x1, R2, P5 ;  /* 0x0000000119197824 */ /* 0x000fe200028e0602 */
[----:B------:R-:W-:Y:S01]  /*8f350*/  ISETP.GT.AND P5, PT, R98, 0x6e, PT ;  /* 0x0000006e6200780c */ /* 0x000fe20003fa4270 */
[----:B------:R-:W-:Y:S01]  /*8f360*/  IMAD.MOV.U32 R35, RZ, RZ, R0 ;  /* 0x000000ffff237224 */ /* 0x000fe200078e0000 */
[----:B------:R-:W-:Y:S01]  /*8f370*/  MOV R37, R9 ;  /* 0x0000000900257202 */ /* 0x000fe20000000f00 */
[----:B------:R-:W-:Y:S01]  /*8f380*/  IMAD.MOV.U32 R33, RZ, RZ, R3 ;  /* 0x000000ffff217224 */ /* 0x000fe200078e0003 */
[----:B------:R-:W-:Y:S01]  /*8f390*/  MOV R34, R248 ;  /* 0x000000f800227202 */ /* 0x000fe20000000f00 */
[----:B------:R-:W-:Y:S01]  /*8f3a0*/  STL [R1+0x2d2c], R24 ;  /* 0x002d2c1801007387 */ /* 0x000fe20000100800 */
[----:B------:R-:W-:Y:S01]  /*8f3b0*/  MOV R32, R247 ;  /* 0x000000f700207202 */ /* 0x000fe20000000f00 */
[----:B------:R-:W-:Y:S01]  /*8f3c0*/  IMAD.MOV.U32 R248, RZ, RZ, R245 ;  /* 0x000000fffff87224 */ /* 0x000fe200078e00f5 */
[----:B------:R-:W-:Y:S01]  /*8f3d0*/  MOV R247, R4 ;  /* 0x0000000400f77202 */ /* 0x000fe20000000f00 */
[----:B------:R-:W-:Y:S01]  /*8f3e0*/  STL [R1+0x2d20], R25 ;  /* 0x002d201901007387 */ /* 0x000fe20000100800 */
[----:B------:R-:W-:Y:S01]  /*8f3f0*/  MOV R249, R5 ;  /* 0x0000000500f97202 */ /* 0x000fe20000000f00 */
[----:B------:R-:W-:Y:S01]  /*8f400*/  IMAD.MOV.U32 R30, RZ, RZ, R244 ;  /* 0x000000ffff1e7224 */ /* 0x000fe200078e00f4 */
[----:B------:R-:W-:Y:S01]  /*8f410*/  MOV R31, R6 ;  /* 0x00000006001f7202 */ /* 0x000fe20000000f00 */
[----:B------:R1:W-:Y:S01]  /*8f420*/  STL.64 [R1+0x1618], R36 ;  /* 0x0016182401007387 */ /* 0x0003e20000100a00 */
[----:B------:R-:W-:-:S03]  /*8f430*/  MOV R27, R8 ;  /* 0x00000008001b7202 */ /* 0x000fc60000000f00 */
[----:B------:R-:W-:Y:S04]  /*8f440*/  STL.64 [R1+0x1610], R34 ;  /* 0x0016102201007387 */ /* 0x000fe80000100a00 */
[----:B------:R-:W-:Y:S04]  /*8f450*/  STL.64 [R1+0x1608], R32 ;  /* 0x0016082001007387 */ /* 0x000fe80000100a00 */
[----:B------:R1:W-:Y:S01]  /*8f460*/  LDGSTS.E [R138+0x2d000], [R36.64], P3 ;  /* 0x2d000000248a7fae */ /* 0x0003e20009921848 */
[----:B------:R-:W-:-:S03]  /*8f470*/  IMAD.MOV.U32 R244, RZ, RZ, R241 ;  /* 0x000000fffff47224 */ /* 0x000fc600078e00f1 */
[----:B------:R-:W-:Y:S01]  /*8f480*/  STL.64 [R1+0x1600], R246 ;  /* 0x001600f601007387 */ /* 0x000fe20000100a00 */
[----:B------:R-:W-:-:S03]  /*8f490*/  MOV R245, R17 ;  /* 0x0000001100f57202 */ /* 0x000fc60000000f00 */
[----:B------:R3:W-:Y:S04]  /*8f4a0*/  LDGSTS.E [R138+0x2d100], [R34.64], P3 ;  /* 0x2d100000228a7fae */ /* 0x0007e80009921848 */
[----:B------:R-:W-:Y:S04]  /*8f4b0*/  STL.64 [R1+0x15f8], R248 ;  /* 0x0015f8f801007387 */ /* 0x000fe80000100a00 */
[----:B------:R4:W-:Y:S04]  /*8f4c0*/  LDGSTS.E [R138+0x2d200], [R32.64], P3 ;  /* 0x2d200000208a7fae */ /* 0x0009e80009921848 */
[----:B------:R3:W-:Y:S04]  /*8f4d0*/  STL.64 [R1+0x15f0], R30 ;  /* 0x0015f01e01007387 */ /* 0x0007e80000100a00 */
[----:B------:R2:W-:Y:S04]  /*8f4e0*/  LDGSTS.E [R138+0x2d300], [R246.64], P3 ;  /* 0x2d300000f68a7fae */ /* 0x0005e80009921848 */
[----:B-1----:R1:W5:Y:S04]  /*8f4f0*/  LDL.LU.64 R36, [R1+0x3ca8] ;  /* 0x003ca80001247983 */ /* 0x0023680000300a00 */
[----:B------:R1:W-:Y:S04]  /*8f500*/  LDGSTS.E [R138+0x2d400], [R248.64], P3 ;  /* 0x2d400000f88a7fae */ /* 0x0003e80009921848 */
[----:B------:R3:W-:Y:S01]  /*8f510*/  LDGSTS.E [R138+0x2d500], [R30.64], P3 ;  /* 0x2d5000001e8a7fae */ /* 0x0007e20009921848 */
[----:B------:R-:W-:Y:S01]  /*8f520*/  IMAD.MOV.U32 R8, RZ, RZ, R236 ;  /* 0x000000ffff087224 */ /* 0x000fe200078e00ec */
[----:B------:R-:W-:Y:S01]  /*8f530*/  MOV R5, R16 ;  /* 0x0000001000057202 */ /* 0x000fe20000000f00 */
[----:B------:R-:W-:-:S02]  /*8f540*/  IMAD.MOV.U32 R6, RZ, RZ, R235 ;  /* 0x000000ffff067224 */ /* 0x000fc400078e00eb */
[----:B------:R-:W-:Y:S02]  /*8f550*/  IMAD.MOV.U32 R4, RZ, RZ, R234 ;  /* 0x000000ffff047224 */ /* 0x000fe400078e00ea */
[----:B---3--:R-:W-:Y:S01]  /*8f560*/  IMAD.MOV.U32 R30, RZ, RZ, R239 ;  /* 0x000000ffff1e7224 */ /* 0x008fe200078e00ef */
[----:B------:R-:W-:Y:S01]  /*8f570*/  MOV R31, R11 ;  /* 0x0000000b001f7202 */ /* 0x000fe20000000f00 */
[----:B------:R-:W-:Y:S01]  /*8f580*/  IMAD.MOV.U32 R16, RZ, RZ, R232 ;  /* 0x000000ffff107224 */ /* 0x000fe200078e00e8 */
[----:B------:R-:W-:Y:S02]  /*8f590*/  MOV R17, R18 ;  /* 0x0000001200117202 */ /* 0x000fe40000000f00 */
        /* <DEDUP_REMOVED lines=9> */
[----:B------:R-:W-:Y:S02]  /*8f630*/  MOV R21, R134 ;  /* 0x0000008600157202 */ /* 0x000fe40000000f00 */
[----:B--2---:R-:W-:-:S04]  /*8f640*/  IADD3 R250, P2, R28, R252, RZ ;  /* 0x000000fc1cfa7210 */ /* 0x004fc80007f5e0ff */
[----:B------:R-:W-:Y:S02]  /*8f650*/  IADD3.X R251, R29, R2, RZ, P2, !PT ;  /* 0x000000021dfb7210 */ /* 0x000fe400017fe4ff */
[----:B------:R-:W-:Y:S02]  /*8f660*/  ISETP.NE.U32.AND P2, PT, R26, RZ, PT ;  /* 0x000000ff1a00720c */ /* 0x000fe40003f45070 */
[----:B------:R-:W-:Y:S01]  /*8f670*/  SEL R26, RZ, 0x4, !P5 ;  /* 0x00000004ff1a7807 */ /* 0x000fe20006800000 */
[----:B------:R-:W-:Y:S01]  /*8f680*/  IMAD.MOV.U32 R28, RZ, RZ, R243 ;  /* 0x000000ffff1c7224 */ /* 0x000fe200078e00f3 */
[----:B------:R-:W-:-:S03]  /*8f690*/  MOV R29, R7 ;  /* 0x00000007001d7202 */ /* 0x000fc60000000f00 */
[----:B------:R-:W-:Y:S02]  /*8f6a0*/  IMAD.MOV.U32 R9, RZ, RZ, R26 ;  /* 0x000000ffff097224 */ /* 0x000fe400078e001a */
[----:B------:R-:W-:Y:S01]  /*8f6b0*/  IMAD.MOV.U32 R26, RZ, RZ, R242 ;  /* 0x000000ffff1a7224 */ /* 0x000fe200078e00f2 */
[----:B------:R2:W-:Y:S01]  /*8f6c0*/  STL.64 [R1+0x15e8], R28 ;  /* 0x0015e81c01007387 */ /* 0x0005e20000100a00 */
[----:B------:R-:W-:Y:S01]  /*8f6d0*/  IMAD.MOV.U32 R242, RZ, RZ, R240 ;  /* 0x000000fffff27224 */ /* 0x000fe200078e00f0 */
[----:B------:R-:W-:Y:S02]  /*8f6e0*/  MOV R243, R10 ;  /* 0x0000000a00f37202 */ /* 0x000fe40000000f00 */
[----:B------:R3:W5:Y:S04]  /*8f6f0*/  LDL.LU.64 R34, [R1+0x3ca0] ;  /* 0x003ca00001227983 */ /* 0x0007680000300a00 */
[----:B------:R2:W-:Y:S01]  /*8f700*/  LDGSTS.E [R138+0x2d600], [R28.64], P3 ;  /* 0x2d6000001c8a7fae */ /* 0x0005e20009921848 */
[----:B------:R-:W-:-:S03]  /*8f710*/  SEL R0, R9, RZ, !P0 ;  /* 0x000000ff09007207 */ /* 0x000fc60004000000 */
[----:B------:R1:W-:Y:S04]  /*8f720*/  STL.64 [R1+0x15e0], R26 ;  /* 0x0015e01a01007387 */ /* 0x0003e80000100a00 */
[----:B------:R1:W-:Y:S01]  /*8f730*/  LDGSTS.E [R138+0x2d700], [R26.64], P3 ;  /* 0x2d7000001a8a7fae */ /* 0x0003e20009921848 */
[----:B--2---:R-:W-:Y:S01]  /*8f740*/  IMAD.MOV.U32 R28, RZ, RZ, R238 ;  /* 0x000000ffff1c7224 */ /* 0x004fe200078e00ee */
[----:B------:R-:W-:Y:S02]  /*8f750*/  MOV R29, R12 ;  /* 0x0000000c001d7202 */ /* 0x000fe40000000f00 */
[----:B----4-:R3:W5:Y:S01]  /*8f760*/  LDL.LU.64 R32, [R1+0x3c98] ;  /* 0x003c980001207983 */ /* 0x0107620000300a00 */
[----:B------:R-:W-:-:S03]  /*8f770*/  MOV R9, R14 ;  /* 0x0000000e00097202 */ /* 0x000fc60000000f00 */
[----:B------:R-:W-:Y:S01]  /*8f780*/  STL.64 [R1+0x1518], R244 ;  /* 0x001518f401007387 */ /* 0x000fe20000100a00 */
[----:B-1----:R-:W-:Y:S01]  /*8f790*/  IMAD.MOV.U32 R26, RZ, RZ, R237 ;  /* 0x000000ffff1a7224 */ /* 0x002fe200078e00ed */
[----:B------:R-:W-:Y:S02]  /*8f7a0*/  MOV R27, R13 ;  /* 0x0000000d001b7202 */ /* 0x000fe40000000f00 */
[----:B------:R1:W-:Y:S01]  /*8f7b0*/  LDGSTS.E [R138+0x2f000], [R244.64], P4 ;  /* 0x2f000000f48a7fae */ /* 0x0003e2000a121848 */
[----:B------:R-:W-:-:S03]  /*8f7c0*/  MOV R7, R15 ;  /* 0x0000000f00077202 */ /* 0x000fc60000000f00 */
[----:B------:R-:W-:Y:S04]  /*8f7d0*/  STL.64 [R1+0x1510], R242 ;  /* 0x001510f201007387 */ /* 0x000fe80000100a00 */
[----:B------:R2:W-:Y:S04]  /*8f7e0*/  LDGSTS.E [R138+0x2f100], [R242.64], P4 ;  /* 0x2f100000f28a7fae */ /* 0x0005e8000a121848 */
[----:B------:R-:W-:Y:S04]  /*8f7f0*/  STL.64 [R1+0x1508], R30 ;  /* 0x0015081e01007387 */ /* 0x000fe80000100a00 */
[----:B------:R4:W-:Y:S04]  /*8f800*/  LDGSTS.E [R138+0x2f200], [R30.64], P4 ;  /* 0x2f2000001e8a7fae */ /* 0x0009e8000a121848 */
[----:B------:R-:W-:Y:S04]  /*8f810*/  STL.64 [R1+0x1500], R28 ;  /* 0x0015001c01007387 */ /* 0x000fe80000100a00 */
[----:B------:R1:W-:Y:S01]  /*8f820*/  LDGSTS.E [R138+0x2f300], [R28.64], P4 ;  /* 0x2f3000001c8a7fae */ /* 0x0003e2000a121848 */
[----:B------:R-:W-:-:S03]  /*8f830*/  IMAD.MOV.U32 R14, RZ, RZ, R223 ;  /* 0x000000ffff0e7224 */ /* 0x000fc600078e00df */
[----:B------:R1:W-:Y:S01]  /*8f840*/  STL.64 [R1+0x14f8], R26 ;  /* 0x0014f81a01007387 */ /* 0x0003e20000100a00 */
[----:B------:R-:W-:-:S03]  /*8f850*/  MOV R15, R19 ;  /* 0x00000013000f7202 */ /* 0x000fc60000000f00 */
[----:B------:R1:W-:Y:S01]  /*8f860*/  LDGSTS.E [R138+0x2f400], [R26.64], P4 ;  /* 0x2f4000001a8a7fae */ /* 0x0003e2000a121848 */
[----:B------:R-:W-:Y:S01]  /*8f870*/  IMAD.MOV.U32 R12, RZ, RZ, R222 ;  /* 0x000000ffff0c7224 */ /* 0x000fe200078e00de */
[----:B------:R-:W-:Y:S02]  /*8f880*/  MOV R13, R20 ;  /* 0x00000014000d7202 */ /* 0x000fe40000000f00 */
[----:B------:R2:W-:Y:S01]  /*8f890*/  STL.64 [R1+0x14f0], R8 ;  /* 0x0014f00801007387 */ /* 0x0005e20000100a00 */
[----:B------:R-:W-:-:S03]  /*8f8a0*/  IMAD.MOV.U32 R10, RZ, RZ, R221 ;  /* 0x000000ffff0a7224 */ /* 0x000fc600078e00dd */
[----:B------:R2:W-:Y:S01]  /*8f8b0*/  STL.64 [R1+0x14e8], R6 ;  /* 0x0014e80601007387 */ /* 0x0005e20000100a00 */
[----:B-1----:R-:W-:Y:S01]  /*8f8c0*/  IMAD.MOV.U32 R26, RZ, RZ, R233 ;  /* 0x000000ffff1a7224 */ /* 0x002fe200078e00e9 */
[----:B------:R-:W-:Y:S02]  /*8f8d0*/  MOV R27, R81 ;  /* 0x00000051001b7202 */ /* 0x000fe40000000f00 */
[----:B------:R1:W-:Y:S04]  /*8f8e0*/  STL.64 [R1+0x14e0], R4 ;  /* 0x0014e00401007387 */ /* 0x0003e80000100a00 */
[----:B------:R2:W-:Y:S01]  /*8f8f0*/  LDGSTS.E [R138+0x2f500], [R8.64], P4 ;  /* 0x2f500000088a7fae */ /* 0x0005e2000a121848 */
[----:B------:R-:W-:-:S03]  /*8f900*/  MOV R19, R89 ;  /* 0x0000005900137202 */ /* 0x000fc60000000f00 */
[----:B------:R1:W-:Y:S04]  /*8f910*/  LDGSTS.E [R138+0x2f600], [R6.64], P4 ;  /* 0x2f600000068a7fae */ /* 0x0003e8000a121848 */
[----:B------:R-:W-:Y:S01]  /*8f920*/  STL.64 [R1+0x1418], R26 ;  /* 0x0014181a01007387 */ /* 0x000fe20000100a00 */
[----:B--2---:R-:W-:Y:S01]  /*8f930*/  IMAD.MOV.U32 R8, RZ, RZ, R220 ;  /* 0x000000ffff087224 */ /* 0x004fe200078e00dc */
[----:B------:R-:W-:Y:S02]  /*8f940*/  MOV R9, R22 ;  /* 0x0000001600097202 */ /* 0x000fe40000000f00 */
[----:B------:R2:W-:Y:S01]  /*8f950*/  LDGSTS.E [R138+0x2f700], [R4.64], P4 ;  /* 0x2f700000048a7fae */ /* 0x0005e2000a121848 */
[----:B-1----:R-:W-:Y:S01]  /*8f960*/  IMAD.MOV.U32 R6, RZ, RZ, R219 ;  /* 0x000000ffff067224 */ /* 0x002fe200078e00db */
[----:B------:R-:W-:-:S02]  /*8f970*/  MOV R7, R23 ;  /* 0x0000001700077202 */ /* 0x000fc40000000f00 */
[----:B------:R1:W-:Y:S04]  /*8f980*/  STL.64 [R1+0x1410], R16 ;  /* 0x0014101001007387 */ /* 0x0003e80000100a00 */
[----:B------:R1:W-:Y:S01]  /*8f990*/  STL.64 [R1+0x1408], R14 ;  /* 0x0014080e01007387 */ /* 0x0003e20000100a00 */
[----:B--2---:R-:W-:Y:S01]  /*8f9a0*/  IMAD.MOV.U32 R4, RZ, RZ, R218 ;  /* 0x000000ffff047224 */ /* 0x004fe200078e00da */
[----:B------:R-:W-:Y:S02]  /*8f9b0*/  MOV R5, R80 ;  /* 0x0000005000057202 */ /* 0x000fe40000000f00 */
        /* <DEDUP_REMOVED lines=9> */
[----:B--2---:R-:W-:Y:S01]  /*8fa50*/  IMAD.MOV.U32 R14, RZ, RZ, R215 ;  /* 0x000000ffff0e7224 */ /* 0x004fe200078e00d7 */
[----:B------:R-:W-:Y:S02]  /*8fa60*/  MOV R15, R83 ;  /* 0x00000053000f7202 */ /* 0x000fe40000000f00 */
        /* <DEDUP_REMOVED lines=8> */
[----:B------:R2:W-:Y:S04]  /*8faf0*/  LDGSTS.E [R138+0x31600], [R6.64], P6 ;  /* 0x31600000068a7fae */ /* 0x0005e8000b121848 */
[----:B------:R3:W-:Y:S01]  /*8fb00*/  STL.64 [R1+0x1318], R18 ;  /* 0x0013181201007387 */ /* 0x0007e20000100a00 */
[----:B-1----:R-:W-:Y:S01]  /*8fb10*/  IMAD.MOV.U32 R8, RZ, RZ, R212 ;  /* 0x000000ffff087224 */ /* 0x002fe200078e00d4 */
[----:B------:R-:W-:-:S02]  /*8fb20*/  MOV R9, R86 ;  /* 0x0000005600097202 */ /* 0x000fc40000000f00 */
[----:B------:R1:W-:Y:S01]  /*8fb30*/  LDGSTS.E [R138+0x31700], [R4.64], P6 ;  /* 0x31700000048a7fae */ /* 0x0003e2000b121848 */
[----:B--2---:R-:W-:Y:S01]  /*8fb40*/  IMAD.MOV.U32 R6, RZ, RZ, R187 ;  /* 0x000000ffff067224 */ /* 0x004fe200078e00bb */
[----:B------:R-:W-:Y:S02]  /*8fb50*/  MOV R7, R87 ;  /* 0x0000005700077202 */ /* 0x000fe40000000f00 */
[----:B------:R2:W-:Y:S04]  /*8fb60*/  STL.64 [R1+0x1310], R16 ;  /* 0x0013101001007387 */ /* 0x0005e80000100a00 */
[----:B------:R2:W-:Y:S01]  /*8fb70*/  STL.64 [R1+0x1308], R14 ;  /* 0x0013080e01007387 */ /* 0x0005e20000100a00 */
[----:B-1----:R-:W-:Y:S01]  /*8fb80*/  IMAD.MOV.U32 R4, RZ, RZ, R186 ;  /* 0x000000ffff047224 */ /* 0x002fe200078e00ba */
[----:B------:R-:W-:-:S02]  /*8fb90*/  MOV R5, R88 ;  /* 0x0000005800057202 */ /* 0x000fc40000000f00 */
[----:B------:R3:W-:Y:S04]  /*8fba0*/  LDGSTS.E [R138+0x33000], [R18.64], P1 ;  /* 0x33000000128a7fae */ /* 0x0007e80008921848 */
[----:B------:R1:W-:Y:S04]  /*8fbb0*/  STL.64 [R1+0x1300], R12 ;  /* 0x0013000c01007387 */ /* 0x0003e80000100a00 */
[----:B------:R2:W-:Y:S01]  /*8fbc0*/  LDGSTS.E [R138+0x33100], [R16.64], P1 ;  /* 0x33100000108a7fae */ /* 0x0005e20008921848 */
[----:B---3--:R-:W-:Y:S01]  /*8fbd0*/  IMAD.MOV.U32 R18, RZ, RZ, R185 ;  /* 0x000000ffff127224 */ /* 0x008fe200078e00b9 */
        /* <DEDUP_REMOVED lines=15> */
[----:B---3--:R-:W-:Y:S01]  /*8fcd0*/  IMAD.MOV.U32 R10, RZ, RZ, R181 ;  /* 0x000000ffff0a7224 */ /* 0x008fe200078e00b5 */
[----:B------:R-:W-:-:S02]  /*8fce0*/  MOV R11, R93 ;  /* 0x0000005d000b7202 */ /* 0x000fc40000000f00 */
[----:B------:R3:W-:Y:S04]  /*8fcf0*/  LDGSTS.E [R138+0x33600], [R6.64], P1 ;  /* 0x33600000068a7fae */ /* 0x0007e80008921848 */
[----:B------:R-:W-:Y:S01]  /*8fd00*/  STL.64 [R1+0x11b8], R18 ;  /* 0x0011b81201007387 */ /* 0x000fe20000100a00 */
[----:B-1----:R-:W-:Y:S01]  /*8fd10*/  IMAD.MOV.U32 R8, RZ, RZ, R180 ;  /* 0x000000ffff087224 */ /* 0x002fe200078e00b4 */
[----:B------:R-:W-:Y:S02]  /*8fd20*/  MOV R9, R94 ;  /* 0x0000005e00097202 */ /* 0x000fe40000000f00 */
[----:B------:R2:W-:Y:S01]  /*8fd30*/  LDGSTS.E [R138+0x33700], [R4.64], P1 ;  /* 0x33700000048a7fae */ /* 0x0005e20008921848 */
[----:B------:R-:W-:-:S03]  /*8fd40*/  IMAD.MOV.U32 R242, RZ, RZ, R175 ;  /* 0x000000fffff27224 */ /* 0x000fc600078e00af */
[----:B------:R-:W-:Y:S01]  /*8fd50*/  STL.64 [R1+0x11b0], R16 ;  /* 0x0011b01001007387 */ /* 0x000fe20000100a00 */
[----:B---3--:R-:W-:Y:S01]  /*8fd60*/  IMAD.MOV.U32 R6, RZ, RZ, R179 ;  /* 0x000000ffff067224 */ /* 0x008fe200078e00b3 */
[----:B------:R-:W-:Y:S02]  /*8fd70*/  MOV R7, R95 ;  /* 0x0000005f00077202 */ /* 0x000fe40000000f00 */
[----:B------:R1:W-:Y:S01]  /*8fd80*/  STL.64 [R1+0x11a8], R14 ;  /* 0x0011a80e01007387 */ /* 0x0003e20000100a00 */
[----:B------:R-:W-:Y:S01]  /*8fd90*/  MOV R243, R99 ;  /* 0x0000006300f37202 */ /* 0x000fe20000000f00 */
[----:B--2---:R-:W-:Y:S01]  /*8fda0*/  IMAD.MOV.U32 R4, RZ, RZ, R178 ;  /* 0x000000ffff047224 */ /* 0x004fe200078e00b2 */
[----:B------:R-:W-:Y:S01]  /*8fdb0*/  MOV R5, R96 ;  /* 0x0000006000057202 */ /* 0x000fe20000000f00 */
[----:B------:R-:W-:Y:S01]  /*8fdc0*/  STL.64 [R1+0x11a0], R12 ;  /* 0x0011a00c01007387 */ /* 0x000fe20000100a00 */
[----:B------:R-:W-:-:S03]  /*8fdd0*/  IMAD.MOV.U32 R240, RZ, RZ, R174 ;  /* 0x000000fffff07224 */ /* 0x000fc600078e00ae */
[----:B------:R-:W-:Y:S01]  /*8fde0*/  STL.64 [R1+0x1198], R10 ;  /* 0x0011980a01007387 */ /* 0x000fe20000100a00 */
[----:B------:R-:W-:Y:S01]  /*8fdf0*/  IMAD.MOV.U32 R238, RZ, RZ, R173 ;  /* 0x000000ffffee7224 */ /* 0x000fe200078e00ad */
[----:B------:R-:W-:Y:S02]  /*8fe00*/  MOV R237, R102 ;  /* 0x0000006600ed7202 */ /* 0x000fe40000000f00 */
[----:B------:R2:W-:Y:S01]  /*8fe10*/  STL.64 [R1+0x1190], R8 ;  /* 0x0011900801007387 */ /* 0x0005e20000100a00 */
[----:B------:R-:W-:-:S03]  /*8fe20*/  ISETP.GT.AND P5, PT, R98, 0x72, PT ;  /* 0x000000726200780c */ /* 0x000fc60003fa4270 */
[----:B------:R3:W-:Y:S01]  /*8fe30*/  STL.64 [R1+0x1188], R6 ;  /* 0x0011880601007387 */ /* 0x0007e20000100a00 */
[----:B------:R-:W-:-:S03]  /*8fe40*/  MOV R233, R104 ;  /* 0x0000006800e97202 */ /* 0x000fc60000000f00 */
[----:B------:R1:W-:Y:S01]  /*8fe50*/  STL.64 [R1+0x1180], R4 ;  /* 0x0011800401007387 */ /* 0x0003e20000100a00 */
[----:B------:R-:W-:Y:S01]  /*8fe60*/  IMAD.MOV.U32 R222, RZ, RZ, R169 ;  /* 0x000000ffffde7224 */ /* 0x000fe200078e00a9 */
[----:B------:R-:W-:Y:S02]  /*8fe70*/  MOV R223, R105 ;  /* 0x0000006900df7202 */ /* 0x000fe40000000f00 */
[----:B------:R-:W-:Y:S01]  /*8fe80*/  STL.64 [R1+0xf30], R176 ;  /* 0x000f30b001007387 */ /* 0x000fe20000100a00 */
[----:B------:R-:W-:Y:S01]  /*8fe90*/  IMAD.MOV.U32 R220, RZ, RZ, R168 ;  /* 0x000000ffffdc7224 */ /* 0x000fe200078e00a8 */
[----:B------:R-:W-:Y:S02]  /*8fea0*/  MOV R221, R106 ;  /* 0x0000006a00dd7202 */ /* 0x000fe40000000f00 */
[----:B------:R-:W-:Y:S01]  /*8feb0*/  STL.64 [R1+0xf28], R242 ;  /* 0x000f28f201007387 */ /* 0x000fe20000100a00 */
[----:B------:R-:W-:Y:S01]  /*8fec0*/  ISETP.NE.U32.AND P3, PT, R0, RZ, PT ;  /* 0x000000ff0000720c */ /* 0x000fe20003f65070 */
[----:B------:R-:W-:-:S02]  /*8fed0*/  IMAD.MOV.U32 R218, RZ, RZ, R167 ;  /* 0x000000ffffda7224 */ /* 0x000fc400078e00a7 */
[----:B------:R-:W-:Y:S01]  /*8fee0*/  STL.64 [R1+0xf20], R240 ;  /* 0x000f20f001007387 */ /* 0x000fe20000100a00 */
[----:B------:R-:W-:Y:S01]  /*8fef0*/  MOV R219, R107 ;  /* 0x0000006b00db7202 */ /* 0x000fe20000000f00 */
[----:B------:R-:W-:Y:S02]  /*8ff00*/  IMAD.MOV.U32 R216, RZ, RZ, R166 ;  /* 0x000000ffffd87224 */ /* 0x000fe400078e00a6 */
[----:B------:R-:W-:Y:S01]  /*8ff10*/  STL.64 [R1+0xf18], R238 ;  /* 0x000f18ee01007387 */ /* 0x000fe20000100a00 */
[----:B------:R-:W-:Y:S01]  /*8ff20*/  SEL R0, RZ, 0x4, !P5 ;  /* 0x00000004ff007807 */ /* 0x000fe20006800000 */
[----:B------:R-:W-:Y:S02]  /*8ff30*/  IMAD.MOV.U32 R214, RZ, RZ, R165 ;  /* 0x000000ffffd67224 */ /* 0x000fe400078e00a5 */
        /* <DEDUP_REMOVED lines=20> */
[----:B------:R1:W-:Y:S01]  /*90080*/  LDGSTS.E [R138+0x35000], [R18.64], P2 ;  /* 0x35000000128a7fae */ /* 0x0003e20009121848 */
[----:B------:R-:W-:-:S03]  /*90090*/  MOV R179, R115 ;  /* 0x0000007300b37202 */ /* 0x000fc60000000f00 */
[----:B------:R-:W-:Y:S01]  /*900a0*/  STL.64 [R1+0xde8], R216 ;  /* 0x000de8d801007387 */ /* 0x000fe20000100a00 */
[----:B------:R-:W-:Y:S01]  /*900b0*/  ISETP.NE.U32.AND P4, PT, R0, RZ, PT ;  /* 0x000000ff0000720c */ /* 0x000fe20003f85070 */
[----:B------:R-:W-:Y:S02]  /*900c0*/  IMAD.MOV.U32 R96, RZ, RZ, R158 ;  /* 0x000000ffff607224 */ /* 0x000fe400078e009e */
[----:B------:R1:W-:Y:S01]  /*900d0*/  LDGSTS.E [R138+0x35100], [R16.64], P2 ;  /* 0x35100000108a7fae */ /* 0x0003e20009121848 */
[----:B------:R-:W-:-:S03]  /*900e0*/  MOV R97, R116 ;  /* 0x0000007400617202 */ /* 0x000fc60000000f00 */
[----:B------:R-:W-:Y:S01]  /*900f0*/  STL.64 [R1+0xde0], R214 ;  /* 0x000de0d601007387 */ /* 0x000fe20000100a00 */
[----:B------:R-:W-:Y:S01]  /*90100*/  SEL R0, RZ, 0x4, !P5 ;  /* 0x00000004ff007807 */ /* 0x000fe20006800000 */
[----:B------:R-:W-:Y:S02]  /*90110*/  IMAD.MOV.U32 R94, RZ, RZ, R157 ;  /* 0x000000ffff5e7224 */ /* 0x000fe400078e009d */
[----:B------:R1:W-:Y:S01]  /*90120*/  LDGSTS.E [R138+0x35200], [R14.64], P2 ;  /* 0x352000000e8a7fae */ /* 0x0003e20009121848 */
[----:B------:R-:W-:-:S03]  /*90130*/  MOV R95, R117 ;  /* 0x00000075005f7202 */ /* 0x000fc60000000f00 */
[----:B------:R-:W-:Y:S04]  /*90140*/  STL.64 [R1+0xdd8], R212 ;  /* 0x000dd8d401007387 */ /* 0x000fe80000100a00 */
[----:B------:R2:W-:Y:S04]  /*90150*/  LDGSTS.E [R138+0x35300], [R12.64], P2 ;  /* 0x353000000c8a7fae */ /* 0x0005e80009121848 */
[----:B------:R-:W-:Y:S01]  /*90160*/  STL.64 [R1+0xdd0], R186 ;  /* 0x000dd0ba01007387 */ /* 0x000fe20000100a00 */
[----:B-1----:R-:W-:Y:S01]  /*90170*/  IMAD.MOV.U32 R14, RZ, RZ, R156 ;  /* 0x000000ffff0e7224 */ /* 0x002fe200078e009c */
[----:B------:R-:W-:-:S02]  /*90180*/  MOV R15, R118 ;  /* 0x00000076000f7202 */ /* 0x000fc40000000f00 */
[----:B------:R1:W-:Y:S01]  /*90190*/  LDGSTS.E [R138+0x35400], [R10.64], P2 ;  /* 0x354000000a8a7fae */ /* 0x0003e20009121848 */
[----:B------:R-:W-:-:S03]  /*901a0*/  IMAD.MOV.U32 R92, RZ, RZ, R154 ;  /* 0x000000ffff5c7224 */ /* 0x000fc600078e009a */
[----:B------:R-:W-:Y:S01]  /*901b0*/  STL.64 [R1+0xdc8], R184 ;  /* 0x000dc8b801007387 */ /* 0x000fe20000100a00 */
[----:B------:R-:W-:-:S03]  /*901c0*/  MOV R93, R120 ;  /* 0x00000078005d7202 */ /* 0x000fc60000000f00 */
[----:B------:R2:W-:Y:S01]  /*901d0*/  LDGSTS.E [R138+0x35500], [R8.64], P2 ;  /* 0x35500000088a7fae */ /* 0x0005e20009121848 */
[----:B------:R-:W-:-:S03]  /*901e0*/  SEL R0, R0, RZ, !P0 ;  /* 0x000000ff00007207 */ /* 0x000fc60004000000 */
[----:B------:R-:W-:Y:S01]  /*901f0*/  STL.64 [R1+0xdc0], R182 ;  /* 0x000dc0b601007387 */ /* 0x000fe20000100a00 */
[----:B------:R-:W-:Y:S01]  /*90200*/  IMAD.MOV.U32 R16, RZ, RZ, R153 ;  /* 0x000000ffff107224 */ /* 0x000fe200078e0099 */
[----:B------:R-:W-:Y:S02]  /*90210*/  MOV R17, R121 ;  /* 0x0000007900117202 */ /* 0x000fe40000000f00 */
[----:B------:R-:W-:Y:S01]  /*90220*/  STL.64 [R1+0xdb8], R180 ;  /* 0x000db8b401007387 */ /* 0x000fe20000100a00 */
[----:B------:R-:W-:Y:S02]  /*90230*/  IMAD.MOV.U32 R90, RZ, RZ, R152 ;  /* 0x000000ffff5a7224 */ /* 0x000fe400078e0098 */
[----:B--2---:R-:W-:Y:S01]  /*90240*/  IMAD.MOV.U32 R8, RZ, RZ, R155 ;  /* 0x000000ffff087224 */ /* 0x004fe200078e009b */
[----:B------:R-:W-:Y:S01]  /*90250*/  MOV R9, R119 ;  /* 0x0000007700097202 */ /* 0x000fe20000000f00 */
[----:B------:R3:W-:Y:S01]  /*90260*/  LDGSTS.E [R138+0x35600], [R6.64], P2 ;  /* 0x35600000068a7fae */ /* 0x0007e20009121848 */
[----:B------:R-:W-:-:S03]  /*90270*/  MOV R91, R122 ;  /* 0x0000007a005b7202 */ /* 0x000fc60000000f00 */
[----:B------:R-:W-:Y:S01]  /*90280*/  STL.64 [R1+0xdb0], R178 ;  /* 0x000db0b201007387 */ /* 0x000fe20000100a00 */
[----:B------:R-:W-:Y:S01]  /*90290*/  IMAD.MOV.U32 R88, RZ, RZ, R151 ;  /* 0x000000ffff587224 */ /* 0x000fe200078e0097 */
[----:B------:R-:W-:Y:S02]  /*902a0*/  MOV R89, R123 ;  /* 0x0000007b00597202 */ /* 0x000fe40000000f00 */
[----:B------:R2:W-:Y:S01]  /*902b0*/  LDGSTS.E [R138+0x35700], [R4.64], P2 ;  /* 0x35700000048a7fae */ /* 0x0005e20009121848 */
[----:B------:R-:W-:-:S03]  /*902c0*/  IMAD.MOV.U32 R86, RZ, RZ, R150 ;  /* 0x000000ffff567224 */ /* 0x000fc600078e0096 */
[----:B------:R-:W-:Y:S01]  /*902d0*/  STL.64 [R1+0xda8], R96 ;  /* 0x000da86001007387 */ /* 0x000fe20000100a00 */
[----:B------:R-:W-:-:S03]  /*902e0*/  MOV R87, R124 ;  /* 0x0000007c00577202 */ /* 0x000fc60000000f00 */
[----:B------:R-:W-:Y:S01]  /*902f0*/  STL.64 [R1+0xda0], R94 ;  /* 0x000da05e01007387 */ /* 0x000fe20000100a00 */
[----:B------:R-:W-:-:S03]  /*90300*/  ISETP.NE.U32.AND P6, PT, R0, RZ, PT ;  /* 0x000000ff0000720c */ /* 0x000fc60003fc5070 */
[----:B------:R1:W-:Y:S01]  /*90310*/  LDGSTS.E [R138+0x37000], [R176.64], P3 ;  /* 0x37000000b08a7fae */ /* 0x0003e20009921848 */
[----:B------:R-:W-:Y:S01]  /*90320*/  IMAD.MOV.U32 R84, RZ, RZ, R149 ;  /* 0x000000ffff547224 */ /* 0x000fe200078e0095 */
[----:B------:R-:W-:Y:S02]  /*90330*/  MOV R85, R125 ;  /* 0x0000007d00557202 */ /* 0x000fe40000000f00 */
        /* <DEDUP_REMOVED lines=13> */
[----:B-1----:R-:W-:-:S03]  /*90410*/  IMAD.MOV.U32 R10, RZ, RZ, R145 ;  /* 0x000000ffff0a7224 */ /* 0x002fc600078e0091 */
[----:B------:R1:W-:Y:S01]  /*90420*/  LDGSTS.E [R138+0x37400], [R236.64], P3 ;  /* 0x37400000ec8a7fae */ /* 0x0003e20009921848 */
[----:B------:R-:W-:-:S03]  /*90430*/  MOV R11, R129 ;  /* 0x00000081000b7202 */ /* 0x000fc60000000f00 */
[----:B------:R-:W-:Y:S01]  /*90440*/  STL.64 [R1+0xd78], R90 ;  /* 0x000d785a01007387 */ /* 0x000fe20000100a00 */
[----:B------:R-:W-:-:S03]  /*90450*/  ISETP.GT.AND P5, PT, R98, 0x7a, PT ;  /* 0x0000007a6200780c */ /* 0x000fc60003fa4270 */
[----:B------:R1:W-:Y:S01]  /*90460*/  LDGSTS.E [R138+0x37500], [R234.64], P3 ;  /* 0x37500000ea8a7fae */ /* 0x0003e20009921848 */
[----:B----4-:R-:W-:Y:S01]  /*90470*/  IMAD.MOV.U32 R30, RZ, RZ, R144 ;  /* 0x000000ffff1e7224 */ /* 0x010fe200078e0090 */
        /* <DEDUP_REMOVED lines=14> */
[----:B------:R-:W-:-:S03]  /*90560*/  SEL R0, RZ, 0x4, !P5 ;  /* 0x00000004ff007807 */ /* 0x000fc60006800000 */
[----:B------:R1:W-:Y:S01]  /*90570*/  LDGSTS.E [R138+0x39100], [R218.64], P4 ;  /* 0x39100000da8a7fae */ /* 0x0003e2000a121848 */
[----:B------:R-:W-:-:S03]  /*90580*/  IMAD.MOV.U32 R20, RZ, RZ, R140 ;  /* 0x000000ffff147224 */ /* 0x000fc600078e008c */
[----:B------:R4:W-:Y:S01]  /*90590*/  STL.64 [R1+0xd50], R12 ;  /* 0x000d500c01007387 */ /* 0x0009e20000100a00 */
[----:B---3--:R-:W-:-:S03]  /*905a0*/  IMAD.MOV.U32 R6, RZ, RZ, R139 ;  /* 0x000000ffff067224 */ /* 0x008fc600078e008b */
[----:B------:R1:W-:Y:S01]  /*905b0*/  LDGSTS.E [R138+0x39200], [R216.64], P4 ;  /* 0x39200000d88a7fae */ /* 0x0003e2000a121848 */
[----:B------:R-:W-:-:S03]  /*905c0*/  MOV R7, R135 ;  /* 0x0000008700077202 */ /* 0x000fc60000000f00 */
[----:B------:R-:W-:Y:S01]  /*905d0*/  STL.64 [R1+0xd48], R80 ;  /* 0x000d485001007387 */ /* 0x000fe20000100a00 */
[----:B------:R-:W-:-:S03]  /*905e0*/  IMAD.MOV.U32 R18, RZ, RZ, R136 ;  /* 0x000000ffff127224 */ /* 0x000fc600078e0088 */
[----:B------:R1:W-:Y:S01]  /*905f0*/  LDGSTS.E [R138+0x39300], [R214.64], P4 ;  /* 0x39300000d68a7fae */ /* 0x0003e2000a121848 */
[----:B------:R-:W-:-:S03]  /*90600*/  MOV R19, R137 ;  /* 0x0000008900137202 */ /* 0x000fc60000000f00 */
[----:B------:R4:W-:Y:S01]  /*90610*/  STL.64 [R1+0xd40], R10 ;  /* 0x000d400a01007387 */ /* 0x0009e20000100a00 */
[----:B--2---:R-:W-:-:S03]  /*90620*/  IMAD.MOV.U32 R4, RZ, RZ, R250 ;  /* 0x000000ffff047224 */ /* 0x004fc600078e00fa */
[----:B------:R1:W-:Y:S01]  /*90630*/  LDGSTS.E [R138+0x39400], [R212.64], P4 ;  /* 0x39400000d48a7fae */ /* 0x0003e2000a121848 */
[----:B------:R-:W-:-:S03]  /*90640*/  MOV R5, R251 ;  /* 0x000000fb00057202 */ /* 0x000fc60000000f00 */
[----:B------:R-:W-:Y:S01]  /*90650*/  STL.64 [R1+0xd38], R30 ;  /* 0x000d381e01007387 */ /* 0x000fe20000100a00 */
[----:B------:R-:W-:-:S03]  /*90660*/  SEL R0, R0, RZ, !P0 ;  /* 0x000000ff00007207 */ /* 0x000fc60004000000 */
[----:B------:R1:W-:Y:S04]  /*90670*/  LDGSTS.E [R138+0x39500], [R186.64], P4 ;  /* 0x39500000ba8a7fae */ /* 0x0003e8000a121848 */
[----:B------:R-:W-:Y:S04]  /*90680*/  STL.64 [R1+0xd30], R28 ;  /* 0x000d301c01007387 */ /* 0x000fe80000100a00 */
[----:B------:R1:W-:Y:S04]  /*90690*/  LDGSTS.E [R138+0x39600], [R184.64], P4 ;  /* 0x39600000b88a7fae */ /* 0x0003e8000a121848 */
[----:B------:R-:W-:Y:S04]  /*906a0*/  STL.64 [R1+0xd28], R26 ;  /* 0x000d281a01007387 */ /* 0x000fe80000100a00 */
[----:B------:R1:W-:Y:S04]  /*906b0*/  LDGSTS.E [R138+0x39700], [R182.64], P4 ;  /* 0x39700000b68a7fae */ /* 0x0003e8000a121848 */
[----:B------:R-:W-:Y:S04]  /*906c0*/  STL.64 [R1+0xd20], R22 ;  /* 0x000d201601007387 */ /* 0x000fe80000100a00 */
[----:B------:R1:W-:Y:S01]  /*906d0*/  LDGSTS.E [R138+0x3b000], [R180.64], P6 ;  /* 0x3b000000b48a7fae */ /* 0x0003e2000b121848 */
[----:B------:R-:W-:-:S03]  /*906e0*/  ISETP.NE.U32.AND P1, PT, R0, RZ, PT ;  /* 0x000000ff0000720c */ /* 0x000fc60003f25070 */
[----:B------:R-:W-:Y:S04]  /*906f0*/  STL.64 [R1+0xd18], R20 ;  /* 0x000d181401007387 */ /* 0x000fe80000100a00 */
[----:B------:R1:W-:Y:S04]  /*90700*/  LDGSTS.E [R138+0x3b100], [R178.64], P6 ;  /* 0x3b100000b28a7fae */ /* 0x0003e8000b121848 */
[----:B------:R2:W-:Y:S04]  /*90710*/  STL.64 [R1+0xd10], R6 ;  /* 0x000d100601007387 */ /* 0x0005e80000100a00 */
[----:B------:R1:W-:Y:S04]  /*90720*/  LDGSTS.E [R138+0x3b200], [R96.64], P6 ;  /* 0x3b200000608a7fae */ /* 0x0003e8000b121848 */
[----:B------:R-:W-:Y:S04]  /*90730*/  STL.64 [R1+0xd08], R18 ;  /* 0x000d081201007387 */ /* 0x000fe80000100a00 */
[----:B------:R1:W-:Y:S04]  /*90740*/  LDGSTS.E [R138+0x3b300], [R94.64], P6 ;  /* 0x3b3000005e8a7fae */ /* 0x0003e8000b121848 */
[----:B------:R1:W-:Y:S04]  /*90750*/  STL.64 [R1+0x1000], R4 ;  /* 0x0010000401007387 */ /* 0x0003e80000100a00 */
[----:B------:R1:W-:Y:S04]  /*90760*/  LDGSTS.E [R138+0x3b400], [R14.64], P6 ;  /* 0x3b4000000e8a7fae */ /* 0x0003e8000b121848 */
[----:B------:R2:W-:Y:S04]  /*90770*/  LDGSTS.E [R138+0x3b500], [R8.64], P6 ;  /* 0x3b500000088a7fae */ /* 0x0005e8000b121848 */
[----:B------:R4:W-:Y:S04]  /*90780*/  LDGSTS.E [R138+0x3b600], [R92.64], P6 ;  /* 0x3b6000005c8a7fae */ /* 0x0009e8000b121848 */
[----:B-1----:R-:W3:Y:S04]  /*90790*/  LDL.LU R15, [R1+0x2d24] ;  /* 0x002d2400010f7983 */ /* 0x002ee80000300800 */
[----:B--2---:R-:W2:Y:S04]  /*907a0*/  LDL.LU R9, [R1+0x2d1c] ;  /* 0x002d1c0001097983 */ /* 0x004ea80000300800 */
[----:B------:R1:W-:Y:S04]  /*907b0*/  LDGSTS.E [R138+0x3b700], [R16.64], P6 ;  /* 0x3b700000108a7fae */ /* 0x0003e8000b121848 */
[----:B------:R2:W-:Y:S04]  /*907c0*/  LDGSTS.E [R138+0x3d000], [R90.64], P1 ;  /* 0x3d0000005a8a7fae */ /* 0x0005e80008921848 */
[----:B------:R2:W-:Y:S04]  /*907d0*/  LDGSTS.E [R138+0x3d100], [R88.64], P1 ;  /* 0x3d100000588a7fae */ /* 0x0005e80008921848 */
[----:B-1----:R-:W2:Y:S04]  /*907e0*/  LDL.LU R16, [R1+0x2d18] ;  /* 0x002d180001107983 */ /* 0x002ea80000300800 */
[----:B------:R-:W2:Y:S04]  /*907f0*/  LDL.LU R14, [R1+0x2d10] ;  /* 0x002d1000010e7983 */ /* 0x000ea80000300800 */
[----:B------:R1:W-:Y:S04]  /*90800*/  LDGSTS.E [R138+0x3d200], [R86.64], P1 ;  /* 0x3d200000568a7fae */ /* 0x0003e80008921848 */
[----:B------:R1:W-:Y:S04]  /*90810*/  LDGSTS.E [R138+0x3d300], [R84.64], P1 ;  /* 0x3d300000548a7fae */ /* 0x0003e80008921848 */
[----:B------:R1:W-:Y:S04]  /*90820*/  LDGSTS.E [R138+0x3d400], [R82.64], P1 ;  /* 0x3d400000528a7fae */ /* 0x0003e80008921848 */
[----:B------:R4:W-:Y:S04]  /*90830*/  LDGSTS.E [R138+0x3d500], [R12.64], P1 ;  /* 0x3d5000000c8a7fae */ /* 0x0009e80008921848 */
[----:B------:R1:W-:Y:S04]  /*90840*/  LDGSTS.E [R138+0x3d600], [R80.64], P1 ;  /* 0x3d600000508a7fae */ /* 0x0003e80008921848 */
[----:B------:R1:W-:Y:S04]  /*90850*/  LDGSTS.E [R138+0x3d700], [R10.64], P1 ;  /* 0x3d7000000a8a7fae */ /* 0x0003e80008921848 */
[----:B----4-:R-:W3:Y:S04]  /*90860*/  LDL.LU R12, [R1+0x2d14] ;  /* 0x002d1400010c7983 */ /* 0x010ee80000300800 */
[----:B------:R-:W3:Y:S04]  /*90870*/  LDL.LU R8, [R1+0x2d0c] ;  /* 0x002d0c0001087983 */ /* 0x000ee80000300800 */
[----:B------:R-:W3:Y:S04]  /*90880*/  LDL.LU R13, [R1+0x2d08] ;  /* 0x002d0800010d7983 */ /* 0x000ee80000300800 */
[----:B-1----:R-:W3:Y:S01]  /*90890*/  LDL.LU R11, [R1+0x2d00] ;  /* 0x002d0000010b7983 */ /* 0x002ee20000300800 */
[----:B------:R-:W-:-:S03]  /*908a0*/  ISETP.GT.AND P5, PT, R98, 0x7e, PT ;  /* 0x0000007e6200780c */ /* 0x000fc60003fa4270 */
[----:B------:R-:W1:Y:S01]  /*908b0*/  S2R R249, SR_TID.X ;  /* 0x0000000000f97919 */ /* 0x000e620000002100 */
[----:B------:R-:W-:Y:S02]  /*908c0*/  SEL R0, RZ, 0x4, !P5 ;  /* 0x00000004ff007807 */ /* 0x000fe40006800000 */
[----:B------:R-:W-:Y:S02]  /*908d0*/  ISETP.GT.AND P5, PT, R98, 0x3, PT ;  /* 0x000000036200780c */ /* 0x000fe40003fa4270 */
[----:B------:R-:W-:Y:S02]  /*908e0*/  SEL R0, R0, RZ, !P0 ;  /* 0x000000ff00007207 */ /* 0x000fe40004000000 */
[----:B------:R-:W-:Y:S02]  /*908f0*/  SEL R3, RZ, 0x4, !P5 ;  /* 0x00000004ff037807 */ /* 0x000fe40006800000 */
[----:B------:R-:W-:Y:S02]  /*90900*/  ISETP.NE.U32.AND P5, PT, R0, RZ, PT ;  /* 0x000000ff0000720c */ /* 0x000fe40003fa5070 */
[----:B------:R-:W-:-:S04]  /*90910*/  SEL R3, R3, RZ, !P0 ;  /* 0x000000ff03037207 */ /* 0x000fc80004000000 */
[----:B------:R-:W-:-:S07]  /*90920*/  ISETP.NE.U32.AND P2, PT, R3, RZ, PT ;  /* 0x000000ff0300720c */ /* 0x000fce0003f45070 */
[----:B------:R2:W-:Y:S01]  /*90930*/  LDGSTS.E [R138+0x3f000], [R30.64], P5 ;  /* 0x3f0000001e8a7fae */ /* 0x0005e2000a921848 */
[----:B-1----:R-:W-:-:S03]  /*90940*/  LOP3.LUT R249, R249, 0x3f, RZ, 0xc0, !PT ;  /* 0x0000003ff9f97812 */ /* 0x002fc600078ec0ff */
[----:B------:R1:W-:Y:S04]  /*90950*/  LDGSTS.E [R138+0x3f100], [R28.64], P5 ;  /* 0x3f1000001c8a7fae */ /* 0x0003e8000a921848 */
[----:B------:R1:W-:Y:S04]  /*90960*/  LDGSTS.E [R138+0x3f200], [R26.64], P5 ;  /* 0x3f2000001a8a7fae */ /* 0x0003e8000a921848 */
[----:B------:R1:W-:Y:S01]  /*90970*/  LDGSTS.E [R138+0x3f300], [R22.64], P5 ;  /* 0x3f300000168a7fae */ /* 0x0003e2000a921848 */
[----:B------:R-:W-:-:S03]  /*90980*/  IMAD.SHL.U32 R249, R249, 0x4, RZ ;  /* 0x00000004f9f97824 */ /* 0x000fc600078e00ff */
[----:B------:R1:W-:Y:S04]  /*90990*/  LDGSTS.E [R138+0x3f400], [R20.64], P5 ;  /* 0x3f400000148a7fae */ /* 0x0003e8000a921848 */
[----:B------:R1:W-:Y:S01]  /*909a0*/  LDGSTS.E [R138+0x3f500], [R6.64], P5 ;  /* 0x3f500000068a7fae */ /* 0x0003e2000a921848 */
[----:B------:R-:W-:Y:S02]  /*909b0*/  MOV R0, UR5 ;  /* 0x0000000500007c02 */ /* 0x000fe40008000f00 */
[----:B------:R-:W-:Y:S01]  /*909c0*/  LOP3.LUT R244, R249, 0x60, RZ, 0x3c, !PT ;  /* 0x00000060f9f47812 */ /* 0x000fe200078e3cff */
[----:B------:R2:W-:Y:S04]  /*909d0*/  LDGSTS.E [R138+0x3f600], [R18.64], P5 ;  /* 0x3f600000128a7fae */ /* 0x0005e8000a921848 */
[----:B------:R1:W-:Y:S04]  /*909e0*/  LDGSTS.E [R138+0x3f700], [R4.64], P5 ;  /* 0x3f700000048a7fae */ /* 0x0003e8000a921848 */
[----:B-1----:R-:W3:Y:S04]  /*909f0*/  LDL.LU R7, [R1+0x2d04] ;  /* 0x002d040001077983 */ /* 0x002ee80000300800 */
[----:B------:R-:W3:Y:S04]  /*90a00*/  LDL.LU R3, [R1+0x2cfc] ;  /* 0x002cfc0001037983 */ /* 0x000ee80000300800 */
[----:B------:R-:W3:Y:S04]  /*90a10*/  LDL.LU R10, [R1+0x2cf8] ;  /* 0x002cf800010a7983 */ /* 0x000ee80000300800 */
[----:B------:R-:W3:Y:S01]  /*90a20*/  LDL.LU R6, [R1+0x2cf0] ;  /* 0x002cf00001067983 */ /* 0x000ee20000300800 */
[----:B------:R-:W-:Y:S01]  /*90a30*/  IMAD R0, R0, 0x40000, R244 ;  /* 0x0004000000007824 */ /* 0x000fe200078e02f4 */
[----:B------:R-:W-:Y:S01]  /*90a40*/  MOV R4, R24 ;  /* 0x0000001800047202 */ /* 0x000fe20000000f00 */
[----:B------:R-:W-:-:S05]  /*90a50*/  IMAD.MOV.U32 R5, RZ, RZ, R25 ;  /* 0x000000ffff057224 */ /* 0x000fca00078e0019 */
[----:B------:R1:W-:Y:S01]  /*90a60*/  LDGSTS.E [R0+0x1800], [R4.64], P2 ;  /* 0x0180000004007fae */ /* 0x0003e20009121848 */
[-C--:B---3--:R-:W-:Y:S02]  /*90a70*/  IADD3 R15, P1, R15, R252.reuse, RZ ;  /* 0x000000fc0f0f7210 */ /* 0x088fe40007f3e0ff */
[----:B--2---:R-:W-:Y:S02]  /*90a80*/  IADD3 R9, P3, R9, R252, RZ ;  /* 0x000000fc09097210 */ /* 0x004fe40007f7e0ff */
[----:B-1----:R-:W-:Y:S01]  /*90a90*/  MOV R4, R15 ;  /* 0x0000000f00047202 */ /* 0x002fe20000000f00 */
[----:B------:R-:W-:Y:S01]  /*90aa0*/  STL [R1+0x2d24], R15 ;  /* 0x002d240f01007387 */ /* 0x000fe20000100800 */
[----:B------:R-:W-:Y:S01]  /*90ab0*/  IADD3.X R16, R16, R2, RZ, P1, !PT ;  /* 0x0000000210107210 */ /* 0x000fe20000ffe4ff */
[----:B------:R-:W-:-:S04]  /*90ac0*/  IMAD.X R14, R14, 0x1, R2, P3 ;  /* 0x000000010e0e7824 */ /* 0x000fc800018e0602 */
[----:B------:R-:W-:Y:S01]  /*90ad0*/  IMAD.MOV.U32 R5, RZ, RZ, R16 ;  /* 0x000000ffff057224 */ /* 0x000fe200078e0010 */
[----:B------:R-:W-:Y:S04]  /*90ae0*/  STL [R1+0x2d18], R16 ;  /* 0x002d181001007387 */ /* 0x000fe80000100800 */
[----:B------:R1:W-:Y:S04]  /*90af0*/  STL [R1+0x2d1c], R9 ;  /* 0x002d1c0901007387 */ /* 0x0003e80000100800 */
[----:B------:R2:W-:Y:S04]  /*90b00*/  LDGSTS.E [R0+0x1900], [R4.64], P2 ;  /* 0x0190000004007fae */ /* 0x0005e80009121848 */
[----:B------:R3:W-:Y:S04]  /*90b10*/  STL [R1+0x2d10], R14 ;  /* 0x002d100e01007387 */ /* 0x0007e80000100800 */
[----:B------:R-:W4:Y:S01]  /*90b20*/  LDL.LU R19, [R1+0x2ca8] ;  /* 0x002ca80001137983 */ /* 0x000f220000300800 */
[----:B--2---:R-:W-:-:S03]  /*90b30*/  MOV R4, R9 ;  /* 0x0000000900047202 */ /* 0x004fc60000000f00 */
[----:B-1----:R-:W2:Y:S01]  /*90b40*/  LDL.LU R9, [R1+0x2cf4] ;  /* 0x002cf40001097983 */ /* 0x002ea20000300800 */
[----:B---3--:R-:W-:-:S03]  /*90b50*/  IADD3 R12, P1, R12, R252, RZ ;  /* 0x000000fc0c0c7210 */ /* 0x008fc60007f3e0ff */
[----:B------:R-:W3:Y:S01]  /*90b60*/  LDL.LU R18, [R1+0x2c20] ;  /* 0x002c200001127983 */ /* 0x000ee20000300800 */
[----:B------:R-:W-:-:S03]  /*90b70*/  IADD3 R8, P3, R8, R252, RZ ;  /* 0x000000fc08087210 */ /* 0x000fc60007f7e0ff */
[----:B------:R-:W3:Y:S01]  /*90b80*/  LDL.LU R17, [R1+0x2c2c] ;  /* 0x002c2c0001117983 */ /* 0x000ee20000300800 */
[----:B------:R-:W-:Y:S01]  /*90b90*/  IMAD.MOV.U32 R5, RZ, RZ, R14 ;  /* 0x000000ffff057224 */ /* 0x000fe200078e000e */
[----:B------:R-:W-:Y:S02]  /*90ba0*/  IADD3.X R13, R13, R2, RZ, P1, !PT ;  /* 0x000000020d0d7210 */ /* 0x000fe40000ffe4ff */
[----:B------:R-:W-:Y:S01]  /*90bb0*/  STL [R1+0x2d14], R12 ;  /* 0x002d140c01007387 */ /* 0x000fe20000100800 */
[----:B------:R-:W-:-:S03]  /*90bc0*/  IMAD.X R11, R11, 0x1, R2, P3 ;  /* 0x000000010b0b7824 */ /* 0x000fc600018e0602 */
[----:B------:R1:W-:Y:S04]  /*90bd0*/  LDGSTS.E [R0+0x1a00], [R4.64], P2 ;  /* 0x01a0000004007fae */ /* 0x0003e80009121848 */
[----:B------:R-:W-:Y:S04]  /*90be0*/  STL [R1+0x2d08], R13 ;  /* 0x002d080d01007387 */ /* 0x000fe80000100800 */
[----:B------:R1:W-:Y:S02]  /*90bf0*/  STL [R1+0x2d0c], R8 ;  /* 0x002d0c0801007387 */ /* 0x0003e40000100800 */
[----:B-1----:R-:W-:Y:S01]  /*90c00*/  MOV R4, R12 ;  /* 0x0000000c00047202 */ /* 0x002fe20000000f00 */
[----:B------:R-:W-:Y:S01]  /*90c10*/  IMAD.MOV.U32 R5, RZ, RZ, R13 ;  /* 0x000000ffff057224 */ /* 0x000fe200078e000d */
[----:B------:R1:W-:Y:S04]  /*90c20*/  STL [R1+0x2d00], R11 ;  /* 0x002d000b01007387 */ /* 0x0003e80000100800 */
[----:B------:R-:W3:Y:S04]  /*90c30*/  LDL.LU R16, [R1+0x2c18] ;  /* 0x002c180001107983 */ /* 0x000ee80000300800 */
[----:B------:R-:W3:Y:S04]  /*90c40*/  LDL.LU R15, [R1+0x2c24] ;  /* 0x002c2400010f7983 */ /* 0x000ee80000300800 */
[----:B------:R1:W-:Y:S04]  /*90c50*/  LDGSTS.E [R0+0x1b00], [R4.64], P2 ;  /* 0x01b0000004007fae */ /* 0x0003e80009121848 */
[----:B------:R-:W3:Y:S01]  /*90c60*/  LDL.LU R14, [R1+0x2c10] ;  /* 0x002c1000010e7983 */ /* 0x000ee20000300800 */
[----:B-1----:R-:W-:-:S03]  /*90c70*/  MOV R4, R8 ;  /* 0x0000000800047202 */ /* 0x002fc60000000f00 */
[----:B------:R-:W3:Y:S01]  /*90c80*/  LDL.LU R8, [R1+0x2c1c] ;  /* 0x002c1c0001087983 */ /* 0x000ee20000300800 */
[----:B------:R-:W-:-:S05]  /*90c90*/  IMAD.MOV.U32 R5, RZ, RZ, R11 ;  /* 0x000000ffff057224 */ /* 0x000fca00078e000b */
[----:B------:R1:W-:Y:S01]  /*90ca0*/  LDGSTS.E [R0+0x1c00], [R4.64], P2 ;  /* 0x01c0000004007fae */ /* 0x0003e20009121848 */
[-C--:B------:R-:W-:Y:S02]  /*90cb0*/  IADD3 R7, P1, R7, R252.reuse, RZ ;  /* 0x000000fc07077210 */ /* 0x080fe40007f3e0ff */
[----:B------:R-:W-:Y:S02]  /*90cc0*/  IADD3 R3, P3, R3, R252, RZ ;  /* 0x000000fc03037210 */ /* 0x000fe40007f7e0ff */
[----:B------:R-:W-:Y:S01]  /*90cd0*/  IADD3.X R10, R10, R2, RZ, P1, !PT ;  /* 0x000000020a0a7210 */ /* 0x000fe20000ffe4ff */
[----:B------:R-:W-:Y:S02]  /*90ce0*/  STL [R1+0x2d04], R7 ;  /* 0x002d040701007387 */ /* 0x000fe40000100800 */
[----:B------:R-:W-:Y:S02]  /*90cf0*/  IMAD.X R6, R6, 0x1, R2, P3 ;  /* 0x0000000106067824 */ /* 0x000fe400018e0602 */
[----:B------:R1:W-:Y:S04]  /*90d00*/  STL [R1+0x2cf8], R10 ;  /* 0x002cf80a01007387 */ /* 0x0003e80000100800 */
[----:B------:R1:W-:Y:S02]  /*90d10*/  STL [R1+0x2cfc], R3 ;  /* 0x002cfc0301007387 */ /* 0x0003e40000100800 */
[----:B-1----:R-:W-:-:S02]  /*90d20*/  IMAD.MOV.U32 R5, RZ, RZ, R10 ;  /* 0x000000ffff057224 */ /* 0x002fc400078e000a */
[----:B------:R1:W-:Y:S04]  /*90d30*/  STL [R1+0x2cf0], R6 ;  /* 0x002cf00601007387 */ /* 0x0003e80000100800 */
[----:B------:R-:W3:Y:S04]  /*90d40*/  LDL.LU R13, [R1+0x2c08] ;  /* 0x002c0800010d7983 */ /* 0x000ee80000300800 */
[----:B------:R-:W3:Y:S04]  /*90d50*/  LDL.LU R12, [R1+0x2c14] ;  /* 0x002c1400010c7983 */ /* 0x000ee80000300800 */
[----:B------:R-:W3:Y:S04]  /*90d60*/  LDL.LU R11, [R1+0x2c00] ;  /* 0x002c0000010b7983 */ /* 0x000ee80000300800 */
[----:B------:R-:W3:Y:S01]  /*90d70*/  LDL.LU R10, [R1+0x2c0c] ;  /* 0x002c0c00010a7983 */ /* 0x000ee20000300800 */
[----:B------:R-:W-:-:S02]  /*90d80*/  MOV R4, R7 ;  /* 0x0000000700047202 */ /* 0x000fc40000000f00 */
[----:B------:R-:W-:Y:S01]  /*90d90*/  ISETP.GT.AND P1, PT, R98, 0x7, PT ;  /* 0x000000076200780c */ /* 0x000fe20003f24270 */
        /* <DEDUP_REMOVED lines=9> */
[----:B--2---:R-:W-:-:S04]  /*90e30*/  IADD3 R9, P3, R9, R252, RZ ;  /* 0x000000fc09097210 */ /* 0x004fc80007f7e0ff */
[----:B----4-:R-:W-:Y:S02]  /*90e40*/  IADD3.X R19, R19, R2, RZ, P3, !PT ;  /* 0x0000000213137210 */ /* 0x010fe40001ffe4ff */
[-C--:B---3--:R-:W-:Y:S01]  /*90e50*/  IADD3 R17, P4, R17, R252.reuse, RZ ;  /* 0x000000fc11117210 */ /* 0x088fe20007f9e0ff */
[----:B------:R2:W-:Y:S01]  /*90e60*/  STL [R1+0x2cf4], R9 ;  /* 0x002cf40901007387 */ /* 0x0005e20000100800 */
[----:B-1----:R-:W-:Y:S01]  /*90e70*/  MOV R4, R9 ;  /* 0x0000000900047202 */ /* 0x002fe20000000f00 */
[----:B------:R-:W-:Y:S02]  /*90e80*/  IMAD.MOV.U32 R5, RZ, RZ, R19 ;  /* 0x000000ffff057224 */ /* 0x000fe400078e0013 */
[----:B------:R-:W-:Y:S01]  /*90e90*/  IMAD.X R18, R18, 0x1, R2, P4 ;  /* 0x0000000112127824 */ /* 0x000fe200020e0602 */
[----:B------:R1:W-:Y:S04]  /*90ea0*/  STL [R1+0x2ca8], R19 ;  /* 0x002ca81301007387 */ /* 0x0003e80000100800 */
[----:B------:R-:W-:Y:S04]  /*90eb0*/  STL [R1+0x2c2c], R17 ;  /* 0x002c2c1101007387 */ /* 0x000fe80000100800 */
[----:B--2---:R-:W2:Y:S04]  /*90ec0*/  LDL.LU R9, [R1+0x2bf8] ;  /* 0x002bf80001097983 */ /* 0x004ea80000300800 */
[----:B------:R-:W-:Y:S04]  /*90ed0*/  STL [R1+0x2c20], R18 ;  /* 0x002c201201007387 */ /* 0x000fe80000100800 */
[----:B------:R-:W3:Y:S04]  /*90ee0*/  LDL.LU R3, [R1+0x2bf0] ;  /* 0x002bf00001037983 */ /* 0x000ee80000300800 */
[----:B------:R4:W-:Y:S01]  /*90ef0*/  LDGSTS.E [R0+0x1f00], [R4.64], P2 ;  /* 0x01f0000004007fae */ /* 0x0009e20009121848 */
[----:B------:R-:W-:-:S04]  /*90f00*/  IADD3 R15, P2, R15, R252, RZ ;  /* 0x000000fc0f0f7210 */ /* 0x000fc80007f5e0ff */
[----:B------:R-:W-:Y:S02]  /*90f10*/  IADD3.X R16, R16, R2, RZ, P2, !PT ;  /* 0x0000000210107210 */ /* 0x000fe400017fe4ff */
[----:B----4-:R-:W-:Y:S01]  /*90f20*/  MOV R4, R17 ;  /* 0x0000001100047202 */ /* 0x010fe20000000f00 */
[----:B------:R-:W-:Y:S01]  /*90f30*/  IMAD.MOV.U32 R5, RZ, RZ, R18 ;  /* 0x000000ffff057224 */ /* 0x000fe200078e0012 */
[----:B------:R-:W-:Y:S04]  /*90f40*/  STL [R1+0x2c24], R15 ;  /* 0x002c240f01007387 */ /* 0x000fe80000100800 */
[----:B------:R4:W-:Y:S01]  /*90f50*/  LDGSTS.E [R0+0x3800], [R4.64], P1 ;  /* 0x0380000004007fae */ /* 0x0009e20008921848 */
[----:B------:R-:W-:-:S03]  /*90f60*/  IADD3 R8, P3, R8, R252, RZ ;  /* 0x000000fc08087210 */ /* 0x000fc60007f7e0ff */
[----:B------:R-:W-:Y:S02]  /*90f70*/  STL [R1+0x2c18], R16 ;  /* 0x002c181001007387 */ /* 0x000fe40000100800 */
[----:B------:R-:W-:Y:S01]  /*90f80*/  IMAD.X R14, R14, 0x1, R2, P3 ;  /* 0x000000010e0e7824 */ /* 0x000fe200018e0602 */
[----:B----4-:R-:W-:Y:S01]  /*90f90*/  MOV R4, R15 ;  /* 0x0000000f00047202 */ /* 0x010fe20000000f00 */
[----:B------:R-:W-:Y:S01]  /*90fa0*/  IMAD.MOV.U32 R5, RZ, RZ, R16 ;  /* 0x000000ffff057224 */ /* 0x000fe200078e0010 */
[----:B------:R4:W-:Y:S04]  /*90fb0*/  STL [R1+0x2c1c], R8 ;  /* 0x002c1c0801007387 */ /* 0x0009e80000100800 */
[----:B------:R4:W-:Y:S04]  /*90fc0*/  LDGSTS.E [R0+0x3900], [R4.64], P1 ;  /* 0x0390000004007fae */ /* 0x0009e80008921848 */
[----:B------:R4:W-:Y:S04]  /*90fd0*/  STL [R1+0x2c10], R14 ;  /* 0x002c100e01007387 */ /* 0x0009e80000100800 */
[----:B-1----:R-:W3:Y:S01]  /*90fe0*/  LDL.LU R19, [R1+0x2ba8] ;  /* 0x002ba80001137983 */ /* 0x002ee20000300800 */
[----:B----4-:R-:W-:-:S03]  /*90ff0*/  MOV R4, R8 ;  /* 0x0000000800047202 */ /* 0x010fc60000000f00 */
[----:B------:R-:W4:Y:S04]  /*91000*/  LDL.LU R8, [R1+0x2bf4] ;  /* 0x002bf40001087983 */ /* 0x000f280000300800 */
[----:B------:R-:W4:Y:S04]  /*91010*/  LDL.LU R18, [R1+0x2b20] ;  /* 0x002b200001127983 */ /* 0x000f280000300800 */
[----:B------:R-:W4:Y:S01]  /*91020*/  LDL.LU R17, [R1+0x2b2c] ;  /* 0x002b2c0001117983 */ /* 0x000f220000300800 */
[----:B------:R-:W-:-:S05]  /*91030*/  IMAD.MOV.U32 R5, RZ, RZ, R14 ;  /* 0x000000ffff057224 */ /* 0x000fca00078e000e */
[----:B------:R1:W-:Y:S01]  /*91040*/  LDGSTS.E [R0+0x3a00], [R4.64], P1 ;  /* 0x03a0000004007fae */ /* 0x0003e20008921848 */
[----:B------:R-:W-:-:S04]  /*91050*/  IADD3 R12, P2, R12, R252, RZ ;  /* 0x000000fc0c0c7210 */ /* 0x000fc80007f5e0ff */
[----:B------:R-:W-:Y:S02]  /*91060*/  IADD3.X R13, R13, R2, RZ, P2, !PT ;  /* 0x000000020d0d7210 */ /* 0x000fe400017fe4ff */
[----:B------:R-:W-:Y:S01]  /*91070*/  IADD3 R10, P3, R10, R252, RZ ;  /* 0x000000fc0a0a7210 */ /* 0x000fe20007f7e0ff */
[----:B------:R-:W-:Y:S04]  /*91080*/  STL [R1+0x2c14], R12 ;  /* 0x002c140c01007387 */ /* 0x000fe80000100800 */
[----:B------:R-:W-:Y:S01]  /*91090*/  IMAD.X R11, R11, 0x1, R2, P3 ;  /* 0x000000010b0b7824 */ /* 0x000fe200018e0602 */
[----:B------:R-:W-:Y:S01]  /*910a0*/  STL [R1+0x2c08], R13 ;  /* 0x002c080d01007387 */ /* 0x000fe20000100800 */
[----:B-1----:R-:W-:Y:S01]  /*910b0*/  MOV R4, R12 ;  /* 0x0000000c00047202 */ /* 0x002fe20000000f00 */
[----:B------:R-:W-:-:S02]  /*910c0*/  IMAD.MOV.U32 R5, RZ, RZ, R13 ;  /* 0x000000ffff057224 */ /* 0x000fc400078e000d */
[----:B------:R1:W-:Y:S04]  /*910d0*/  STL [R1+0x2c0c], R10 ;  /* 0x002c0c0a01007387 */ /* 0x0003e80000100800 */
[----:B------:R1:W-:Y:S04]  /*910e0*/  STL [R1+0x2c00], R11 ;  /* 0x002c000b01007387 */ /* 0x0003e80000100800 */
[----:B------:R-:W4:Y:S04]  /*910f0*/  LDL.LU R16, [R1+0x2b18] ;  /* 0x002b180001107983 */ /* 0x000f280000300800 */
[----:B------:R-:W4:Y:S01]  /*91100*/  LDL.LU R15, [R1+0x2b24] ;  /* 0x002b2400010f7983 */ /* 0x000f220000300800 */
[----:B------:R-:W-:-:S03]  /*91110*/  IADD3 R7, P2, R7, R252, RZ ;  /* 0x000000fc07077210 */ /* 0x000fc60007f5e0ff */
[----:B------:R1:W-:Y:S01]  /*91120*/  LDGSTS.E [R0+0x3b00], [R4.64], P1 ;  /* 0x03b0000004007fae */ /* 0x0003e20008921848 */
[----:B------:R-:W-:-:S03]  /*91130*/  IADD3 R6, P3, R6, R252, RZ ;  /* 0x000000fc06067210 */ /* 0x000fc60007f7e0ff */
[----:B------:R-:W4:Y:S01]  /*91140*/  LDL.LU R14, [R1+0x2b10] ;  /* 0x002b1000010e7983 */ /* 0x000f220000300800 */
[----:B-1----:R-:W-:-:S03]  /*91150*/  MOV R4, R10 ;  /* 0x0000000a00047202 */ /* 0x002fc60000000f00 */
[----:B------:R-:W4:Y:S01]  /*91160*/  LDL.LU R10, [R1+0x2b1c] ;  /* 0x002b1c00010a7983 */ /* 0x000f220000300800 */
[----:B------:R-:W-:-:S03]  /*91170*/  IMAD.MOV.U32 R5, RZ, RZ, R11 ;  /* 0x000000ffff057224 */ /* 0x000fc600078e000b */
[----:B------:R-:W-:Y:S04]  /*91180*/  STL [R1+0x2c04], R7 ;  /* 0x002c040701007387 */ /* 0x000fe80000100800 */
[----:B------:R1:W-:Y:S02]  /*91190*/  LDGSTS.E [R0+0x3c00], [R4.64], P1 ;  /* 0x03c0000004007fae */ /* 0x0003e40008921848 */
[----:B-1----:R-:W-:Y:S02]  /*911a0*/  MOV R4, R7 ;  /* 0x0000000700047202 */ /* 0x002fe40000000f00 */
[----:B--2---:R-:W-:-:S05]  /*911b0*/  IADD3.X R9, R9, R2, RZ, P2, !PT ;  /* 0x0000000209097210 */ /* 0x004fca00017fe4ff */
[----:B------:R1:W-:Y:S01]  /*911c0*/  STL [R1+0x2bf8], R9 ;  /* 0x002bf80901007387 */ /* 0x0003e20000100800 */
[----:B---3--:R-:W-:-:S03]  /*911d0*/  IMAD.X R3, R3, 0x1, R2, P3 ;  /* 0x0000000103037824 */ /* 0x008fc600018e0602 */
[----:B------:R-:W-:Y:S01]  /*911e0*/  STL [R1+0x2bfc], R6 ;  /* 0x002bfc0601007387 */ /* 0x000fe20000100800 */
[----:B------:R-:W-:-:S03]  /*911f0*/  IMAD.MOV.U32 R5, RZ, RZ, R9 ;  /* 0x000000ffff057224 */ /* 0x000fc600078e0009 */
[----:B------:R2:W-:Y:S04]  /*91200*/  STL [R1+0x2bf0], R3 ;  /* 0x002bf00301007387 */ /* 0x0005e80000100800 */
[----:B------:R-:W3:Y:S04]  /*91210*/  LDL.LU R13, [R1+0x2b08] ;  /* 0x002b0800010d7983 */ /* 0x000ee80000300800 */
[----:B------:R-:W3:Y:S04]  /*91220*/  LDL.LU R12, [R1+0x2b14] ;  /* 0x002b1400010c7983 */ /* 0x000ee80000300800 */
[----:B------:R-:W3:Y:S04]  /*91230*/  LDL.LU R11, [R1+0x2b00] ;  /* 0x002b0000010b7983 */ /* 0x000ee80000300800 */
[----:B-1----:R-:W3:Y:S01]  /*91240*/  LDL.LU R9, [R1+0x2b0c] ;  /* 0x002b0c0001097983 */ /* 0x002ee20000300800 */
[----:B------:R-:W-:-:S03]  /*91250*/  ISETP.GT.AND P2, PT, R98, 0xb, PT ;  /* 0x0000000b6200780c */ /* 0x000fc60003f44270 */
[----:B------:R1:W-:Y:S04]  /*91260*/  LDGSTS.E [R0+0x3d00], [R4.64], P1 ;  /* 0x03d0000004007fae */ /* 0x0003e80008921848 */
[----:B------:R-:W3:Y:S01]  /*91270*/  LDL.LU R7, [R1+0x2b04] ;  /* 0x002b040001077983 */ /* 0x000ee20000300800 */
[----:B-1----:R-:W-:Y:S01]  /*91280*/  IMAD.MOV.U32 R5, RZ, RZ, R3 ;  /* 0x000000ffff057224 */ /* 0x002fe200078e0003 */
[----:B--2---:R-:W-:Y:S02]  /*91290*/  SEL R3, RZ, 0x4, !P2 ;  /* 0x00000004ff037807 */ /* 0x004fe40005000000 */
[----:B------:R-:W-:Y:S02]  /*912a0*/  MOV R4, R6 ;  /* 0x0000000600047202 */ /* 0x000fe40000000f00 */
[----:B------:R-:W2:Y:S01]  /*912b0*/  LDL.LU R6, [R1+0x2afc] ;  /* 0x002afc0001067983 */ /* 0x000ea20000300800 */
[----:B------:R-:W-:-:S03]  /*912c0*/  SEL R3, R3, RZ, !P0 ;  /* 0x000000ff03037207 */ /* 0x000fc60004000000 */
[----:B------:R1:W-:Y:S01]  /*912d0*/  LDGSTS.E [R0+0x3e00], [R4.64], P1 ;  /* 0x03e0000004007fae */ /* 0x0003e20008921848 */
[----:B----4-:R-:W-:-:S04]  /*912e0*/  IADD3 R8, P3, R8, R252, RZ ;  /* 0x000000fc08087210 */ /* 0x010fc80007f7e0ff */
[----:B------:R-:W-:Y:S02]  /*912f0*/  IADD3.X R19, R19, R2, RZ, P3, !PT ;  /* 0x0000000213137210 */ /* 0x000fe40001ffe4ff */
[----:B------:R-:W-:Y:S01]  /*91300*/  IADD3 R17, P4, R17, R252, RZ ;  /* 0x000000fc11117210 */ /* 0x000fe20007f9e0ff */
[----:B------:R4:W-:Y:S01]  /*91310*/  STL [R1+0x2bf4], R8 ;  /* 0x002bf40801007387 */ /* 0x0009e20000100800 */
[----:B-1----:R-:W-:-:S03]  /*91320*/  MOV R4, R8 ;  /* 0x0000000800047202 */ /* 0x002fc60000000f00 */
[----:B------:R-:W-:Y:S01]  /*91330*/  IMAD.X R18, R18, 0x1, R2, P4 ;  /* 0x0000000112127824 */ /* 0x000fe200020e0602 */
[----:B------:R1:W-:Y:S01]  /*91340*/  STL [R1+0x2ba8], R19 ;  /* 0x002ba81301007387 */ /* 0x0003e20000100800 */
[----:B------:R-:W-:-:S03]  /*91350*/  ISETP.NE.U32.AND P2, PT, R3, RZ, PT ;  /* 0x000000ff0300720c */ /* 0x000fc60003f45070 */
[----:B------:R-:W-:Y:S04]  /*91360*/  STL [R1+0x2b2c], R17 ;  /* 0x002b2c1101007387 */ /* 0x000fe80000100800 */
[----:B----4-:R-:W3:Y:S04]  /*91370*/  LDL.LU R8, [R1+0x2af8] ;  /* 0x002af80001087983 */ /* 0x010ee80000300800 */
[----:B------:R-:W-:Y:S04]  /*91380*/  STL [R1+0x2b20], R18 ;  /* 0x002b201201007387 */ /* 0x000fe80000100800 */
[----:B------:R-:W3:Y:S01]  /*91390*/  LDL.LU R3, [R1+0x2af0] ;  /* 0x002af00001037983 */ /* 0x000ee20000300800 */
[----:B------:R-:W-:-:S05]  /*913a0*/  IMAD.MOV.U32 R5, RZ, RZ, R19 ;  /* 0x000000ffff057224 */ /* 0x000fca00078e0013 */
[----:B------:R1:W-:Y:S01]  /*913b0*/  LDGSTS.E [R0+0x3f00], [R4.64], P1 ;  /* 0x03f0000004007fae */ /* 0x0003e20008921848 */
[----:B------:R-:W-:Y:S01]  /*913c0*/  IADD3 R15, P1, R15, R252, RZ ;  /* 0x000000fc0f0f7210 */ /* 0x000fe20007f3e0ff */
[----:B-1----:R-:W-:Y:S01]  /*913d0*/  IMAD.MOV.U32 R5, RZ, RZ, R18 ;  /* 0x000000ffff057224 */ /* 0x002fe200078e0012 */
[----:B------:R-:W-:Y:S02]  /*913e0*/  MOV R4, R17 ;  /* 0x0000001100047202 */ /* 0x000fe40000000f00 */
[----:B------:R-:W-:-:S03]  /*913f0*/  IADD3.X R16, R16, R2, RZ, P1, !PT ;  /* 0x0000000210107210 */ /* 0x000fc60000ffe4ff */
[----:B------:R1:W-:Y:S04]  /*91400*/  LDGSTS.E [R0+0x5800], [R4.64], P2 ;  /* 0x0580000004007fae */ /* 0x0003e80009121848 */
[----:B------:R-:W-:Y:S01]  /*91410*/  STL [R1+0x2b24], R15 ;  /* 0x002b240f01007387 */ /* 0x000fe20000100800 */
[----:B------:R-:W-:Y:S01]  /*91420*/  IADD3 R10, P3, R10, R252, RZ ;  /* 0x000000fc0a0a7210 */ /* 0x000fe20007f7e0ff */
[----:B-1----:R-:W-:Y:S01]  /*91430*/  IMAD.MOV.U32 R5, RZ, RZ, R16 ;  /* 0x000000ffff057224 */ /* 0x002fe200078e0010 */
[----:B------:R-:W-:-:S03]  /*91440*/  MOV R4, R15 ;  /* 0x0000000f00047202 */ /* 0x000fc60000000f00 */
[----:B------:R-:W-:Y:S01]  /*91450*/  IMAD.X R14, R14, 0x1, R2, P3 ;  /* 0x000000010e0e7824 */ /* 0x000fe200018e0602 */
[----:B------:R-:W-:Y:S04]  /*91460*/  STL [R1+0x2b18], R16 ;  /* 0x002b181001007387 */ /* 0x000fe80000100800 */
[----:B------:R1:W-:Y:S04]  /*91470*/  STL [R1+0x2b1c], R10 ;  /* 0x002b1c0a01007387 */ /* 0x0003e80000100800 */
[----:B------:R1:W-:Y:S04]  /*91480*/  LDGSTS.E [R0+0x5900], [R4.64], P2 ;  /* 0x0590000004007fae */ /* 0x0003e80009121848 */
[----:B------:R2:W-:Y:S04]  /*91490*/  STL [R1+0x2b10], R14 ;  /* 0x002b100e01007387 */ /* 0x0005e80000100800 */
[----:B------:R-:W3:Y:S01]  /*914a0*/  LDL.LU R19, [R1+0x2aa8] ;  /* 0x002aa80001137983 */ /* 0x000ee20000300800 */
[----:B-1----:R-:W-:-:S03]  /*914b0*/  MOV R4, R10 ;  /* 0x0000000a00047202 */ /* 0x002fc60000000f00 */
[----:B------:R-:W3:Y:S04]  /*914c0*/  LDL.LU R10, [R1+0x2af4] ;  /* 0x002af400010a7983 */ /* 0x000ee80000300800 */
[----:B------:R-:W3:Y:S04]  /*914d0*/  LDL.LU R18, [R1+0x2a20] ;  /* 0x002a200001127983 */ /* 0x000ee80000300800 */
[----:B------:R-:W3:Y:S01]  /*914e0*/  LDL.LU R17, [R1+0x2a2c] ;  /* 0x002a2c0001117983 */ /* 0x000ee20000300800 */
[----:B------:R-:W-:-:S05]  /*914f0*/  IMAD.MOV.U32 R5, RZ, RZ, R14 ;  /* 0x000000ffff057224 */ /* 0x000fca00078e000e */
[----:B------:R1:W-:Y:S01]  /*91500*/  LDGSTS.E [R0+0x5a00], [R4.64], P2 ;  /* 0x05a0000004007fae */ /* 0x0003e20009121848 */
[----:B---3--:R-:W-:-:S04]  /*91510*/  IADD3 R12, P1, R12, R252, RZ ;  /* 0x000000fc0c0c7210 */ /* 0x008fc80007f3e0ff */
        /* <DEDUP_REMOVED lines=13> */
[----:B--2---:R-:W-:-:S03]  /*915f0*/  IADD3 R6, P3, R6, R252, RZ ;  /* 0x000000fc06067210 */ /* 0x004fc60007f7e0ff */
[----:B------:R-:W2:Y:S01]  /*91600*/  LDL.LU R14, [R1+0x2a10] ;  /* 0x002a1000010e7983 */ /* 0x000ea20000300800 */
[----:B-1----:R-:W-:-:S03]  /*91610*/  MOV R4, R9 ;  /* 0x0000000900047202 */ /* 0x002fc60000000f00 */
[----:B------:R-:W2:Y:S01]  /*91620*/  LDL.LU R9, [R1+0x2a1c] ;  /* 0x002a1c0001097983 */ /* 0x000ea20000300800 */
[----:B------:R-:W-:-:S03]  /*91630*/  IMAD.MOV.U32 R5, RZ, RZ, R11 ;  /* 0x000000ffff057224 */ /* 0x000fc600078e000b */
[----:B------:R-:W-:Y:S04]  /*91640*/  STL [R1+0x2b04], R7 ;  /* 0x002b040701007387 */ /* 0x000fe80000100800 */
[----:B------:R1:W-:Y:S01]  /*91650*/  LDGSTS.E [R0+0x5c00], [R4.64], P2 ;  /* 0x05c0000004007fae */ /* 0x0003e20009121848 */
[----:B---3--:R-:W-:-:S05]  /*91660*/  IADD3.X R8, R8, R2, RZ, P1, !PT ;  /* 0x0000000208087210 */ /* 0x008fca0000ffe4ff */
[----:B------:R3:W-:Y:S01]  /*91670*/  STL [R1+0x2af8], R8 ;  /* 0x002af80801007387 */ /* 0x0007e20000100800 */
[----:B------:R-:W-:-:S03]  /*91680*/  IMAD.X R3, R3, 0x1, R2, P3 ;  /* 0x0000000103037824 */ /* 0x000fc600018e0602 */
[----:B------:R-:W-:Y:S01]  /*91690*/  STL [R1+0x2afc], R6 ;  /* 0x002afc0601007387 */ /* 0x000fe20000100800 */
[----:B-1----:R-:W-:-:S03]  /*916a0*/  IMAD.MOV.U32 R5, RZ, RZ, R8 ;  /* 0x000000ffff057224 */ /* 0x002fc600078e0008 */
[----:B------:R1:W-:Y:S04]  /*916b0*/  STL [R1+0x2af0], R3 ;  /* 0x002af00301007387 */ /* 0x0003e80000100800 */
[----:B------:R-:W2:Y:S04]  /*916c0*/  LDL.LU R13, [R1+0x2a08] ;  /* 0x002a0800010d7983 */ /* 0x000ea80000300800 */
[----:B------:R-:W2:Y:S04]  /*916d0*/  LDL.LU R12, [R1+0x2a14] ;  /* 0x002a1400010c7983 */ /* 0x000ea80000300800 */
[----:B------:R-:W2:Y:S04]  /*916e0*/  LDL.LU R11, [R1+0x2a00] ;  /* 0x002a0000010b7983 */ /* 0x000ea80000300800 */
[----:B---3--:R-:W4:Y:S01]  /*916f0*/  LDL.LU R8, [R1+0x2a0c] ;  /* 0x002a0c0001087983 */ /* 0x008f220000300800 */
[----:B------:R-:W-:-:S02]  /*91700*/  MOV R4, R7 ;  /* 0x0000000700047202 */ /* 0x000fc40000000f00 */
[----:B------:R-:W-:Y:S01]  /*91710*/  ISETP.GT.AND P1, PT, R98, 0xf, PT ;  /* 0x0000000f6200780c */ /* 0x000fe20003f24270 */
[----:B------:R-:W4:Y:S04]  /*91720*/  LDL.LU R7, [R1+0x2a04] ;  /* 0x002a040001077983 */ /* 0x000f280000300800 */
[----:B------:R1:W-:Y:S02]  /*91730*/  LDGSTS.E [R0+0x5d00], [R4.64], P2 ;  /* 0x05d0000004007fae */ /* 0x0003e40009121848 */
[----:B-1----:R-:W-:Y:S01]  /*91740*/  IMAD.MOV.U32 R5, RZ, RZ, R3 ;  /* 0x000000ffff057224 */ /* 0x002fe200078e0003 */
[----:B------:R-:W-:Y:S02]  /*91750*/  SEL R3, RZ, 0x4, !P1 ;  /* 0x00000004ff037807 */ /* 0x000fe40004800000 */
[----:B------:R-:W-:-:S02]  /*91760*/  MOV R4, R6 ;  /* 0x0000000600047202 */ /* 0x000fc40000000f00 */
[----:B------:R-:W-:Y:S01]  /*91770*/  SEL R3, R3, RZ, !P0 ;  /* 0x000000ff03037207 */ /* 0x000fe20004000000 */
[----:B------:R-:W4:Y:S04]  /*91780*/  LDL.LU R6, [R1+0x29fc] ;  /* 0x0029fc0001067983 */ /* 0x000f280000300800 */
[----:B------:R1:W-:Y:S01]  /*91790*/  LDGSTS.E [R0+0x5e00], [R4.64], P2 ;  /* 0x05e0000004007fae */ /* 0x0003e20009121848 */
[----:B------:R-:W-:Y:S02]  /*917a0*/  ISETP.NE.U32.AND P1, PT, R3, RZ, PT ;  /* 0x000000ff0300720c */ /* 0x000fe40003f25070 */
[----:B------:R-:W-:-:S04]  /*917b0*/  IADD3 R10, P3, R10, R252, RZ ;  /* 0x000000fc0a0a7210 */ /* 0x000fc80007f7e0ff */
[----:B------:R-:W-:Y:S02]  /*917c0*/  IADD3.X R19, R19, R2, RZ, P3, !PT ;  /* 0x0000000213137210 */ /* 0x000fe40001ffe4ff */
[----:B------:R-:W-:Y:S01]  /*917d0*/  IADD3 R17, P4, R17, R252, RZ ;  /* 0x000000fc11117210 */ /* 0x000fe20007f9e0ff */
[----:B------:R1:W-:Y:S02]  /*917e0*/  STL [R1+0x2af4], R10 ;  /* 0x002af40a01007387 */ /* 0x0003e40000100800 */
[----:B-1----:R-:W-:Y:S01]  /*917f0*/  MOV R4, R10 ;  /* 0x0000000a00047202 */ /* 0x002fe20000000f00 */
[----:B------:R-:W-:Y:S02]  /*91800*/  IMAD.MOV.U32 R5, RZ, RZ, R19 ;  /* 0x000000ffff057224 */ /* 0x000fe400078e0013 */
[----:B------:R-:W-:Y:S01]  /*91810*/  IMAD.X R18, R18, 0x1, R2, P4 ;  /* 0x0000000112127824 */ /* 0x000fe200020e0602 */
[----:B------:R1:W-:Y:S04]  /*91820*/  STL [R1+0x2aa8], R19 ;  /* 0x002aa81301007387 */ /* 0x0003e80000100800 */
[----:B------:R-:W-:Y:S04]  /*91830*/  STL [R1+0x2a2c], R17 ;  /* 0x002a2c1101007387 */ /* 0x000fe80000100800 */
[----:B------:R-:W4:Y:S04]  /*91840*/  LDL.LU R10, [R1+0x29f8] ;  /* 0x0029f800010a7983 */ /* 0x000f280000300800 */
[----:B------:R-:W-:Y:S04]  /*91850*/  STL [R1+0x2a20], R18 ;  /* 0x002a201201007387 */ /* 0x000fe80000100800 */
[----:B------:R-:W4:Y:S04]  /*91860*/  LDL.LU R3, [R1+0x29f0] ;  /* 0x0029f00001037983 */ /* 0x000f280000300800 */
[----:B------:R1:W-:Y:S02]  /*91870*/  LDGSTS.E [R0+0x5f00], [R4.64], P2 ;  /* 0x05f0000004007fae */ /* 0x0003e40009121848 */
[----:B-1----:R-:W-:Y:S01]  /*91880*/  MOV R4, R17 ;  /* 0x0000001100047202 */ /* 0x002fe20000000f00 */
[----:B------:R-:W-:-:S05]  /*91890*/  IMAD.MOV.U32 R5, RZ, RZ, R18 ;  /* 0x000000ffff057224 */ /* 0x000fca00078e0012 */
[----:B------:R1:W-:Y:S01]  /*918a0*/  LDGSTS.E [R0+0x7800], [R4.64], P1 ;  /* 0x0780000004007fae */ /* 0x0003e20008921848 */
[----:B----4-:R-:W-:-:S04]  /*918b0*/  IADD3 R15, P2, R15, R252, RZ ;  /* 0x000000fc0f0f7210 */ /* 0x010fc80007f5e0ff */
[----:B------:R-:W-:Y:S02]  /*918c0*/  IADD3.X R16, R16, R2, RZ, P2, !PT ;  /* 0x0000000210107210 */ /* 0x000fe400017fe4ff */
[----:B-1----:R-:W-:Y:S01]  /*918d0*/  MOV R4, R15 ;  /* 0x0000000f00047202 */ /* 0x002fe20000000f00 */
[----:B------:R-:W-:Y:S02]  /*918e0*/  STL [R1+0x2a24], R15 ;  /* 0x002a240f01007387 */ /* 0x000fe40000100800 */
[----:B------:R-:W-:Y:S01]  /*918f0*/  IMAD.MOV.U32 R5, RZ, RZ, R16 ;  /* 0x000000ffff057224 */ /* 0x000fe200078e0010 */
[----:B--2---:R-:W-:Y:S01]  /*91900*/  IADD3 R9, P3, R9, R252, RZ ;  /* 0x000000fc09097210 */ /* 0x004fe20007f7e0ff */
[----:B------:R-:W-:Y:S04]  /*91910*/  STL [R1+0x2a18], R16 ;  /* 0x002a181001007387 */ /* 0x000fe80000100800 */
[----:B------:R-:W-:Y:S01]  /*91920*/  IMAD.X R14, R14, 0x1, R2, P3 ;  /* 0x000000010e0e7824 */ /* 0x000fe200018e0602 */
[----:B------:R1:W-:Y:S04]  /*91930*/  STL [R1+0x2a1c], R9 ;  /* 0x002a1c0901007387 */ /* 0x0003e80000100800 */
[----:B------:R2:W-:Y:S04]  /*91940*/  LDGSTS.E [R0+0x7900], [R4.64], P1 ;  /* 0x0790000004007fae */ /* 0x0005e80008921848 */
[----:B------:R4:W-:Y:S04]  /*91950*/  STL [R1+0x2a10], R14 ;  /* 0x002a100e01007387 */ /* 0x0009e80000100800 */
[----:B------:R-:W3:Y:S01]  /*91960*/  LDL.LU R19, [R1+0x2968] ;  /* 0x0029680001137983 */ /* 0x000ee20000300800 */
[----:B--2---:R-:W-:-:S03]  /*91970*/  MOV R4, R9 ;  /* 0x0000000900047202 */ /* 0x004fc60000000f00 */
[----:B-1----:R-:W2:Y:S04]  /*91980*/  LDL.LU R9, [R1+0x29f4] ;  /* 0x0029f40001097983 */ /* 0x002ea80000300800 */
[----:B------:R-:W3:Y:S04]  /*91990*/  LDL.LU R18, [R1+0x2920] ;  /* 0x0029200001127983 */ /* 0x000ee80000300800 */
[----:B------:R-:W3:Y:S01]  /*919a0*/  LDL.LU R17, [R1+0x292c] ;  /* 0x00292c0001117983 */ /* 0x000ee20000300800 */
[----:B------:R-:W-:Y:S01]  /*919b0*/  IADD3 R12, P2, R12, R252, RZ ;  /* 0x000000fc0c0c7210 */ /* 0x000fe20007f5e0ff */
[----:B------:R-:W-:-:S03]  /*919c0*/  IMAD.MOV.U32 R5, RZ, RZ, R14 ;  /* 0x000000ffff057224 */ /* 0x000fc600078e000e */
[----:B------:R-:W-:Y:S02]  /*919d0*/  IADD3.X R13, R13, R2, RZ, P2, !PT ;  /* 0x000000020d0d7210 */ /* 0x000fe400017fe4ff */
[----:B----4-:R-:W-:Y:S01]  /*919e0*/  IADD3 R8, P3, R8, R252, RZ ;  /* 0x000000fc08087210 */ /* 0x010fe20007f7e0ff */
[----:B------:R-:W-:Y:S04]  /*919f0*/  STL [R1+0x2a14], R12 ;  /* 0x002a140c01007387 */ /* 0x000fe80000100800 */
[----:B------:R-:W-:Y:S01]  /*91a00*/  IMAD.X R11, R11, 0x1, R2, P3 ;  /* 0x000000010b0b7824 */ /* 0x000fe200018e0602 */
[----:B------:R1:W-:Y:S04]  /*91a10*/  LDGSTS.E [R0+0x7a00], [R4.64], P1 ;  /* 0x07a0000004007fae */ /* 0x0003e80008921848 */
[----:B------:R-:W-:Y:S04]  /*91a20*/  STL [R1+0x2a08], R13 ;  /* 0x002a080d01007387 */ /* 0x000fe80000100800 */
[----:B------:R4:W-:Y:S01]  /*91a30*/  STL [R1+0x2a0c], R8 ;  /* 0x002a0c0801007387 */ /* 0x0009e20000100800 */
[----:B-1----:R-:W-:Y:S01]  /*91a40*/  MOV R4, R12 ;  /* 0x0000000c00047202 */ /* 0x002fe20000000f00 */
[----:B------:R-:W-:-:S02]  /*91a50*/  IMAD.MOV.U32 R5, RZ, RZ, R13 ;  /* 0x000000ffff057224 */ /* 0x000fc400078e000d */
[----:B------:R1:W-:Y:S04]  /*91a60*/  STL [R1+0x2a00], R11 ;  /* 0x002a000b01007387 */ /* 0x0003e80000100800 */
[----:B------:R-:W3:Y:S04]  /*91a70*/  LDL.LU R16, [R1+0x2918] ;  /* 0x0029180001107983 */ /* 0x000ee80000300800 */
[----:B------:R-:W3:Y:S04]  /*91a80*/  LDL.LU R15, [R1+0x2924] ;  /* 0x00292400010f7983 */ /* 0x000ee80000300800 */
[----:B------:R1:W-:Y:S04]  /*91a90*/  LDGSTS.E [R0+0x7b00], [R4.64], P1 ;  /* 0x07b0000004007fae */ /* 0x0003e80008921848 */
[----:B------:R-:W3:Y:S01]  /*91aa0*/  LDL.LU R14, [R1+0x2910] ;  /* 0x00291000010e7983 */ /* 0x000ee20000300800 */
[----:B-1----:R-:W-:-:S03]  /*91ab0*/  MOV R4, R8 ;  /* 0x0000000800047202 */ /* 0x002fc60000000f00 */
[----:B----4-:R-:W4:Y:S01]  /*91ac0*/  LDL.LU R8, [R1+0x291c] ;  /* 0x00291c0001087983 */ /* 0x010f220000300800 */
[-C--:B------:R-:W-:Y:S02]  /*91ad0*/  IADD3 R7, P2, R7, R252.reuse, RZ ;  /* 0x000000fc07077210 */ /* 0x080fe40007f5e0ff */
[----:B------:R-:W-:Y:S01]  /*91ae0*/  IADD3 R6, P3, R6, R252, RZ ;  /* 0x000000fc06067210 */ /* 0x000fe20007f7e0ff */
[----:B------:R-:W-:Y:S02]  /*91af0*/  IMAD.MOV.U32 R5, RZ, RZ, R11 ;  /* 0x000000ffff057224 */ /* 0x000fe400078e000b */
[----:B------:R-:W-:Y:S04]  /*91b00*/  STL [R1+0x2a04], R7 ;  /* 0x002a040701007387 */ /* 0x000fe80000100800 */
[----:B------:R1:W-:Y:S01]  /*91b10*/  LDGSTS.E [R0+0x7c00], [R4.64], P1 ;  /* 0x07c0000004007fae */ /* 0x0003e20008921848 */
[----:B------:R-:W-:-:S05]  /*91b20*/  IADD3.X R10, R10, R2, RZ, P2, !PT ;  /* 0x000000020a0a7210 */ /* 0x000fca00017fe4ff */
[----:B------:R1:W-:Y:S01]  /*91b30*/  STL [R1+0x29f8], R10 ;  /* 0x0029f80a01007387 */ /* 0x0003e20000100800 */
[----:B------:R-:W-:-:S03]  /*91b40*/  IMAD.X R3, R3, 0x1, R2, P3 ;  /* 0x0000000103037824 */ /* 0x000fc600018e0602 */
[----:B------:R-:W-:Y:S01]  /*91b50*/  STL [R1+0x29fc], R6 ;  /* 0x0029fc0601007387 */ /* 0x000fe20000100800 */
[----:B-1----:R-:W-:-:S03]  /*91b60*/  IMAD.MOV.U32 R5, RZ, RZ, R10 ;  /* 0x000000ffff057224 */ /* 0x002fc600078e000a */
[----:B------:R1:W-:Y:S04]  /*91b70*/  STL [R1+0x29f0], R3 ;  /* 0x0029f00301007387 */ /* 0x0003e80000100800 */
[----:B------:R-:W4:Y:S04]  /*91b80*/  LDL.LU R13, [R1+0x2908] ;  /* 0x00290800010d7983 */ /* 0x000f280000300800 */
[----:B------:R-:W4:Y:S04]  /*91b90*/  LDL.LU R12, [R1+0x2914] ;  /* 0x00291400010c7983 */ /* 0x000f280000300800 */
[----:B------:R-:W4:Y:S04]  /*91ba0*/  LDL.LU R11, [R1+0x2900] ;  /* 0x00290000010b7983 */ /* 0x000f280000300800 */
[----:B------:R-:W4:Y:S01]  /*91bb0*/  LDL.LU R10, [R1+0x290c] ;  /* 0x00290c00010a7983 */ /* 0x000f220000300800 */
        /* <DEDUP_REMOVED lines=11> */
[----:B--2---:R-:W-:-:S04]  /*91c70*/  IADD3 R9, P3, R9, R252, RZ ;  /* 0x000000fc09097210 */ /* 0x004fc80007f7e0ff */
[----:B---3--:R-:W-:Y:S02]  /*91c80*/  IADD3.X R19, R19, R2, RZ, P3, !PT ;  /* 0x0000000213137210 */ /* 0x008fe40001ffe4ff */
[-C--:B------:R-:W-:Y:S01]  /*91c90*/  IADD3 R17, P4, R17, R252.reuse, RZ ;  /* 0x000000fc11117210 */ /* 0x080fe20007f9e0ff */
        /* <DEDUP_REMOVED lines=10> */
[----:B------:R-:W-:Y:S01]  /*91d40*/  IADD3 R15, P1, R15, R252, RZ ;  /* 0x000000fc0f0f7210 */ /* 0x000fe20007f3e0ff */
[----:B-1----:R-:W-:Y:S01]  /*91d50*/  IMAD.MOV.U32 R5, RZ, RZ, R18 ;  /* 0x000000ffff057224 */ /* 0x002fe200078e0012 */
[----:B------:R-:W-:-:S02]  /*91d60*/  MOV R4, R17 ;  /* 0x0000001100047202 */ /* 0x000fc40000000f00 */
[----:B------:R-:W-:-:S03]  /*91d70*/  IADD3.X R16, R16, R2, RZ, P1, !PT ;  /* 0x0000000210107210 */ /* 0x000fc60000ffe4ff */
[----:B------:R1:W-:Y:S04]  /*91d80*/  LDGSTS.E [R0+0x9800], [R4.64], P2 ;  /* 0x0980000004007fae */ /* 0x0003e80009121848 */
[----:B------:R-:W-:Y:S01]  /*91d90*/  STL [R1+0x2924], R15 ;  /* 0x0029240f01007387 */ /* 0x000fe20000100800 */
[----:B----4-:R-:W-:Y:S01]  /*91da0*/  IADD3 R8, P3, R8, R252, RZ ;  /* 0x000000fc08087210 */ /* 0x010fe20007f7e0ff */
        /* <DEDUP_REMOVED lines=8> */
[----:B----4-:R-:W-:-:S03]  /*91e30*/  MOV R4, R8 ;  /* 0x0000000800047202 */ /* 0x010fc60000000f00 */
[----:B-1----:R-:W4:Y:S04]  /*91e40*/  LDL.LU R8, [R1+0x28f4] ;  /* 0x0028f40001087983 */ /* 0x002f280000300800 */
[----:B------:R-:W4:Y:S04]  /*91e50*/  LDL.LU R18, [R1+0x2820] ;  /* 0x0028200001127983 */ /* 0x000f280000300800 */
[----:B------:R-:W4:Y:S01]  /*91e60*/  LDL.LU R17, [R1+0x282c] ;  /* 0x00282c0001117983 */ /* 0x000f220000300800 */
[----:B------:R-:W-:Y:S01]  /*91e70*/  IADD3 R12, P1, R12, R252, RZ ;  /* 0x000000fc0c0c7210 */ /* 0x000fe20007f3e0ff */
[----:B------:R-:W-:-:S03]  /*91e80*/  IMAD.MOV.U32 R5, RZ, RZ, R14 ;  /* 0x000000ffff057224 */ /* 0x000fc600078e000e */
[----:B------:R-:W-:Y:S02]  /*91e90*/  IADD3.X R13, R13, R2, RZ, P1, !PT ;  /* 0x000000020d0d7210 */ /* 0x000fe40000ffe4ff */
[----:B------:R-:W-:Y:S01]  /*91ea0*/  IADD3 R10, P3, R10, R252, RZ ;  /* 0x000000fc0a0a7210 */ /* 0x000fe20007f7e0ff */
[----:B------:R-:W-:Y:S04]  /*91eb0*/  STL [R1+0x2914], R12 ;  /* 0x0029140c01007387 */ /* 0x000fe80000100800 */
[----:B------:R-:W-:Y:S01]  /*91ec0*/  IMAD.X R11, R11, 0x1, R2, P3 ;  /* 0x000000010b0b7824 */ /* 0x000fe200018e0602 */
[----:B------:R1:W-:Y:S04]  /*91ed0*/  LDGSTS.E [R0+0x9a00], [R4.64], P2 ;  /* 0x09a0000004007fae */ /* 0x0003e80009121848 */
[----:B------:R-:W-:Y:S04]  /*91ee0*/  STL [R1+0x2908], R13 ;  /* 0x0029080d01007387 */ /* 0x000fe80000100800 */
[----:B------:R1:W-:Y:S02]  /*91ef0*/  STL [R1+0x290c], R10 ;  /* 0x00290c0a01007387 */ /* 0x0003e40000100800 */
[----:B-1----:R-:W-:Y:S01]  /*91f00*/  MOV R4, R12 ;  /* 0x0000000c00047202 */ /* 0x002fe20000000f00 */
[----:B------:R-:W-:Y:S01]  /*91f10*/  IMAD.MOV.U32 R5, RZ, RZ, R13 ;  /* 0x000000ffff057224 */ /* 0x000fe200078e000d */
        /* <DEDUP_REMOVED lines=32> */
[----:B------:R-:W-:Y:S02]  /*92120*/  ISETP.NE.U32.AND P1, PT, R3, RZ, PT ;  /* 0x000000ff0300720c */ /* 0x000fe40003f25070 */
[----:B----4-:R-:W-:-:S04]  /*92130*/  IADD3 R8, P3, R8, R252, RZ ;  /* 0x000000fc08087210 */ /* 0x010fc80007f7e0ff */
[----:B------:R-:W-:Y:S02]  /*92140*/  IADD3.X R19, R19, R2, RZ, P3, !PT ;  /* 0x0000000213137210 */ /* 0x000fe40001ffe4ff */
[----:B------:R-:W-:Y:S01]  /*92150*/  IADD3 R17, P4, R17, R252, RZ ;  /* 0x000000fc11117210 */ /* 0x000fe20007f9e0ff */
[----:B------:R4:W-:Y:S01]  /*92160*/  STL [R1+0x28f4], R8 ;  /* 0x0028f40801007387 */ /* 0x0009e20000100800 */
[----:B-1----:R-:W-:-:S03]  /*92170*/  MOV R4, R8 ;  /* 0x0000000800047202 */ /* 0x002fc60000000f00 */
[----:B------:R-:W-:Y:S01]  /*92180*/  IMAD.X R18, R18, 0x1, R2, P4 ;  /* 0x0000000112127824 */ /* 0x000fe200020e0602 */
[----:B------:R1:W-:Y:S04]  /*92190*/  STL [R1+0x2868], R19 ;  /* 0x0028681301007387 */ /* 0x0003e80000100800 */
        /* <DEDUP_REMOVED lines=101> */
[----:B------:R-:W-:-:S05]  /*927f0*/  IMAD.MOV.U32 R5, RZ, RZ, R14 ;  /* 0x000000ffff057224 */ /* 0x000fca00078e000e */
[----:B------:R1:W-:Y:S01]  /*92800*/  LDGSTS.E [R0+0xda00], [R4.64], P2 ;  /* 0x0da0000004007fae */ /* 0x0003e20009121848 */
[----:B------:R-:W-:-:S04]  /*92810*/  IADD3 R12, P1, R12, R252, RZ ;  /* 0x000000fc0c0c7210 */ /* 0x000fc80007f3e0ff */
[----:B------:R-:W-:Y:S02]  /*92820*/  IADD3.X R13, R13, R2, RZ, P1, !PT ;  /* 0x000000020d0d7210 */ /* 0x000fe40000ffe4ff */
[----:B----4-:R-:W-:Y:S01]  /*92830*/  IADD3 R8, P3, R8, R252, RZ ;  /* 0x000000fc08087210 */ /* 0x010fe20007f7e0ff */
[----:B------:R-:W-:Y:S04]  /*92840*/  STL [R1+0x2714], R12 ;  /* 0x0027140c01007387 */ /* 0x000fe80000100800 */
[----:B------:R-:W-:Y:S01]  /*92850*/  IMAD.X R11, R11, 0x1, R2, P3 ;  /* 0x000000010b0b7824 */ /* 0x000fe200018e0602 */
[----:B------:R-:W-:Y:S01]  /*92860*/  STL [R1+0x2708], R13 ;  /* 0x0027080d01007387 */ /* 0x000fe20000100800 */
[----:B-1----:R-:W-:Y:S01]  /*92870*/  MOV R4, R12 ;  /* 0x0000000c00047202 */ /* 0x002fe20000000f00 */
[----:B------:R-:W-:-:S02]  /*92880*/  IMAD.MOV.U32 R5, RZ, RZ, R13 ;  /* 0x000000ffff057224 */ /* 0x000fc400078e000d */
        /* <DEDUP_REMOVED lines=19> */
[----:B------:R-:W3:Y:S04]  /*929c0*/  LDL.LU R13, [R1+0x2608] ;  /* 0x00260800010d7983 */ /* 0x000ee80000300800 */
[----:B------:R-:W3:Y:S04]  /*929d0*/  LDL.LU R12, [R1+0x2614] ;  /* 0x00261400010c7983 */ /* 0x000ee80000300800 */
[----:B----4-:R-:W4:Y:S04]  /*929e0*/  LDL.LU R11, [R1+0x2600] ;  /* 0x00260000010b7983 */ /* 0x010f280000300800 */
        /* <DEDUP_REMOVED lines=24> */
[----:B------:R1:W-:Y:S02]  /*92b70*/  LDGSTS.E [R0+0xdf00], [R4.64], P2 ;  /* 0x0df0000004007fae */ /* 0x0003e40009121848 */
[----:B-1----:R-:W-:Y:S01]  /*92b80*/  MOV R4, R17 ;  /* 0x0000001100047202 */ /* 0x002fe20000000f00 */
[----:B------:R-:W-:Y:S01]  /*92b90*/  IMAD.MOV.U32 R5, RZ, RZ, R18 ;  /* 0x000000ffff057224 */ /* 0x000fe200078e0012 */
[----:B------:R-:W-:-:S04]  /*92ba0*/  IADD3 R15, P2, R15, R252, RZ ;  /* 0x000000fc0f0f7210 */ /* 0x000fc80007f5e0ff */
[----:B------:R1:W-:Y:S01]  /*92bb0*/  LDGSTS.E [R0+0xf800], [R4.64], P1 ;  /* 0x0f80000004007fae */ /* 0x0003e20008921848 */
[----:B------:R-:W-:-:S03]  /*92bc0*/  IADD3.X R16, R16, R2, RZ, P2, !PT ;  /* 0x0000000210107210 */ /* 0x000fc600017fe4ff */
[----:B------:R-:W-:Y:S04]  /*92bd0*/  STL [R1+0x2624], R15 ;  /* 0x0026240f01007387 */ /* 0x000fe80000100800 */
[----:B------:R-:W-:Y:S01]  /*92be0*/  STL [R1+0x2618], R16 ;  /* 0x0026181001007387 */ /* 0x000fe20000100800 */
[----:B-1----:R-:W-:Y:S02]  /*92bf0*/  MOV R4, R15 ;  /* 0x0000000f00047202 */ /* 0x002fe40000000f00 */
[----:B------:R-:W-:Y:S01]  /*92c00*/  IADD3 R8, P3, R8, R252, RZ ;  /* 0x000000fc08087210 */ /* 0x000fe20007f7e0ff */
[----:B------:R-:W-:-:S04]  /*92c10*/  IMAD.MOV.U32 R5, RZ, RZ, R16 ;  /* 0x000000ffff057224 */ /* 0x000fc800078e0010 */
[----:B------:R-:W-:Y:S01]  /*92c20*/  IMAD.X R14, R14, 0x1, R2, P3 ;  /* 0x000000010e0e7824 */ /* 0x000fe200018e0602 */
        /* <DEDUP_REMOVED lines=26> */
[----:B-1----:R-:W-:-:S03]  /*92dd0*/  MOV R4, R10 ;  /* 0x0000000a00047202 */ /* 0x002fc60000000f00 */
[----:B------:R-:W3:Y:S01]  /*92de0*/  LDL.LU R10, [R1+0x251c] ;  /* 0x00251c00010a7983 */ /* 0x000ee20000300800 */
        /* <DEDUP_REMOVED lines=12> */
[----:B----4-:R-:W4:Y:S04]  /*92eb0*/  LDL.LU R11, [R1+0x2500] ;  /* 0x00250000010b7983 */ /* 0x010f280000300800 */
[----:B-1----:R-:W4:Y:S01]  /*92ec0*/  LDL.LU R9, [R1+0x250c] ;  /* 0x00250c0001097983 */ /* 0x002f220000300800 */
[----:B------:R-:W-:-:S03]  /*92ed0*/  ISETP.GT.AND P2, PT, R98, 0x23, PT ;  /* 0x000000236200780c */ /* 0x000fc60003f44270 */
[----:B------:R1:W-:Y:S04]  /*92ee0*/  LDGSTS.E [R0+0xfd00], [R4.64], P1 ;  /* 0x0fd0000004007fae */ /* 0x0003e80008921848 */
[----:B------:R-:W4:Y:S01]  /*92ef0*/  LDL.LU R7, [R1+0x2504] ;  /* 0x0025040001077983 */ /* 0x000f220000300800 */
[----:B-1----:R-:W-:Y:S01]  /*92f00*/  IMAD.MOV.U32 R5, RZ, RZ, R3 ;  /* 0x000000ffff057224 */ /* 0x002fe200078e0003 */
[----:B--2---:R-:W-:Y:S02]  /*92f10*/  SEL R3, RZ, 0x4, !P2 ;  /* 0x00000004ff037807 */ /* 0x004fe40005000000 */
[----:B------:R-:W-:Y:S02]  /*92f20*/  MOV R4, R6 ;  /* 0x0000000600047202 */ /* 0x000fe40000000f00 */
[----:B------:R-:W2:Y:S01]  /*92f30*/  LDL.LU R6, [R1+0x24fc] ;  /* 0x0024fc0001067983 */ /* 0x000ea20000300800 */
[----:B------:R-:W-:-:S03]  /*92f40*/  SEL R3, R3, RZ, !P0 ;  /* 0x000000ff03037207 */ /* 0x000fc60004000000 */
[----:B------:R1:W-:Y:S01]  /*92f50*/  LDGSTS.E [R0+0xfe00], [R4.64], P1 ;  /* 0x0fe0000004007fae */ /* 0x0003e20008921848 */
[----:B------:R-:W-:Y:S02]  /*92f60*/  ISETP.NE.U32.AND P2, PT, R3, RZ, PT ;  /* 0x000000ff0300720c */ /* 0x000fe40003f45070 */
[----:B------:R-:W-:-:S04]  /*92f70*/  IADD3 R8, P3, R8, R252, RZ ;  /* 0x000000fc08087210 */ /* 0x000fc80007f7e0ff */
[----:B------:R-:W-:Y:S02]  /*92f80*/  IADD3.X R19, R19, R2, RZ, P3, !PT ;  /* 0x0000000213137210 */ /* 0x000fe40001ffe4ff */
[----:B------:R-:W-:Y:S01]  /*92f90*/  IADD3 R17, P4, R17, R252, RZ ;  /* 0x000000fc11117210 */ /* 0x000fe20007f9e0ff */
[----:B------:R1:W-:Y:S02]  /*92fa0*/  STL [R1+0x25f4], R8 ;  /* 0x0025f40801007387 */ /* 0x0003e40000100800 */
[----:B-1----:R-:W-:Y:S02]  /*92fb0*/  MOV R4, R8 ;  /* 0x0000000800047202 */ /* 0x002fe40000000f00 */
[----:B------:R-:W-:Y:S01]  /*92fc0*/  IMAD.X R18, R18, 0x1, R2, P4 ;  /* 0x0000000112127824 */ /* 0x000fe200020e0602 */
[----:B------:R1:W-:Y:S04]  /*92fd0*/  STL [R1+0x2528], R19 ;  /* 0x0025281301007387 */ /* 0x0003e80000100800 */
[----:B------:R-:W-:Y:S04]  /*92fe0*/  STL [R1+0x25ec], R17 ;  /* 0x0025ec1101007387 */ /* 0x000fe80000100800 */
[----:B------:R-:W2:Y:S04]  /*92ff0*/  LDL.LU R8, [R1+0x24f8] ;  /* 0x0024f80001087983 */ /* 0x000ea80000300800 */
[----:B------:R-:W-:Y:S04]  /*93000*/  STL [R1+0x2520], R18 ;  /* 0x0025201201007387 */ /* 0x000fe80000100800 */
[----:B------:R-:W2:Y:S01]  /*93010*/  LDL.LU R3, [R1+0x24f0] ;  /* 0x0024f00001037983 */ /* 0x000ea20000300800 */
[----:B------:R-:W-:-:S05]  /*93020*/  IMAD.MOV.U32 R5, RZ, RZ, R19 ;  /* 0x000000ffff057224 */ /* 0x000fca00078e0013 */
        /* <DEDUP_REMOVED lines=8> */
[----:B------:R-:W-:Y:S01]  /*930b0*/  IADD3 R10, P3, R10, R252, RZ ;  /* 0x000000fc0a0a7210 */ /* 0x000fe20007f7e0ff */
[----:B-1----:R-:W-:Y:S01]  /*930c0*/  IMAD.MOV.U32 R5, RZ, RZ, R16 ;  /* 0x000000ffff057224 */ /* 0x002fe200078e0010 */
[----:B------:R-:W-:-:S03]  /*930d0*/  MOV R4, R15 ;  /* 0x0000000f00047202 */ /* 0x000fc60000000f00 */
[----:B------:R-:W-:Y:S01]  /*930e0*/  IMAD.X R14, R14, 0x1, R2, P3 ;  /* 0x000000010e0e7824 */ /* 0x000fe200018e0602 */
[----:B------:R1:W-:Y:S04]  /*930f0*/  STL [R1+0x251c], R10 ;  /* 0x00251c0a01007387 */ /* 0x0003e80000100800 */
[----:B------:R1:W-:Y:S04]  /*93100*/  LDGSTS.E [R0+0x11900], [R4.64], P2 ;  /* 0x1190000004007fae */ /* 0x0003e80009121848 */
[----:B------:R2:W-:Y:S04]  /*93110*/  STL [R1+0x2510], R14 ;  /* 0x0025100e01007387 */ /* 0x0005e80000100800 */
[----:B------:R-:W2:Y:S01]  /*93120*/  LDL.LU R19, [R1+0x2428] ;  /* 0x0024280001137983 */ /* 0x000ea20000300800 */
[----:B-1----:R-:W-:-:S03]  /*93130*/  MOV R4, R10 ;  /* 0x0000000a00047202 */ /* 0x002fc60000000f00 */
[----:B------:R-:W2:Y:S04]  /*93140*/  LDL.LU R10, [R1+0x24f4] ;  /* 0x0024f400010a7983 */ /* 0x000ea80000300800 */
[----:B------:R-:W2:Y:S04]  /*93150*/  LDL.LU R18, [R1+0x2420] ;  /* 0x0024200001127983 */ /* 0x000ea80000300800 */
[----:B------:R-:W2:Y:S01]  /*93160*/  LDL.LU R17, [R1+0x24ec] ;  /* 0x0024ec0001117983 */ /* 0x000ea20000300800 */
[----:B------:R-:W-:-:S05]  /*93170*/  IMAD.MOV.U32 R5, RZ, RZ, R14 ;  /* 0x000000ffff057224 */ /* 0x000fca00078e000e */
[----:B------:R1:W-:Y:S01]  /*93180*/  LDGSTS.E [R0+0x11a00], [R4.64], P2 ;  /* 0x11a0000004007fae */ /* 0x0003e20009121848 */
[----:B---3--:R-:W-:-:S04]  /*93190*/  IADD3 R12, P1, R12, R252, RZ ;  /* 0x000000fc0c0c7210 */ /* 0x008fc80007f3e0ff */
        /* <DEDUP_REMOVED lines=26> */
[----:B------:R-:W2:Y:S04]  /*93340*/  LDL.LU R13, [R1+0x2408] ;  /* 0x00240800010d7983 */ /* 0x000ea80000300800 */
[----:B------:R-:W2:Y:S04]  /*93350*/  LDL.LU R12, [R1+0x2414] ;  /* 0x00241400010c7983 */ /* 0x000ea80000300800 */
[----:B---3--:R-:W4:Y:S04]  /*93360*/  LDL.LU R11, [R1+0x2400] ;  /* 0x00240000010b7983 */ /* 0x008f280000300800 */
        /* <DEDUP_REMOVED lines=649> */
[----:B------:R-:W2:Y:S01]  /*95c00*/  LDL.LU R10, [R1+0x1ecc] ;  /* 0x001ecc00010a7983 */ /* 0x000ea20000300800 */
[----:B------:R-:W-:-:S03]  /*95c10*/  IMAD.MOV.U32 R5, RZ, RZ, R14 ;  /* 0x000000ffff057224 */ /* 0x000fc600078e000e */
[----:B------:R-:W2:Y:S04]  /*95c20*/  LDL.LU R18, [R1+0x1f90] ;  /* 0x001f900001127983 */ /* 0x000ea80000300800 */
[----:B------:R-:W2:Y:S04]  /*95c30*/  LDL.LU R17, [R1+0x1f94] ;  /* 0x001f940001117983 */ /* 0x000ea80000300800 */
        /* <DEDUP_REMOVED lines=45> */
[----:B-1----:R-:W-:Y:S02]  /*95f10*/  MOV R4, R10 ;  /* 0x0000000a00047202 */ /* 0x002fe40000000f00 */
[----:B------:R-:W-:Y:S01]  /*95f20*/  IADD3 R17, P4, R17, R252, RZ ;  /* 0x000000fc11117210 */ /* 0x000fe20007f9e0ff */
[----:B------:R-:W-:-:S04]  /*95f30*/  IMAD.MOV.U32 R5, RZ, RZ, R19 ;  /* 0x000000ffff057224 */ /* 0x000fc800078e0013 */
[----:B------:R-:W-:Y:S01]  /*95f40*/  IMAD.X R18, R18, 0x1, R2, P4 ;  /* 0x0000000112127824 */ /* 0x000fe200020e0602 */
[----:B------:R1:W-:Y:S04]  /*95f50*/  LDGSTS.E [R0+0x23f00], [R4.64], P1 ;  /* 0x23f0000004007fae */ /* 0x0003e80008921848 */
[----:B------:R1:W-:Y:S04]  /*95f60*/  STL [R1+0x1ecc], R10 ;  /* 0x001ecc0a01007387 */ /* 0x0003e80000100800 */
[----:B------:R2:W-:Y:S01]  /*95f70*/  STL [R1+0x1ec8], R19 ;  /* 0x001ec81301007387 */ /* 0x0005e20000100800 */
[----:B-1----:R-:W-:Y:S01]  /*95f80*/  MOV R4, R17 ;  /* 0x0000001100047202 */ /* 0x002fe20000000f00 */
[----:B------:R-:W-:-:S02]  /*95f90*/  IMAD.MOV.U32 R5, RZ, RZ, R18 ;  /* 0x000000ffff057224 */ /* 0x000fc400078e0012 */
[----:B------:R-:W-:Y:S04]  /*95fa0*/  STL [R1+0x1f94], R17 ;  /* 0x001f941101007387 */ /* 0x000fe80000100800 */
[----:B------:R-:W4:Y:S04]  /*95fb0*/  LDL.LU R10, [R1+0x1fb8] ;  /* 0x001fb800010a7983 */ /* 0x000f280000300800 */
[----:B------:R-:W-:Y:S04]  /*95fc0*/  STL [R1+0x1f90], R18 ;  /* 0x001f901201007387 */ /* 0x000fe80000100800 */
[----:B------:R1:W-:Y:S04]  /*95fd0*/  LDGSTS.E [R0+0x25800], [R4.64], P2 ;  /* 0x2580000004007fae */ /* 0x0003e80009121848 */
[----:B------:R-:W4:Y:S02]  /*95fe0*/  LDL.LU R3, [R1+0x1fc0] ;  /* 0x001fc00001037983 */ /* 0x000f240000300800 */
        /* <DEDUP_REMOVED lines=13> */
[----:B-1----:R-:W2:Y:S01]  /*960c0*/  LDL.LU R9, [R1+0x1fcc] ;  /* 0x001fcc0001097983 */ /* 0x002ea20000300800 */
[----:B------:R-:W-:-:S03]  /*960d0*/  IMAD.MOV.U32 R5, RZ, RZ, R14 ;  /* 0x000000ffff057224 */ /* 0x000fc600078e000e */
[----:B------:R-:W3:Y:S04]  /*960e0*/  LDL.LU R18, [R1+0x2090] ;  /* 0x0020900001127983 */ /* 0x000ee80000300800 */
[----:B------:R-:W3:Y:S04]  /*960f0*/  LDL.LU R17, [R1+0x2094] ;  /* 0x0020940001117983 */ /* 0x000ee80000300800 */
        /* <DEDUP_REMOVED lines=17> */
[-C--:B------:R-:W-:Y:S01]  /*96210*/  IADD3 R7, P1, R7, R252.reuse, RZ ;  /* 0x000000fc07077210 */ /* 0x080fe20007f3e0ff */
[----:B------:R-:W-:Y:S01]  /*96220*/  IMAD.MOV.U32 R5, RZ, RZ, R11 ;  /* 0x000000ffff057224 */ /* 0x000fe200078e000b */
[----:B------:R-:W-:-:S03]  /*96230*/  IADD3 R6, P3, R6, R252, RZ ;  /* 0x000000fc06067210 */ /* 0x000fc60007f7e0ff */
[----:B------:R-:W-:Y:S04]  /*96240*/  STL [R1+0x1fbc], R7 ;  /* 0x001fbc0701007387 */ /* 0x000fe80000100800 */
[----:B------:R1:W-:Y:S02]  /*96250*/  LDGSTS.E [R0+0x25c00], [R4.64], P2 ;  /* 0x25c0000004007fae */ /* 0x0003e40009121848 */
[----:B-1----:R-:W-:Y:S02]  /*96260*/  MOV R4, R7 ;  /* 0x0000000700047202 */ /* 0x002fe40000000f00 */
[----:B------:R-:W-:Y:S02]  /*96270*/  IADD3.X R10, R10, R2, RZ, P1, !PT ;  /* 0x000000020a0a7210 */ /* 0x000fe40000ffe4ff */
[----:B------:R-:W-:-:S03]  /*96280*/  ISETP.GT.AND P1, PT, R98, 0x4f, PT ;  /* 0x0000004f6200780c */ /* 0x000fc60003f24270 */
[----:B------:R-:W-:Y:S01]  /*96290*/  IMAD.MOV.U32 R5, RZ, RZ, R10 ;  /* 0x000000ffff057224 */ /* 0x000fe200078e000a */
[----:B------:R1:W-:Y:S01]  /*962a0*/  STL [R1+0x1fb8], R10 ;  /* 0x001fb80a01007387 */ /* 0x0003e20000100800 */
[----:B------:R-:W-:-:S03]  /*962b0*/  IMAD.X R3, R3, 0x1, R2, P3 ;  /* 0x0000000103037824 */ /* 0x000fc600018e0602 */
[----:B------:R-:W-:Y:S04]  /*962c0*/  STL [R1+0x1fc4], R6 ;  /* 0x001fc40601007387 */ /* 0x000fe80000100800 */
[----:B------:R1:W-:Y:S04]  /*962d0*/  STL [R1+0x1fc0], R3 ;  /* 0x001fc00301007387 */ /* 0x0003e80000100800 */
[----:B------:R-:W3:Y:S04]  /*962e0*/  LDL.LU R13, [R1+0x20a8] ;  /* 0x0020a800010d7983 */ /* 0x000ee80000300800 */
[----:B------:R1:W-:Y:S04]  /*962f0*/  LDGSTS.E [R0+0x25d00], [R4.64], P2 ;  /* 0x25d0000004007fae */ /* 0x0003e80009121848 */
[----:B------:R-:W3:Y:S04]  /*96300*/  LDL.LU R12, [R1+0x20ac] ;  /* 0x0020ac00010c7983 */ /* 0x000ee80000300800 */
[----:B----4-:R-:W4:Y:S01]  /*96310*/  LDL.LU R11, [R1+0x20b0] ;  /* 0x0020b000010b7983 */ /* 0x010f220000300800 */
[----:B-1----:R-:W-:-:S03]  /*96320*/  IMAD.MOV.U32 R5, RZ, RZ, R3 ;  /* 0x000000ffff057224 */ /* 0x002fc600078e0003 */
[----:B------:R-:W4:Y:S01]  /*96330*/  LDL.LU R10, [R1+0x20b4] ;  /* 0x0020b400010a7983 */ /* 0x000f220000300800 */
[----:B------:R-:W-:Y:S02]  /*96340*/  SEL R3, RZ, 0x4, !P1 ;  /* 0x00000004ff037807 */ /* 0x000fe40004800000 */
[----:B------:R-:W-:Y:S01]  /*96350*/  MOV R4, R6 ;  /* 0x0000000600047202 */ /* 0x000fe20000000f00 */
[----:B------:R-:W4:Y:S01]  /*96360*/  LDL.LU R7, [R1+0x20bc] ;  /* 0x0020bc0001077983 */ /* 0x000f220000300800 */
[----:B------:R-:W-:-:S03]  /*96370*/  SEL R3, R3, RZ, !P0 ;  /* 0x000000ff03037207 */ /* 0x000fc60004000000 */
[----:B------:R1:W-:Y:S01]  /*96380*/  LDGSTS.E [R0+0x25e00], [R4.64], P2 ;  /* 0x25e0000004007fae */ /* 0x0003e20009121848 */
[----:B------:R-:W-:-:S03]  /*96390*/  ISETP.NE.U32.AND P1, PT, R3, RZ, PT ;  /* 0x000000ff0300720c */ /* 0x000fc60003f25070 */
[----:B------:R-:W4:Y:S01]  /*963a0*/  LDL.LU R6, [R1+0x20c4] ;  /* 0x0020c40001067983 */ /* 0x000f220000300800 */
[----:B--2---:R-:W-:-:S04]  /*963b0*/  IADD3 R9, P3, R9, R252, RZ ;  /* 0x000000fc09097210 */ /* 0x004fc80007f7e0ff */
[----:B---3--:R-:W-:Y:S02]  /*963c0*/  IADD3.X R19, R19, R2, RZ, P3, !PT ;  /* 0x0000000213137210 */ /* 0x008fe40001ffe4ff */
[----:B------:R-:W-:-:S03]  /*963d0*/  IADD3 R17, P4, R17, R252, RZ ;  /* 0x000000fc11117210 */ /* 0x000fc60007f9e0ff */
[----:B-1----:R-:W-:Y:S01]  /*963e0*/  IMAD.MOV.U32 R5, RZ, RZ, R19 ;  /* 0x000000ffff057224 */ /* 0x002fe200078e0013 */
[----:B------:R-:W-:Y:S01]  /*963f0*/  MOV R4, R9 ;  /* 0x0000000900047202 */ /* 0x000fe20000000f00 */
[----:B------:R1:W-:Y:S01]  /*96400*/  STL [R1+0x1fcc], R9 ;  /* 0x001fcc0901007387 */ /* 0x0003e20000100800 */
[----:B------:R-:W-:-:S03]  /*96410*/  IMAD.X R18, R18, 0x1, R2, P4 ;  /* 0x0000000112127824 */ /* 0x000fc600020e0602 */
[----:B------:R2:W-:Y:S04]  /*96420*/  STL [R1+0x1fc8], R19 ;  /* 0x001fc81301007387 */ /* 0x0005e80000100800 */
[----:B------:R-:W-:Y:S04]  /*96430*/  STL [R1+0x2094], R17 ;  /* 0x0020941101007387 */ /* 0x000fe80000100800 */
[----:B-1----:R-:W3:Y:S04]  /*96440*/  LDL.LU R9, [R1+0x20b8] ;  /* 0x0020b80001097983 */ /* 0x002ee80000300800 */
[----:B------:R1:W-:Y:S04]  /*96450*/  LDGSTS.E [R0+0x25f00], [R4.64], P2 ;  /* 0x25f0000004007fae */ /* 0x0003e80009121848 */
[----:B------:R-:W-:Y:S04]  /*96460*/  STL [R1+0x2090], R18 ;  /* 0x0020901201007387 */ /* 0x000fe80000100800 */
[----:B------:R-:W3:Y:S01]  /*96470*/  LDL.LU R3, [R1+0x20c0] ;  /* 0x0020c00001037983 */ /* 0x000ee20000300800 */
[----:B-1----:R-:W-:Y:S01]  /*96480*/  MOV R4, R17 ;  /* 0x0000001100047202 */ /* 0x002fe20000000f00 */
[----:B------:R-:W-:-:S05]  /*96490*/  IMAD.MOV.U32 R5, RZ, RZ, R18 ;  /* 0x000000ffff057224 */ /* 0x000fca00078e0012 */
[----:B------:R1:W-:Y:S01]  /*964a0*/  LDGSTS.E [R0+0x27800], [R4.64], P1 ;  /* 0x2780000004007fae */ /* 0x0003e20008921848 */
[----:B------:R-:W-:-:S04]  /*964b0*/  IADD3 R15, P2, R15, R252, RZ ;  /* 0x000000fc0f0f7210 */ /* 0x000fc80007f5e0ff */
[----:B------:R-:W-:Y:S02]  /*964c0*/  IADD3.X R16, R16, R2, RZ, P2, !PT ;  /* 0x0000000210107210 */ /* 0x000fe400017fe4ff */
[----:B-1----:R-:W-:Y:S01]  /*964d0*/  MOV R4, R15 ;  /* 0x0000000f00047202 */ /* 0x002fe20000000f00 */
[----:B------:R-:W-:Y:S02]  /*964e0*/  STL [R1+0x209c], R15 ;  /* 0x00209c0f01007387 */ /* 0x000fe40000100800 */
[----:B------:R-:W-:Y:S01]  /*964f0*/  IMAD.MOV.U32 R5, RZ, RZ, R16 ;  /* 0x000000ffff057224 */ /* 0x000fe200078e0010 */
[----:B------:R-:W-:Y:S01]  /*96500*/  IADD3 R8, P3, R8, R252, RZ ;  /* 0x000000fc08087210 */ /* 0x000fe20007f7e0ff */
[----:B------:R-:W-:Y:S04]  /*96510*/  STL [R1+0x2098], R16 ;  /* 0x0020981001007387 */ /* 0x000fe80000100800 */
[----:B------:R-:W-:Y:S01]  /*96520*/  IMAD.X R14, R14, 0x1, R2, P3 ;  /* 0x000000010e0e7824 */ /* 0x000fe200018e0602 */
[----:B------:R1:W-:Y:S04]  /*96530*/  STL [R1+0x20a4], R8 ;  /* 0x0020a40801007387 */ /* 0x0003e80000100800 */
[----:B------:R1:W-:Y:S04]  /*96540*/  LDGSTS.E [R0+0x27900], [R4.64], P1 ;  /* 0x2790000004007fae */ /* 0x0003e80008921848 */
[----:B------:R4:W-:Y:S04]  /*96550*/  STL [R1+0x20a0], R14 ;  /* 0x0020a00e01007387 */ /* 0x0009e80000100800 */
[----:B--2---:R-:W2:Y:S01]  /*96560*/  LDL.LU R19, [R1+0x20c8] ;  /* 0x0020c80001137983 */ /* 0x004ea20000300800 */
[----:B-1----:R-:W-:-:S03]  /*96570*/  MOV R4, R8 ;  /* 0x0000000800047202 */ /* 0x002fc60000000f00 */
[----:B------:R-:W2:Y:S04]  /*96580*/  LDL.LU R8, [R1+0x20cc] ;  /* 0x0020cc0001087983 */ /* 0x000ea80000300800 */
[----:B------:R-:W2:Y:S04]  /*96590*/  LDL.LU R18, [R1+0x2190] ;  /* 0x0021900001127983 */ /* 0x000ea80000300800 */
[----:B------:R-:W2:Y:S01]  /*965a0*/  LDL.LU R17, [R1+0x2194] ;  /* 0x0021940001117983 */ /* 0x000ea20000300800 */
[----:B------:R-:W-:-:S05]  /*965b0*/  IMAD.MOV.U32 R5, RZ, RZ, R14 ;  /* 0x000000ffff057224 */ /* 0x000fca00078e000e */
[----:B------:R1:W-:Y:S01]  /*965c0*/  LDGSTS.E [R0+0x27a00], [R4.64], P1 ;  /* 0x27a0000004007fae */ /* 0x0003e20008921848 */
[----:B------:R-:W-:-:S04]  /*965d0*/  IADD3 R12, P2, R12, R252, RZ ;  /* 0x000000fc0c0c7210 */ /* 0x000fc80007f5e0ff */
[----:B------:R-:W-:Y:S02]  /*965e0*/  IADD3.X R13, R13, R2, RZ, P2, !PT ;  /* 0x000000020d0d7210 */ /* 0x000fe400017fe4ff */
[----:B----4-:R-:W-:Y:S01]  /*965f0*/  IADD3 R10, P3, R10, R252, RZ ;  /* 0x000000fc0a0a7210 */ /* 0x010fe20007f7e0ff */
[----:B------:R-:W-:Y:S01]  /*96600*/  STL [R1+0x20ac], R12 ;  /* 0x0020ac0c01007387 */ /* 0x000fe20000100800 */
[----:B-1----:R-:W-:-:S03]  /*96610*/  MOV R4, R12 ;  /* 0x0000000c00047202 */ /* 0x002fc60000000f00 */
[----:B------:R-:W-:Y:S01]  /*96620*/  IMAD.X R11, R11, 0x1, R2, P3 ;  /* 0x000000010b0b7824 */ /* 0x000fe200018e0602 */
[----:B------:R-:W-:Y:S01]  /*96630*/  IADD3 R7, P2, R7, R252, RZ ;  /* 0x000000fc07077210 */ /* 0x000fe20007f5e0ff */
[----:B------:R1:W-:Y:S01]  /*96640*/  STL [R1+0x20a8], R13 ;  /* 0x0020a80d01007387 */ /* 0x0003e20000100800 */
[----:B------:R-:W-:-:S03]  /*96650*/  IMAD.MOV.U32 R5, RZ, RZ, R13 ;  /* 0x000000ffff057224 */ /* 0x000fc600078e000d */
[----:B------:R-:W-:Y:S01]  /*96660*/  STL [R1+0x20b4], R10 ;  /* 0x0020b40a01007387 */ /* 0x000fe20000100800 */
[----:B------:R-:W-:-:S03]  /*96670*/  IADD3 R6, P3, R6, R252, RZ ;  /* 0x000000fc06067210 */ /* 0x000fc60007f7e0ff */
[----:B------:R4:W-:Y:S04]  /*96680*/  STL [R1+0x20b0], R11 ;  /* 0x0020b00b01007387 */ /* 0x0009e80000100800 */
[----:B------:R-:W2:Y:S04]  /*96690*/  LDL.LU R16, [R1+0x2198] ;  /* 0x0021980001107983 */ /* 0x000ea80000300800 */
[----:B------:R-:W2:Y:S04]  /*966a0*/  LDL.LU R15, [R1+0x219c] ;  /* 0x00219c00010f7983 */ /* 0x000ea80000300800 */
[----:B------:R4:W-:Y:S04]  /*966b0*/  LDGSTS.E [R0+0x27b00], [R4.64], P1 ;  /* 0x27b0000004007fae */ /* 0x0009e80008921848 */
[----:B------:R-:W2:Y:S04]  /*966c0*/  LDL.LU R14, [R1+0x21a0] ;  /* 0x0021a000010e7983 */ /* 0x000ea80000300800 */
[----:B-1----:R-:W2:Y:S01]  /*966d0*/  LDL.LU R13, [R1+0x21a4] ;  /* 0x0021a400010d7983 */ /* 0x002ea20000300800 */
[----:B----4-:R-:W-:Y:S01]  /*966e0*/  MOV R4, R10 ;  /* 0x0000000a00047202 */ /* 0x010fe20000000f00 */
[----:B------:R-:W-:-:S02]  /*966f0*/  IMAD.MOV.U32 R5, RZ, RZ, R11 ;  /* 0x000000ffff057224 */ /* 0x000fc400078e000b */
[----:B------:R-:W-:Y:S04]  /*96700*/  STL [R1+0x20bc], R7 ;  /* 0x0020bc0701007387 */ /* 0x000fe80000100800 */
[----:B------:R1:W-:Y:S02]  /*96710*/  LDGSTS.E [R0+0x27c00], [R4.64], P1 ;  /* 0x27c0000004007fae */ /* 0x0003e40008921848 */
[----:B-1----:R-:W-:Y:S02]  /*96720*/  MOV R4, R7 ;  /* 0x0000000700047202 */ /* 0x002fe40000000f00 */
[----:B---3--:R-:W-:-:S05]  /*96730*/  IADD3.X R9, R9, R2, RZ, P2, !PT ;  /* 0x0000000209097210 */ /* 0x008fca00017fe4ff */
[----:B------:R1:W-:Y:S01]  /*96740*/  STL [R1+0x20b8], R9 ;  /* 0x0020b80901007387 */ /* 0x0003e20000100800 */
[----:B------:R-:W-:-:S03]  /*96750*/  IMAD.MOV.U32 R5, RZ, RZ, R9 ;  /* 0x000000ffff057224 */ /* 0x000fc600078e0009 */
[----:B------:R-:W-:Y:S01]  /*96760*/  STL [R1+0x20c4], R6 ;  /* 0x0020c40601007387 */ /* 0x000fe20000100800 */
[----:B------:R-:W-:-:S03]  /*96770*/  IMAD.X R3, R3, 0x1, R2, P3 ;  /* 0x0000000103037824 */ /* 0x000fc600018e0602 */
[----:B------:R-:W3:Y:S04]  /*96780*/  LDL.LU R11, [R1+0x21ac] ;  /* 0x0021ac00010b7983 */ /* 0x000ee80000300800 */
[----:B------:R4:W-:Y:S04]  /*96790*/  STL [R1+0x20c0], R3 ;  /* 0x0020c00301007387 */ /* 0x0009e80000100800 */
[----:B-1----:R-:W3:Y:S04]  /*967a0*/  LDL.LU R9, [R1+0x21b4] ;  /* 0x0021b40001097983 */ /* 0x002ee80000300800 */
[----:B------:R-:W3:Y:S01]  /*967b0*/  LDL.LU R12, [R1+0x21a8] ;  /* 0x0021a800010c7983 */ /* 0x000ee20000300800 */
[----:B------:R-:W-:-:S03]  /*967c0*/  ISETP.GT.AND P2, PT, R98, 0x53, PT ;  /* 0x000000536200780c */ /* 0x000fc60003f44270 */
[----:B------:R1:W-:Y:S04]  /*967d0*/  LDGSTS.E [R0+0x27d00], [R4.64], P1 ;  /* 0x27d0000004007fae */ /* 0x0003e80008921848 */
[----:B------:R-:W3:Y:S04]  /*967e0*/  LDL.LU R10, [R1+0x21b0] ;  /* 0x0021b000010a7983 */ /* 0x000ee80000300800 */
[----:B------:R-:W3:Y:S01]  /*967f0*/  LDL.LU R7, [R1+0x21bc] ;  /* 0x0021bc0001077983 */ /* 0x000ee20000300800 */
[----:B-1----:R-:W-:Y:S01]  /*96800*/  IMAD.MOV.U32 R5, RZ, RZ, R3 ;  /* 0x000000ffff057224 */ /* 0x002fe200078e0003 */
[----:B------:R-:W-:-:S02]  /*96810*/  MOV R4, R6 ;  /* 0x0000000600047202 */ /* 0x000fc40000000f00 */
[----:B----4-:R-:W-:Y:S01]  /*96820*/  SEL R3, RZ, 0x4, !P2 ;  /* 0x00000004ff037807 */ /* 0x010fe20005000000 */
[----:B------:R-:W4:Y:S03]  /*96830*/  LDL.LU R6, [R1+0x21c4] ;  /* 0x0021c40001067983 */ /* 0x000f260000300800 */
[----:B------:R-:W-:Y:S01]  /*96840*/  SEL R3, R3, RZ, !P0 ;  /* 0x000000ff03037207 */ /* 0x000fe20004000000 */
[----:B------:R1:W-:Y:S03]  /*96850*/  LDGSTS.E [R0+0x27e00], [R4.64], P1 ;  /* 0x27e0000004007fae */ /* 0x0003e60008921848 */
[----:B------:R-:W-:Y:S02]  /*96860*/  ISETP.NE.U32.AND P2, PT, R3, RZ, PT ;  /* 0x000000ff0300720c */ /* 0x000fe40003f45070 */
[----:B--2---:R-:W-:-:S04]  /*96870*/  IADD3 R8, P3, R8, R252, RZ ;  /* 0x000000fc08087210 */ /* 0x004fc80007f7e0ff */
[----:B------:R-:W-:Y:S02]  /*96880*/  IADD3.X R19, R19, R2, RZ, P3, !PT ;  /* 0x0000000213137210 */ /* 0x000fe40001ffe4ff */
[----:B------:R-:W-:Y:S01]  /*96890*/  IADD3 R17, P4, R17, R252, RZ ;  /* 0x000000fc11117210 */ /* 0x000fe20007f9e0ff */
[----:B------:R2:W-:Y:S01]  /*968a0*/  STL [R1+0x20cc], R8 ;  /* 0x0020cc0801007387 */ /* 0x0005e20000100800 */
[----:B-1----:R-:W-:-:S03]  /*968b0*/  MOV R4, R8 ;  /* 0x0000000800047202 */ /* 0x002fc60000000f00 */
[----:B------:R-:W-:Y:S01]  /*968c0*/  IMAD.X R18, R18, 0x1, R2, P4 ;  /* 0x0000000112127824 */ /* 0x000fe200020e0602 */
[----:B------:R1:W-:Y:S04]  /*968d0*/  STL [R1+0x20c8], R19 ;  /* 0x0020c81301007387 */ /* 0x0003e80000100800 */
[----:B------:R-:W-:Y:S04]  /*968e0*/  STL [R1+0x2194], R17 ;  /* 0x0021941101007387 */ /* 0x000fe80000100800 */
[----:B--2---:R-:W3:Y:S04]  /*968f0*/  LDL.LU R8, [R1+0x21b8] ;  /* 0x0021b80001087983 */ /* 0x004ee80000300800 */
[----:B------:R1:W-:Y:S04]  /*96900*/  STL [R1+0x2190], R18 ;  /* 0x0021901201007387 */ /* 0x0003e80000100800 */
[----:B------:R-:W3:Y:S01]  /*96910*/  LDL.LU R3, [R1+0x21c0] ;  /* 0x0021c00001037983 */ /* 0x000ee20000300800 */
[----:B------:R-:W-:-:S05]  /*96920*/  IMAD.MOV.U32 R5, RZ, RZ, R19 ;  /* 0x000000ffff057224 */ /* 0x000fca00078e0013 */
[----:B------:R1:W-:Y:S02]  /*96930*/  LDGSTS.E [R0+0x27f00], [R4.64], P1 ;  /* 0x27f0000004007fae */ /* 0x0003e40008921848 */
[----:B-1----:R-:W-:Y:S01]  /*96940*/  MOV R4, R17 ;  /* 0x0000001100047202 */ /* 0x002fe20000000f00 */
[----:B------:R-:W-:-:S05]  /*96950*/  IMAD.MOV.U32 R5, RZ, RZ, R18 ;  /* 0x000000ffff057224 */ /* 0x000fca00078e0012 */
[----:B------:R1:W-:Y:S01]  /*96960*/  LDGSTS.E [R0+0x29800], [R4.64], P2 ;  /* 0x2980000004007fae */ /* 0x0003e20009121848 */
[----:B------:R-:W-:-:S04]  /*96970*/  IADD3 R15, P1, R15, R252, RZ ;  /* 0x000000fc0f0f7210 */ /* 0x000fc80007f3e0ff */
[----:B------:R-:W-:Y:S01]  /*96980*/  IADD3.X R16, R16, R2, RZ, P1, !PT ;  /* 0x0000000210107210 */ /* 0x000fe20000ffe4ff */
[----:B------:R-:W-:Y:S01]  /*96990*/  STL [R1+0x219c], R15 ;  /* 0x00219c0f01007387 */ /* 0x000fe20000100800 */
[----:B------:R-:W-:-:S03]  /*969a0*/  IADD3 R13, P3, R13, R252, RZ ;  /* 0x000000fc0d0d7210 */ /* 0x000fc60007f7e0ff */
[----:B------:R1:W-:Y:S02]  /*969b0*/  STL [R1+0x2198], R16 ;  /* 0x0021981001007387 */ /* 0x0003e40000100800 */
[----:B------:R-:W-:Y:S02]  /*969c0*/  IMAD.X R14, R14, 0x1, R2, P3 ;  /* 0x000000010e0e7824 */ /* 0x000fe400018e0602 */
[----:B------:R-:W-:Y:S04]  /*969d0*/  STL [R1+0x21a4], R13 ;  /* 0x0021a40d01007387 */ /* 0x000fe80000100800 */
[----:B------:R3:W-:Y:S04]  /*969e0*/  STL [R1+0x21a0], R14 ;  /* 0x0021a00e01007387 */ /* 0x0007e80000100800 */
[----:B------:R-:W3:Y:S01]  /*969f0*/  LDL.LU R22, [R1+0x21cc] ;  /* 0x0021cc0001167983 */ /* 0x000ee20000300800 */
[----:B-1----:R-:W-:Y:S01]  /*96a00*/  MOV R4, R15 ;  /* 0x0000000f00047202 */ /* 0x002fe20000000f00 */
[----:B------:R-:W-:-:S05]  /*96a10*/  IMAD.MOV.U32 R5, RZ, RZ, R16 ;  /* 0x000000ffff057224 */ /* 0x000fca00078e0010 */
[----:B------:R1:W-:Y:S02]  /*96a20*/  LDGSTS.E [R0+0x29900], [R4.64], P2 ;  /* 0x2990000004007fae */ /* 0x0003e40009121848 */
[----:B-1----:R-:W-:Y:S01]  /*96a30*/  MOV R4, R13 ;  /* 0x0000000d00047202 */ /* 0x002fe20000000f00 */
[----:B------:R-:W-:-:S05]  /*96a40*/  IMAD.MOV.U32 R5, RZ, RZ, R14 ;  /* 0x000000ffff057224 */ /* 0x000fca00078e000e */
[----:B------:R1:W-:Y:S01]  /*96a50*/  LDGSTS.E [R0+0x29a00], [R4.64], P2 ;  /* 0x29a0000004007fae */ /* 0x0003e20009121848 */
[----:B---3--:R-:W-:-:S05]  /*96a60*/  IADD3 R11, P1, R11, R252, RZ ;  /* 0x000000fc0b0b7210 */ /* 0x008fca0007f3e0ff */
[----:B------:R-:W-:Y:S01]  /*96a70*/  STL [R1+0x21ac], R11 ;  /* 0x0021ac0b01007387 */ /* 0x000fe20000100800 */
[----:B------:R-:W-:Y:S02]  /*96a80*/  IADD3 R9, P3, R9, R252, RZ ;  /* 0x000000fc09097210 */ /* 0x000fe40007f7e0ff */
[----:B------:R-:W-:-:S05]  /*96a90*/  IADD3.X R12, R12, R2, RZ, P1, !PT ;  /* 0x000000020c0c7210 */ /* 0x000fca0000ffe4ff */
[----:B------:R3:W-:Y:S04]  /*96aa0*/  STL [R1+0x21a8], R12 ;  /* 0x0021a80c01007387 */ /* 0x0007e80000100800 */
[----:B------:R-:W-:Y:S01]  /*96ab0*/  STL [R1+0x21b4], R9 ;  /* 0x0021b40901007387 */ /* 0x000fe20000100800 */
[----:B------:R-:W-:-:S03]  /*96ac0*/  IMAD.X R10, R10, 0x1, R2, P3 ;  /* 0x000000010a0a7824 */ /* 0x000fc600018e0602 */
[----:B------:R-:W2:Y:S01]  /*96ad0*/  LDL.LU R23, [R1+0x21c8] ;  /* 0x0021c80001177983 */ /* 0x000ea20000300800 */
[----:B------:R-:W-:-:S03]  /*96ae0*/  IADD3 R7, P1, R7, R252, RZ ;  /* 0x000000fc07077210 */ /* 0x000fc60007f3e0ff */
[----:B------:R1:W-:Y:S01]  /*96af0*/  STL [R1+0x21b0], R10 ;  /* 0x0021b00a01007387 */ /* 0x0003e20000100800 */
[----:B----4-:R-:W-:-:S03]  /*96b00*/  IADD3 R6, P3, R6, R252, RZ ;  /* 0x000000fc06067210 */ /* 0x010fc60007f7e0ff */
[----:B------:R-:W4:Y:S04]  /*96b10*/  LDL.LU R21, [R1+0x2290] ;  /* 0x0022900001157983 */ /* 0x000f280000300800 */
[----:B------:R-:W4:Y:S04]  /*96b20*/  LDL.LU R20, [R1+0x2294] ;  /* 0x0022940001147983 */ /* 0x000f280000300800 */
[----:B------:R-:W4:Y:S01]  /*96b30*/  LDL.LU R19, [R1+0x2298] ;  /* 0x0022980001137983 */ /* 0x000f220000300800 */
[----:B-1----:R-:W-:-:S03]  /*96b40*/  MOV R4, R11 ;  /* 0x0000000b00047202 */ /* 0x002fc60000000f00 */
[----:B------:R-:W4:Y:S01]  /*96b50*/  LDL.LU R18, [R1+0x229c] ;  /* 0x00229c0001127983 */ /* 0x000f220000300800 */
[----:B------:R-:W-:-:S03]  /*96b60*/  IMAD.MOV.U32 R5, RZ, RZ, R12 ;  /* 0x000000ffff057224 */ /* 0x000fc600078e000c */
[----:B------:R-:W4:Y:S04]  /*96b70*/  LDL.LU R16, [R1+0x22a4] ;  /* 0x0022a40001107983 */ /* 0x000f280000300800 */
[----:B------:R-:W4:Y:S04]  /*96b80*/  LDL.LU R14, [R1+0x22ac] ;  /* 0x0022ac00010e7983 */ /* 0x000f280000300800 */
[----:B------:R-:W-:Y:S04]  /*96b90*/  STL [R1+0x21bc], R7 ;  /* 0x0021bc0701007387 */ /* 0x000fe80000100800 */
[----:B------:R1:W-:Y:S01]  /*96ba0*/  LDGSTS.E [R0+0x29b00], [R4.64], P2 ;  /* 0x29b0000004007fae */ /* 0x0003e20009121848 */
[----:B---3--:R-:W-:-:S05]  /*96bb0*/  IADD3.X R8, R8, R2, RZ, P1, !PT ;  /* 0x0000000208087210 */ /* 0x008fca0000ffe4ff */
[----:B------:R3:W-:Y:S01]  /*96bc0*/  STL [R1+0x21b8], R8 ;  /* 0x0021b80801007387 */ /* 0x0007e20000100800 */
[----:B------:R-:W-:-:S03]  /*96bd0*/  IMAD.X R3, R3, 0x1, R2, P3 ;  /* 0x0000000103037824 */ /* 0x000fc600018e0602 */
[----:B------:R3:W-:Y:S01]  /*96be0*/  STL [R1+0x21c4], R6 ;  /* 0x0021c40601007387 */ /* 0x0007e20000100800 */
[----:B-1----:R-:W-:-:S03]  /*96bf0*/  MOV R4, R9 ;  /* 0x0000000900047202 */ /* 0x002fc60000000f00 */
[----:B------:R-:W4:Y:S01]  /*96c00*/  LDL.LU R17, [R1+0x22a0] ;  /* 0x0022a00001117983 */ /* 0x000f220000300800 */
[----:B------:R-:W-:-:S03]  /*96c10*/  IMAD.MOV.U32 R5, RZ, RZ, R10 ;  /* 0x000000ffff057224 */ /* 0x000fc600078e000a */
[----:B------:R1:W-:Y:S04]  /*96c20*/  STL [R1+0x21c0], R3 ;  /* 0x0021c00301007387 */ /* 0x0003e80000100800 */
[----:B------:R-:W4:Y:S04]  /*96c30*/  LDL.LU R15, [R1+0x22a8] ;  /* 0x0022a800010f7983 */ /* 0x000f280000300800 */
[----:B------:R-:W4:Y:S04]  /*96c40*/  LDL.LU R13, [R1+0x22b0] ;  /* 0x0022b000010d7983 */ /* 0x000f280000300800 */
[----:B------:R-:W4:Y:S04]  /*96c50*/  LDL.LU R12, [R1+0x22b4] ;  /* 0x0022b400010c7983 */ /* 0x000f280000300800 */
[----:B------:R-:W4:Y:S04]  /*96c60*/  LDL.LU R11, [R1+0x22b8] ;  /* 0x0022b800010b7983 */ /* 0x000f280000300800 */
[----:B------:R1:W-:Y:S04]  /*96c70*/  LDGSTS.E [R0+0x29c00], [R4.64], P2 ;  /* 0x29c0000004007fae */ /* 0x0003e80009121848 */
[----:B------:R-:W4:Y:S04]  /*96c80*/  LDL.LU R10, [R1+0x22bc] ;  /* 0x0022bc00010a7983 */ /* 0x000f280000300800 */
[----:B------:R-:W4:Y:S01]  /*96c90*/  LDL.LU R9, [R1+0x22c0] ;  /* 0x0022c00001097983 */ /* 0x000f220000300800 */
[----:B-1----:R-:W-:Y:S01]  /*96ca0*/  MOV R4, R7 ;  /* 0x0000000700047202 */ /* 0x002fe20000000f00 */
[----:B------:R-:W-:-:S02]  /*96cb0*/  IMAD.MOV.U32 R5, RZ, RZ, R8 ;  /* 0x000000ffff057224 */ /* 0x000fc400078e0008 */
[----:B---3--:R-:W3:Y:S04]  /*96cc0*/  LDL.LU R8, [R1+0x22c4] ;  /* 0x0022c40001087983 */ /* 0x008ee80000300800 */
[----:B------:R1:W-:Y:S04]  /*96cd0*/  LDGSTS.E [R0+0x29d00], [R4.64], P2 ;  /* 0x29d0000004007fae */ /* 0x0003e80009121848 */
[----:B------:R-:W3:Y:S01]  /*96ce0*/  LDL.LU R7, [R1+0x22c8] ;  /* 0x0022c80001077983 */ /* 0x000ee20000300800 */
[----:B-1----:R-:W-:-:S03]  /*96cf0*/  MOV R4, R6 ;  /* 0x0000000600047202 */ /* 0x002fc60000000f00 */
[----:B------:R-:W3:Y:S01]  /*96d00*/  LDL.LU R6, [R1+0x22cc] ;  /* 0x0022cc0001067983 */ /* 0x000ee20000300800 */
[----:B------:R-:W-:Y:S01]  /*96d10*/  IMAD.MOV.U32 R5, RZ, RZ, R3 ;  /* 0x000000ffff057224 */ /* 0x000fe200078e0003 */
[----:B------:R-:W-:-:S04]  /*96d20*/  IADD3 R22, P3, R22, R252, RZ ;  /* 0x000000fc16167210 */ /* 0x000fc80007f7e0ff */
[----:B------:R1:W-:Y:S02]  /*96d30*/  LDGSTS.E [R0+0x29e00], [R4.64], P2 ;  /* 0x29e0000004007fae */ /* 0x0003e40009121848 */
[----:B-1----:R-:W-:Y:S02]  /*96d40*/  IMAD.MOV.U32 R4, RZ, RZ, R22 ;  /* 0x000000ffff047224 */ /* 0x002fe400078e0016 */
[----:B------:R-:W-:Y:S01]  /*96d50*/  STL [R1+0x21cc], R22 ;  /* 0x0021cc1601007387 */ /* 0x000fe20000100800 */
[----:B--2---:R-:W-:-:S04]  /*96d60*/  IADD3.X R23, R23, R2, RZ, P3, !PT ;  /* 0x0000000217177210 */ /* 0x004fc80001ffe4ff */
[----:B------:R-:W-:-:S05]  /*96d70*/  MOV R5, R23 ;  /* 0x0000001700057202 */ /* 0x000fca0000000f00 */
[----:B------:R1:W-:Y:S01]  /*96d80*/  LDGSTS.E [R0+0x29f00], [R4.64], P2 ;  /* 0x29f0000004007fae */ /* 0x0003e20009121848 */
[----:B----4-:R-:W-:-:S05]  /*96d90*/  IADD3 R20, P2, R20, R252, RZ ;  /* 0x000000fc14147210 */ /* 0x010fca0007f5e0ff */
[--C-:B------:R-:W-:Y:S01]  /*96da0*/  IMAD.X R21, R21, 0x1, R2.reuse, P2 ;  /* 0x0000000115157824 */ /* 0x100fe200010e0602 */
[-C--:B------:R-:W-:Y:S02]  /*96db0*/  IADD3 R18, P3, R18, R252.reuse, RZ ;  /* 0x000000fc12127210 */ /* 0x080fe40007f7e0ff */
[----:B------:R-:W-:Y:S02]  /*96dc0*/  IADD3 R16, P2, R16, R252, RZ ;  /* 0x000000fc10107210 */ /* 0x000fe40007f5e0ff */
[----:B------:R-:W-:Y:S02]  /*96dd0*/  IADD3.X R19, R19, R2, RZ, P3, !PT ;  /* 0x0000000213137210 */ /* 0x000fe40001ffe4ff */
[----:B------:R-:W-:Y:S01]  /*96de0*/  IADD3 R14, P3, R14, R252, RZ ;  /* 0x000000fc0e0e7210 */ /* 0x000fe20007f7e0ff */
[----:B------:R-:W-:Y:S04]  /*96df0*/  STL [R1+0x21c8], R23 ;  /* 0x0021c81701007387 */ /* 0x000fe80000100800 */
[----:B------:R-:W-:Y:S04]  /*96e00*/  STL [R1+0x2294], R20 ;  /* 0x0022941401007387 */ /* 0x000fe80000100800 */
[----:B------:R-:W-:Y:S04]  /*96e10*/  STL [R1+0x2290], R21 ;  /* 0x0022901501007387 */ /* 0x000fe80000100800 */
[----:B------:R-:W-:Y:S04]  /*96e20*/  STL [R1+0x229c], R18 ;  /* 0x00229c1201007387 */ /* 0x000fe80000100800 */
[----:B------:R-:W-:Y:S04]  /*96e30*/  STL [R1+0x2298], R19 ;  /* 0x0022981301007387 */ /* 0x000fe80000100800 */
[----:B------:R-:W-:Y:S01]  /*96e40*/  STL [R1+0x22a4], R16 ;  /* 0x0022a41001007387 */ /* 0x000fe20000100800 */
[----:B------:R-:W-:Y:S01]  /*96e50*/  IMAD.X R17, R17, 0x1, R2, P2 ;  /* 0x0000000111117824 */ /* 0x000fe200010e0602 */
[----:B------:R-:W-:-:S02]  /*96e60*/  IADD3.X R15, R15, R2, RZ, P3, !PT ;  /* 0x000000020f0f7210 */ /* 0x000fc40001ffe4ff */
[-C--:B------:R-:W-:Y:S02]  /*96e70*/  IADD3 R12, P2, R12, R252.reuse, RZ ;  /* 0x000000fc0c0c7210 */ /* 0x080fe40007f5e0ff */
[----:B------:R-:W-:Y:S03]  /*96e80*/  STL [R1+0x22a0], R17 ;  /* 0x0022a01101007387 */ /* 0x000fe60000100800 */
[----:B------:R-:W-:Y:S01]  /*96e90*/  IMAD.X R13, R13, 0x1, R2, P2 ;  /* 0x000000010d0d7824 */ /* 0x000fe200010e0602 */
[----:B------:R-:W-:Y:S01]  /*96ea0*/  STL [R1+0x22ac], R14 ;  /* 0x0022ac0e01007387 */ /* 0x000fe20000100800 */
[----:B------:R-:W-:-:S03]  /*96eb0*/  IADD3 R10, P3, R10, R252, RZ ;  /* 0x000000fc0a0a7210 */ /* 0x000fc60007f7e0ff */
[----:B------:R-:W-:Y:S01]  /*96ec0*/  STL [R1+0x22a8], R15 ;  /* 0x0022a80f01007387 */ /* 0x000fe20000100800 */
[----:B------:R-:W-:-:S03]  /*96ed0*/  IADD3.X R11, R11, R2, RZ, P3, !PT ;  /* 0x000000020b0b7210 */ /* 0x000fc60001ffe4ff */
[----:B------:R-:W-:Y:S01]  /*96ee0*/  STL [R1+0x22b4], R12 ;  /* 0x0022b40c01007387 */ /* 0x000fe20000100800 */
[----:B---3--:R-:W-:-:S03]  /*96ef0*/  IADD3 R8, P2, R8, R252, RZ ;  /* 0x000000fc08087210 */ /* 0x008fc60007f5e0ff */
[----:B------:R-:W-:Y:S02]  /*96f00*/  STL [R1+0x22b0], R13 ;  /* 0x0022b00d01007387 */ /* 0x000fe40000100800 */
[----:B------:R-:W-:Y:S02]  /*96f10*/  IMAD.X R9, R9, 0x1, R2, P2 ;  /* 0x0000000109097824 */ /* 0x000fe400010e0602 */
[----:B------:R-:W-:Y:S04]  /*96f20*/  STL [R1+0x22bc], R10 ;  /* 0x0022bc0a01007387 */ /* 0x000fe80000100800 */
[----:B------:R-:W-:Y:S04]  /*96f30*/  STL [R1+0x22b8], R11 ;  /* 0x0022b80b01007387 */ /* 0x000fe80000100800 */
[----:B------:R-:W-:Y:S01]  /*96f40*/  STL [R1+0x22c4], R8 ;  /* 0x0022c40801007387 */ /* 0x000fe20000100800 */
[----:B------:R-:W-:-:S03]  /*96f50*/  IADD3 R6, P3, R6, R252, RZ ;  /* 0x000000fc06067210 */ /* 0x000fc60007f7e0ff */
[----:B------:R-:W-:Y:S04]  /*96f60*/  STL [R1+0x22c0], R9 ;  /* 0x0022c00901007387 */ /* 0x000fe80000100800 */
[----:B------:R-:W-:Y:S04]  /*96f70*/  STL [R1+0x22cc], R6 ;  /* 0x0022cc0601007387 */ /* 0x000fe80000100800 */
[----:B------:R-:W2:Y:S01]  /*96f80*/  LDL.LU.64 R24, [R1+0x1780] ;  /* 0x0017800001187983 */ /* 0x000ea20000300a00 */
[----:B------:R-:W-:-:S04]  /*96f90*/  ISETP.GT.AND P1, PT, R98, 0x57, PT ;  /* 0x000000576200780c */ /* 0x000fc80003f24270 */
[----:B------:R-:W-:-:S04]  /*96fa0*/  SEL R3, RZ, 0x4, !P1 ;  /* 0x00000004ff037807 */ /* 0x000fc80004800000 */
[----:B------:R-:W-:-:S04]  /*96fb0*/  SEL R3, R3, RZ, !P0 ;  /* 0x000000ff03037207 */ /* 0x000fc80004000000 */
[----:B------:R-:W-:Y:S01]  /*96fc0*/  ISETP.NE.U32.AND P1, PT, R3, RZ, PT ;  /* 0x000000ff0300720c */ /* 0x000fe20003f25070 */
[----:B-1----:R-:W-:Y:S01]  /*96fd0*/  IMAD.MOV.U32 R4, RZ, RZ, R20 ;  /* 0x000000ffff047224 */ /* 0x002fe200078e0014 */
[----:B------:R-:W-:-:S11]  /*96fe0*/  MOV R5, R21 ;  /* 0x0000001500057202 */ /* 0x000fd60000000f00 */
[----:B------:R1:W-:Y:S02]  /*96ff0*/  LDGSTS.E [R0+0x2b800], [R4.64], P1 ;  /* 0x2b80000004007fae */ /* 0x0003e40008921848 */
        /* <DEDUP_REMOVED lines=12> */
[----:B------:R-:W-:Y:S01]  /*970c0*/  IADD3.X R7, R7, R2, RZ, P3, !PT ;  /* 0x0000000207077210 */ /* 0x000fe20001ffe4ff */
[----:B-1----:R-:W-:Y:S01]  /*970d0*/  IMAD.MOV.U32 R4, RZ, RZ, R10 ;  /* 0x000000ffff047224 */ /* 0x002fe200078e000a */
[----:B------:R-:W-:-:S05]  /*970e0*/  MOV R5, R11 ;  /* 0x0000000b00057202 */ /* 0x000fca0000000f00 */
[----:B------:R1:W-:Y:S04]  /*970f0*/  LDGSTS.E [R0+0x2bd00], [R4.64], P1 ;  /* 0x2bd0000004007fae */ /* 0x0003e80008921848 */
[----:B------:R3:W-:Y:S01]  /*97100*/  STL [R1+0x22c8], R7 ;  /* 0x0022c80701007387 */ /* 0x0007e20000100800 */
[----:B-1----:R-:W-:Y:S01]  /*97110*/  IMAD.MOV.U32 R4, RZ, RZ, R8 ;  /* 0x000000ffff047224 */ /* 0x002fe200078e0008 */
[----:B------:R-:W-:-:S05]  /*97120*/  MOV R5, R9 ;  /* 0x0000000900057202 */ /* 0x000fca0000000f00 */
[----:B------:R1:W-:Y:S02]  /*97130*/  LDGSTS.E [R0+0x2be00], [R4.64], P1 ;  /* 0x2be0000004007fae */ /* 0x0003e40008921848 */
[----:B-1----:R-:W-:Y:S01]  /*97140*/  IMAD.MOV.U32 R4, RZ, RZ, R6 ;  /* 0x000000ffff047224 */ /* 0x002fe200078e0006 */
[----:B------:R-:W-:Y:S02]  /*97150*/  MOV R5, R7 ;  /* 0x0000000700057202 */ /* 0x000fe40000000f00 */
[----:B---3--:R-:W3:Y:S04]  /*97160*/  LDL.LU.64 R6, [R1+0x1778] ;  /* 0x0017780001067983 */ /* 0x008ee80000300a00 */
[----:B------:R-:W4:Y:S04]  /*97170*/  LDL.LU.64 R8, [R1+0x1770] ;  /* 0x0017700001087983 */ /* 0x000f280000300a00 */
        /* <DEDUP_REMOVED lines=12> */
[----:B------:R-:W-:-:S03]  /*97240*/  ISETP.GT.AND P2, PT, R98, 0x5f, PT ;  /* 0x0000005f6200780c */ /* 0x000fc60003f44270 */
[----:B------:R-:W4:Y:S01]  /*97250*/  LDL.LU.64 R90, [R1+0x1708] ;  /* 0x00170800015a7983 */ /* 0x000f220000300a00 */
[----:B------:R-:W-:-:S03]  /*97260*/  SEL R3, RZ, 0x4, !P2 ;  /* 0x00000004ff037807 */ /* 0x000fc60005000000 */
[----:B------:R1:W-:Y:S01]  /*97270*/  LDGSTS.E [R0+0x2bf00], [R4.64], P1 ;  /* 0x2bf0000004007fae */ /* 0x0003e20008921848 */
[----:B------:R-:W-:-:S03]  /*97280*/  ISETP.GT.AND P1, PT, R98, 0x5b, PT ;  /* 0x0000005b6200780c */ /* 0x000fc60003f24270 */
[----:B------:R-:W4:Y:S01]  /*97290*/  LDL.LU.64 R92, [R1+0x1700] ;  /* 0x00170000015c7983 */ /* 0x000f220000300a00 */
[----:B------:R-:W-:Y:S02]  /*972a0*/  SEL R3, R3, RZ, !P0 ;  /* 0x000000ff03037207 */ /* 0x000fe40004000000 */
[----:B------:R-:W-:Y:S01]  /*972b0*/  ISETP.GT.AND P2, PT, R98, 0x67, PT ;  /* 0x000000676200780c */ /* 0x000fe20003f44270 */
[----:B------:R-:W4:Y:S01]  /*972c0*/  LDL.LU.64 R26, [R1+0x16f8] ;  /* 0x0016f800011a7983 */ /* 0x000f220000300a00 */
[----:B------:R-:W-:Y:S02]  /*972d0*/  ISETP.NE.U32.AND P5, PT, R3, RZ, PT ;  /* 0x000000ff0300720c */ /* 0x000fe40003fa5070 */
[----:B-1----:R-:W-:Y:S01]  /*972e0*/  SEL R4, RZ, 0x4, !P1 ;  /* 0x00000004ff047807 */ /* 0x002fe20004800000 */
[----:B------:R-:W4:Y:S01]  /*972f0*/  LDL.LU.64 R96, [R1+0x16f0] ;  /* 0x0016f00001607983 */ /* 0x000f220000300a00 */
[----:B------:R-:W-:Y:S02]  /*97300*/  SEL R3, RZ, 0x4, !P2 ;  /* 0x00000004ff037807 */ /* 0x000fe40005000000 */
[----:B------:R-:W-:-:S02]  /*97310*/  SEL R4, R4, RZ, !P0 ;  /* 0x000000ff04047207 */ /* 0x000fc40004000000 */
[----:B------:R-:W-:Y:S02]  /*97320*/  ISETP.GT.AND P1, PT, R98, 0x63, PT ;  /* 0x000000636200780c */ /* 0x000fe40003f24270 */
[----:B------:R-:W-:Y:S02]  /*97330*/  ISETP.NE.U32.AND P6, PT, R4, RZ, PT ;  /* 0x000000ff0400720c */ /* 0x000fe40003fc5070 */
[----:B------:R-:W-:Y:S02]  /*97340*/  SEL R3, R3, RZ, !P0 ;  /* 0x000000ff03037207 */ /* 0x000fe40004000000 */
[----:B------:R-:W-:Y:S02]  /*97350*/  SEL R4, RZ, 0x4, !P1 ;  /* 0x00000004ff047807 */ /* 0x000fe40004800000 */
[----:B------:R-:W-:Y:S02]  /*97360*/  ISETP.NE.U32.AND P1, PT, R3, RZ, PT ;  /* 0x000000ff0300720c */ /* 0x000fe40003f25070 */
[----:B------:R-:W-:-:S04]  /*97370*/  SEL R4, R4, RZ, !P0 ;  /* 0x000000ff04047207 */ /* 0x000fc80004000000 */
[----:B------:R-:W-:Y:S02]  /*97380*/  ISETP.NE.U32.AND P2, PT, R4, RZ, PT ;  /* 0x000000ff0400720c */ /* 0x000fe40003f45070 */
[----:B--2---:R-:W-:-:S05]  /*97390*/  IADD3 R3, P3, R24, R252, RZ ;  /* 0x000000fc18037210 */ /* 0x004fca0007f7e0ff */
[----:B------:R-:W-:Y:S02]  /*973a0*/  IMAD.X R4, R25, 0x1, R2, P3 ;  /* 0x0000000119047824 */ /* 0x000fe400018e0602 */
[----:B------:R-:W2:Y:S04]  /*973b0*/  LDL.LU.64 R24, [R1+0x16e8] ;  /* 0x0016e80001187983 */ /* 0x000ea80000300a00 */
[----:B------:R-:W2:Y:S04]  /*973c0*/  LDL.LU.64 R102, [R1+0x16e0] ;  /* 0x0016e00001667983 */ /* 0x000ea80000300a00 */
[----:B------:R-:W2:Y:S04]  /*973d0*/  LDL.LU.64 R104, [R1+0x16d8] ;  /* 0x0016d80001687983 */ /* 0x000ea80000300a00 */
[----:B------:R-:W2:Y:S01]  /*973e0*/  LDL.LU.64 R106, [R1+0x16d0] ;  /* 0x0016d000016a7983 */ /* 0x000ea20000300a00 */
[----:B---3--:R-:W-:-:S04]  /*973f0*/  IADD3 R5, P3, R6, R252, RZ ;  /* 0x000000fc06057210 */ /* 0x008fc80007f7e0ff */
[----:B------:R-:W-:Y:S02]  /*97400*/  IADD3.X R6, R7, R2, RZ, P3, !PT ;  /* 0x0000000207067210 */ /* 0x000fe40001ffe4ff */
[----:B----4-:R-:W-:-:S05]  /*97410*/  IADD3 R7, P3, R8, R252, RZ ;  /* 0x000000fc08077210 */ /* 0x010fca0007f7e0ff */
        /* <DEDUP_REMOVED lines=20> */
[----:B------:R-:W-:Y:S02]  /*97560*/  IMAD.X R84, R31, 0x1, R2, P3 ;  /* 0x000000011f547824 */ /* 0x000fe400018e0602 */
[----:B------:R-:W3:Y:S01]  /*97570*/  LDL.LU.64 R30, [R1+0x16c8] ;  /* 0x0016c800011e7983 */ /* 0x000ee20000300a00 */
[----:B------:R-:W-:-:S03]  /*97580*/  IADD3 R85, P3, R86, R252, RZ ;  /* 0x000000fc56557210 */ /* 0x000fc60007f7e0ff */
[----:B------:R-:W4:Y:S01]  /*97590*/  LDL.LU.64 R110, [R1+0x16c0] ;  /* 0x0016c000016e7983 */ /* 0x000f220000300a00 */
[----:B------:R-:W-:Y:S02]  /*975a0*/  IADD3.X R86, R87, R2, RZ, P3, !PT ;  /* 0x0000000257567210 */ /* 0x000fe40001ffe4ff */
[----:B------:R-:W-:-:S05]  /*975b0*/  IADD3 R87, P3, R28, R252, RZ ;  /* 0x000000fc1c577210 */ /* 0x000fca0007f7e0ff */
        /* <DEDUP_REMOVED lines=29> */
[----:B----4-:R-:W-:-:S03]  /*97790*/  IADD3 R108, P3, R110, R252, RZ ;  /* 0x000000fc6e6c7210 */ /* 0x010fc60007f7e0ff */
        /* <DEDUP_REMOVED lines=8> */
[----:B------:R-:W-:Y:S01]  /*97820*/  IADD3 R114, P3, R116, R252, RZ ;  /* 0x000000fc74727210 */ /* 0x000fe20007f7e0ff */
[----:B------:R-:W4:Y:S03]  /*97830*/  LDL.LU.64 R138, [R1+0x1148] ;  /* 0x00114800018a7983 */ /* 0x000f260000300a00 */
[----:B------:R-:W-:Y:S02]  /*97840*/  IADD3.X R115, R117, R2, RZ, P3, !PT ;  /* 0x0000000275737210 */ /* 0x000fe40001ffe4ff */
[----:B------:R-:W-:-:S05]  /*97850*/  IADD3 R116, P3, R26, R252, RZ ;  /* 0x000000fc1a747210 */ /* 0x000fca0007f7e0ff */
[----:B------:R-:W-:Y:S02]  /*97860*/  IMAD.X R117, R27, 0x1, R2, P3 ;  /* 0x000000011b757824 */ /* 0x000fe400018e0602 */
[----:B------:R-:W4:Y:S01]  /*97870*/  LDL.LU.64 R26, [R1+0x1140] ;  /* 0x00114000011a7983 */ /* 0x000f220000300a00 */
[----:B------:R-:W-:-:S03]  /*97880*/  IADD3 R118, P3, R120, R252, RZ ;  /* 0x000000fc78767210 */ /* 0x000fc60007f7e0ff */
[----:B------:R-:W4:Y:S01]  /*97890*/  LDL.LU.64 R142, [R1+0xc80] ;  /* 0x000c8000018e7983 */ /* 0x000f220000300a00 */
[----:B------:R-:W-:Y:S02]  /*978a0*/  IADD3.X R119, R121, R2, RZ, P3, !PT ;  /* 0x0000000279777210 */ /* 0x000fe40001ffe4ff */
[----:B--2---:R-:W-:-:S05]  /*978b0*/  IADD3 R120, P3, R24, R252, RZ ;  /* 0x000000fc18787210 */ /* 0x004fca0007f7e0ff */
[----:B------:R-:W-:Y:S02]  /*978c0*/  IMAD.X R121, R25, 0x1, R2, P3 ;  /* 0x0000000119797824 */ /* 0x000fe400018e0602 */
[----:B------:R-:W2:Y:S01]  /*978d0*/  LDL.LU.64 R24, [R1+0xc78] ;  /* 0x000c780001187983 */ /* 0x000ea20000300a00 */
[----:B------:R-:W-:-:S03]  /*978e0*/  IADD3 R122, P3, R124, R252, RZ ;  /* 0x000000fc7c7a7210 */ /* 0x000fc60007f7e0ff */
[----:B------:R-:W2:Y:S01]  /*978f0*/  LDL.LU.64 R146, [R1+0xc70] ;  /* 0x000c700001927983 */ /* 0x000ea20000300a00 */
[----:B------:R-:W-:Y:S02]  /*97900*/  IADD3.X R123, R125, R2, RZ, P3, !PT ;  /* 0x000000027d7b7210 */ /* 0x000fe40001ffe4ff */
[-C--:B------:R-:W-:Y:S01]  /*97910*/  IADD3 R124, P3, R126, R252.reuse, RZ ;  /* 0x000000fc7e7c7210 */ /* 0x080fe20007f7e0ff */
[----:B------:R-:W2:Y:S04]  /*97920*/  LDL.LU.64 R148, [R1+0xc68] ;  /* 0x000c680001947983 */ /* 0x000ea80000300a00 */
[----:B------:R-:W-:Y:S01]  /*97930*/  IMAD.X R125, R127, 0x1, R2, P3 ;  /* 0x000000017f7d7824 */ /* 0x000fe200018e0602 */
[----:B------:R-:W-:Y:S01]  /*97940*/  IADD3 R126, P3, R128, R252, RZ ;  /* 0x000000fc807e7210 */ /* 0x000fe20007f7e0ff */
[----:B------:R-:W2:Y:S03]  /*97950*/  LDL.LU.64 R150, [R1+0xc60] ;  /* 0x000c600001967983 */ /* 0x000ea60000300a00 */
[----:B------:R-:W-:-:S02]  /*97960*/  IADD3.X R127, R129, R2, RZ, P3, !PT ;  /* 0x00000002817f7210 */ /* 0x000fc40001ffe4ff */
[----:B---3--:R-:W-:-:S05]  /*97970*/  IADD3 R128, P3, R30, R252, RZ ;  /* 0x000000fc1e807210 */ /* 0x008fca0007f7e0ff */
[----:B------:R-:W-:Y:S02]  /*97980*/  IMAD.X R129, R31, 0x1, R2, P3 ;  /* 0x000000011f817824 */ /* 0x000fe400018e0602 */
[----:B------:R-:W3:Y:S01]  /*97990*/  LDL.LU.64 R30, [R1+0xc58] ;  /* 0x000c5800011e7983 */ /* 0x000ee20000300a00 */
[----:B----4-:R-:W-:-:S03]  /*979a0*/  IADD3 R130, P3, R132, R252, RZ ;  /* 0x000000fc84827210 */ /* 0x010fc60007f7e0ff */
        /* <DEDUP_REMOVED lines=8> */
[----:B------:R-:W-:-:S05]  /*97a30*/  IADD3 R136, P3, R138, R252, RZ ;  /* 0x000000fc8a887210 */ /* 0x000fca0007f7e0ff */
        /* <DEDUP_REMOVED lines=53> */
[-C--:B----4-:R-:W-:Y:S01]  /*97d90*/  IADD3 R172, P3, R174, R252.reuse, RZ ;  /* 0x000000fcaeac7210 */ /* 0x090fe20007f7e0ff */
[----:B------:R-:W3:Y:S04]  /*97da0*/  LDL.LU.64 R30, [R1+0xba8] ;  /* 0x000ba800011e7983 */ /* 0x000ee80000300a00 */
        /* <DEDUP_REMOVED lines=10> */
[----:B------:R-:W-:-:S04]  /*97e50*/  IADD3 R182, P3, R26, R252, RZ ;  /* 0x000000fc1ab67210 */ /* 0x000fc80007f7e0ff */
[----:B------:R-:W-:Y:S02]  /*97e60*/  IADD3.X R183, R27, R2, RZ, P3, !PT ;  /* 0x000000021bb77210 */ /* 0x000fe40001ffe4ff */
[-C--:B------:R-:W-:Y:S01]  /*97e70*/  IADD3 R184, P3, R186, R252.reuse, RZ ;  /* 0x000000fcbab87210 */ /* 0x080fe20007f7e0ff */
[----:B------:R-:W4:Y:S04]  /*97e80*/  LDL.LU.64 R26, [R1+0xb98] ;  /* 0x000b9800011a7983 */ /* 0x000f280000300a00 */
[----:B------:R-:W-:Y:S01]  /*97e90*/  IMAD.X R185, R187, 0x1, R2, P3 ;  /* 0x00000001bbb97824 */ /* 0x000fe200018e0602 */
[----:B------:R-:W-:-:S04]  /*97ea0*/  IADD3 R186, P3, R212, R252, RZ ;  /* 0x000000fcd4ba7210 */ /* 0x000fc80007f7e0ff */
[----:B------:R-:W-:Y:S02]  /*97eb0*/  IADD3.X R187, R213, R2, RZ, P3, !PT ;  /* 0x00000002d5bb7210 */ /* 0x000fe40001ffe4ff */
[----:B--2---:R-:W-:-:S05]  /*97ec0*/  IADD3 R212, P3, R24, R252, RZ ;  /* 0x000000fc18d47210 */ /* 0x004fca0007f7e0ff */
[----:B------:R-:W-:Y:S02]  /*97ed0*/  IMAD.X R213, R25, 0x1, R2, P3 ;  /* 0x0000000119d57824 */ /* 0x000fe400018e0602 */
[----:B------:R-:W2:Y:S04]  /*97ee0*/  LDL.LU.64 R24, [R1+0xb90] ;  /* 0x000b900001187983 */ /* 0x000ea80000300a00 */
[----:B------:R-:W2:Y:S04]  /*97ef0*/  LDL.LU.64 R236, [R1+0xb88] ;  /* 0x000b880001ec7983 */ /* 0x000ea80000300a00 */
[----:B------:R-:W2:Y:S01]  /*97f00*/  LDL.LU.64 R238, [R1+0xb80] ;  /* 0x000b800001ee7983 */ /* 0x000ea20000300a00 */
[----:B------:R-:W-:-:S03]  /*97f10*/  IADD3 R214, P3, R216, R252, RZ ;  /* 0x000000fcd8d67210 */ /* 0x000fc60007f7e0ff */
[----:B------:R-:W2:Y:S01]  /*97f20*/  LDL.LU.64 R240, [R1+0xb78] ;  /* 0x000b780001f07983 */ /* 0x000ea20000300a00 */
[----:B------:R-:W-:Y:S02]  /*97f30*/  IADD3.X R215, R217, R2, RZ, P3, !PT ;  /* 0x00000002d9d77210 */ /* 0x000fe40001ffe4ff */
[-C--:B------:R-:W-:Y:S01]  /*97f40*/  IADD3 R216, P3, R218, R252.reuse, RZ ;  /* 0x000000fcdad87210 */ /* 0x080fe20007f7e0ff */
[----:B------:R-:W2:Y:S04]  /*97f50*/  LDL.LU.64 R242, [R1+0xb70] ;  /* 0x000b700001f27983 */ /* 0x000ea80000300a00 */
[----:B------:R-:W-:Y:S01]  /*97f60*/  IMAD.X R217, R219, 0x1, R2, P3 ;  /* 0x00000001dbd97824 */ /* 0x000fe200018e0602 */
[----:B------:R-:W2:Y:S01]  /*97f70*/  LDL.LU.64 R244, [R1+0xb68] ;  /* 0x000b680001f47983 */ /* 0x000ea20000300a00 */
[----:B---3--:R-:W-:-:S04]  /*97f80*/  IADD3 R218, P3, R30, R252, RZ ;  /* 0x000000fc1eda7210 */ /* 0x008fc80007f7e0ff */
[----:B------:R-:W-:Y:S02]  /*97f90*/  IADD3.X R219, R31, R2, RZ, P3, !PT ;  /* 0x000000021fdb7210 */ /* 0x000fe40001ffe4ff */
[----:B------:R-:W3:Y:S01]  /*97fa0*/  LDL.LU.64 R30, [R1+0xb60] ;  /* 0x000b6000011e7983 */ /* 0x000ee20000300a00 */
[----:B----4-:R-:W-:-:S05]  /*97fb0*/  IADD3 R220, P3, R28, R252, RZ ;  /* 0x000000fc1cdc7210 */ /* 0x010fca0007f7e0ff */
[----:B------:R-:W-:Y:S02]  /*97fc0*/  IMAD.X R221, R29, 0x1, R2, P3 ;  /* 0x000000011ddd7824 */ /* 0x000fe400018e0602 */
[----:B------:R-:W4:Y:S01]  /*97fd0*/  LDL.LU.64 R28, [R1+0xb58] ;  /* 0x000b5800011c7983 */ /* 0x000f220000300a00 */
[----:B------:R-:W-:-:S04]  /*97fe0*/  IADD3 R222, P3, R26, R252, RZ ;  /* 0x000000fc1ade7210 */ /* 0x000fc80007f7e0ff */
[----:B------:R-:W-:Y:S02]  /*97ff0*/  IADD3.X R223, R27, R2, RZ, P3, !PT ;  /* 0x000000021bdf7210 */ /* 0x000fe40001ffe4ff */
[----:B------:R-:W4:Y:S01]  /*98000*/  LDL.LU.64 R26, [R1+0xb50] ;  /* 0x000b5000011a7983 */ /* 0x000f220000300a00 */
[----:B--2---:R-:W-:-:S05]  /*98010*/  IADD3 R232, P3, R24, R252, RZ ;  /* 0x000000fc18e87210 */ /* 0x004fca0007f7e0ff */
[----:B------:R-:W-:Y:S02]  /*98020*/  IMAD.X R233, R25, 0x1, R2, P3 ;  /* 0x0000000119e97824 */ /* 0x000fe400018e0602 */
[----:B------:R-:W2:Y:S01]  /*98030*/  LDL.LU.64 R24, [R1+0xb48] ;  /* 0x000b480001187983 */ /* 0x000ea20000300a00 */
        /* <DEDUP_REMOVED lines=10> */
[----:B------:R-:W-:Y:S02]  /*980e0*/  ISETP.GT.AND P4, PT, R98, 0x6b, PT ;  /* 0x0000006b6200780c */ /* 0x000fe40003f84270 */
[----:B---3--:R-:W-:-:S05]  /*980f0*/  IADD3 R244, P3, R30, R252, RZ ;  /* 0x000000fc1ef47210 */ /* 0x008fca0007f7e0ff */
[----:B------:R-:W-:Y:S01]  /*98100*/  IMAD.X R245, R31, 0x1, R2, P3 ;  /* 0x000000011ff57824 */ /* 0x000fe200018e0602 */
[----:B----4-:R-:W-:-:S04]  /*98110*/  IADD3 R246, P3, R28, R252, RZ ;  /* 0x000000fc1cf67210 */ /* 0x010fc80007f7e0ff */
[----:B------:R-:W-:Y:S01]  /*98120*/  IADD3.X R247, R29, R2, RZ, P3, !PT ;  /* 0x000000021df77210 */ /* 0x000fe20001ffe4ff */
[----:B------:R-:W-:Y:S01]  /*98130*/  IMAD.MOV.U32 R30, RZ, RZ, R3 ;  /* 0x000000ffff1e7224 */ /* 0x000fe200078e0003 */
[----:B------:R-:W-:Y:S01]  /*98140*/  MOV R31, R4 ;  /* 0x00000004001f7202 */ /* 0x000fe20000000f00 */
[----:B------:R-:W-:Y:S01]  /*98150*/  IMAD.MOV.U32 R28, RZ, RZ, R5 ;  /* 0x000000ffff1c7224 */ /* 0x000fe200078e0005 */
[----:B------:R-:W-:-:S03]  /*98160*/  IADD3 R248, P3, R26, R252, RZ ;  /* 0x000000fc1af87210 */ /* 0x000fc60007f7e0ff */
[----:B------:R1:W-:Y:S02]  /*98170*/  LDGSTS.E [R0+0x2d800], [R30.64], P6 ;  /* 0x2d8000001e007fae */ /* 0x0003e4000b121848 */
[----:B------:R-:W-:Y:S01]  /*98180*/  IMAD.X R249, R27, 0x1, R2, P3 ;  /* 0x000000011bf97824 */ /* 0x000fe200018e0602 */
[----:B------:R-:W-:Y:S01]  /*98190*/  MOV R29, R6 ;  /* 0x00000006001d7202 */ /* 0x000fe20000000f00 */
[----:B------:R-:W-:Y:S01]  /*981a0*/  IMAD.MOV.U32 R26, RZ, RZ, R7 ;  /* 0x000000ffff1a7224 */ /* 0x000fe200078e0007 */
[----:B------:R-:W-:Y:S01]  /*981b0*/  MOV R27, R8 ;  /* 0x00000008001b7202 */ /* 0x000fe20000000f00 */
[----:B------:R1:W-:Y:S01]  /*981c0*/  STL.64 [R1+0x1780], R30 ;  /* 0x0017801e01007387 */ /* 0x0003e20000100a00 */
[----:B------:R-:W-:Y:S01]  /*981d0*/  IMAD.MOV.U32 R8, RZ, RZ, R13 ;  /* 0x000000ffff087224 */ /* 0x000fe200078e000d */
[----:B------:R-:W-:Y:S02]  /*981e0*/  MOV R7, R16 ;  /* 0x0000001000077202 */ /* 0x000fe40000000f00 */
[----:B------:R3:W-:Y:S01]  /*981f0*/  STL.64 [R1+0x1778], R28 ;  /* 0x0017781c01007387 */ /* 0x0007e20000100a00 */
[----:B------:R-:W-:-:S03]  /*98200*/  IMAD.MOV.U32 R6, RZ, RZ, R15 ;  /* 0x000000ffff067224 */ /* 0x000fc600078e000f */
[----:B------:R4:W-:Y:S01]  /*98210*/  STL.64 [R1+0x1770], R26 ;  /* 0x0017701a01007387 */ /* 0x0009e20000100a00 */
[----:B------:R-:W-:Y:S01]  /*98220*/  IMAD.MOV.U32 R4, RZ, RZ, R17 ;  /* 0x000000ffff047224 */ /* 0x000fe200078e0011 */
[----:B------:R-:W-:Y:S01]  /*98230*/  MOV R5, R18 ;  /* 0x0000001200057202 */ /* 0x000fe20000000f00 */
[----:B------:R-:W-:Y:S01]  /*98240*/  IMAD.MOV.U32 R18, RZ, RZ, R19 ;  /* 0x000000ffff127224 */ /* 0x000fe200078e0013 */
[----:B------:R3:W-:Y:S01]  /*98250*/  LDGSTS.E [R0+0x2d900], [R28.64], P6 ;  /* 0x2d9000001c007fae */ /* 0x0007e2000b121848 */
[----:B------:R-:W-:Y:S01]  /*98260*/  MOV R19, R20 ;  /* 0x0000001400137202 */ /* 0x000fe20000000f00 */
[----:B------:R-:W-:Y:S02]  /*98270*/  IMAD.MOV.U32 R16, RZ, RZ, R21 ;  /* 0x000000ffff107224 */ /* 0x000fe400078e0015 */
[----:B------:R4:W-:Y:S01]  /*98280*/  LDGSTS.E [R0+0x2da00], [R26.64], P6 ;  /* 0x2da000001a007fae */ /* 0x0009e2000b121848 */
[----:B------:R-:W-:Y:S02]  /*98290*/  MOV R17, R22 ;  /* 0x0000001600117202 */ /* 0x000fe40000000f00 */
[----:B------:R-:W-:-:S02]  /*982a0*/  MOV R15, R80 ;  /* 0x00000050000f7202 */ /* 0x000fc40000000f00 */
[----:B------:R-:W-:Y:S02]  /*982b0*/  MOV R13, R82 ;  /* 0x00000052000d7202 */ /* 0x000fe40000000f00 */
[----:B--2---:R-:W-:Y:S01]  /*982c0*/  IADD3 R250, P3, R24, R252, RZ ;  /* 0x000000fc18fa7210 */ /* 0x004fe20007f7e0ff */
[----:B------:R-:W-:-:S03]  /*982d0*/  IMAD.MOV.U32 R24, RZ, RZ, R9 ;  /* 0x000000ffff187224 */ /* 0x000fc600078e0009 */
[----:B------:R-:W-:Y:S02]  /*982e0*/  IADD3.X R251, R25, R2, RZ, P3, !PT ;  /* 0x0000000219fb7210 */ /* 0x000fe40001ffe4ff */
[----:B------:R-:W-:Y:S01]  /*982f0*/  MOV R25, R10 ;  /* 0x0000000a00197202 */ /* 0x000fe20000000f00 */
[----:B------:R-:W-:Y:S01]  /*98300*/  IMAD.MOV.U32 R10, RZ, RZ, R11 ;  /* 0x000000ffff0a7224 */ /* 0x000fe200078e000b */
[----:B------:R-:W-:Y:S02]  /*98310*/  MOV R11, R12 ;  /* 0x0000000c000b7202 */ /* 0x000fe40000000f00 */
[----:B------:R-:W-:Y:S01]  /*98320*/  MOV R9, R14 ;  /* 0x0000000e00097202 */ /* 0x000fe20000000f00 */
[----:B------:R-:W-:Y:S04]  /*98330*/  STL.64 [R1+0x1768], R24 ;  /* 0x0017681801007387 */ /* 0x000fe80000100a00 */
[----:B------:R2:W-:Y:S04]  /*98340*/  STL.64 [R1+0x1760], R10 ;  /* 0x0017600a01007387 */ /* 0x0005e80000100a00 */
[----:B-1----:R1:W5:Y:S01]  /*98350*/  LDL.LU.64 R30, [R1+0x3c90] ;  /* 0x003c9000011e7983 */ /* 0x0023620000300a00 */
[----:B------:R-:W-:-:S03]  /*98360*/  IMAD.MOV.U32 R14, RZ, RZ, R23 ;  /* 0x000000ffff0e7224 */ /* 0x000fc600078e0017 */
[----:B------:R1:W-:Y:S01]  /*98370*/  STL.64 [R1+0x1758], R8 ;  /* 0x0017580801007387 */ /* 0x0003e20000100a00 */
[----:B------:R-:W-:-:S03]  /*98380*/  IMAD.MOV.U32 R12, RZ, RZ, R81 ;  /* 0x000000ffff0c7224 */ /* 0x000fc600078e0051 */
[----:B---3--:R3:W5:Y:S04]  /*98390*/  LDL.LU.64 R28, [R1+0x3c88] ;  /* 0x003c8800011c7983 */ /* 0x0087680000300a00 */
[----:B------:R1:W-:Y:S04]  /*983a0*/  LDGSTS.E [R0+0x2db00], [R24.64], P6 ;  /* 0x2db0000018007fae */ /* 0x0003e8000b121848 */
[----:B------:R1:W-:Y:S04]  /*983b0*/  STL.64 [R1+0x1750], R6 ;  /* 0x0017500601007387 */ /* 0x0003e80000100a00 */
[----:B------:R2:W-:Y:S04]  /*983c0*/  LDGSTS.E [R0+0x2dc00], [R10.64], P6 ;  /* 0x2dc000000a007fae */ /* 0x0005e8000b121848 */
[----:B----4-:R3:W5:Y:S04]  /*983d0*/  LDL.LU.64 R26, [R1+0x3c80] ;  /* 0x003c8000011a7983 */ /* 0x0107680000300a00 */
[----:B------:R4:W-:Y:S04]  /*983e0*/  LDGSTS.E [R0+0x2dd00], [R8.64], P6 ;  /* 0x2dd0000008007fae */ /* 0x0009e8000b121848 */
[----:B------:R3:W-:Y:S01]  /*983f0*/  STL.64 [R1+0x1748], R4 ;  /* 0x0017480401007387 */ /* 0x0007e20000100a00 */
[----:B--2---:R-:W-:Y:S01]  /*98400*/  IMAD.MOV.U32 R10, RZ, RZ, R83 ;  /* 0x000000ffff0a7224 */ /* 0x004fe200078e0053 */
[----:B------:R-:W-:-:S02]  /*98410*/  MOV R11, R84 ;  /* 0x00000054000b7202 */ /* 0x000fc40000000f00 */
[----:B------:R2:W-:Y:S04]  /*98420*/  LDGSTS.E [R0+0x2de00], [R6.64], P6 ;  /* 0x2de0000006007fae */ /* 0x0005e8000b121848 */
[----:B-1----:R1:W5:Y:S01]  /*98430*/  LDL.LU.64 R24, [R1+0x3c78] ;  /* 0x003c780001187983 */ /* 0x0023620000300a00 */
[----:B----4-:R-:W-:Y:S01]  /*98440*/  IMAD.MOV.U32 R8, RZ, RZ, R85 ;  /* 0x000000ffff087224 */ /* 0x010fe200078e0055 */
        /* <DEDUP_REMOVED lines=9> */
[----:B------:R2:W-:Y:S04]  /*984e0*/  LDGSTS.E [R0+0x2f900], [R16.64], P5 ;  /* 0x2f90000010007fae */ /* 0x0005e8000a921848 */
[----:B------:R3:W-:Y:S01]  /*984f0*/  STL.64 [R1+0x1730], R14 ;  /* 0x0017300e01007387 */ /* 0x0007e20000100a00 */
[----:B----4-:R-:W-:Y:S01]  /*98500*/  IMAD.MOV.U32 R18, RZ, RZ, R91 ;  /* 0x000000ffff127224 */ /* 0x010fe200078e005b */
        /* <DEDUP_REMOVED lines=30> */
[----:B------:R-:W-:Y:S04]  /*986f0*/  STL.64 [R1+0x16f0], R14 ;  /* 0x0016f00e01007387 */ /* 0x000fe80000100a00 */
[----:B------:R2:W-:Y:S01]  /*98700*/  LDGSTS.E [R0+0x31a00], [R14.64], P2 ;  /* 0x31a000000e007fae */ /* 0x0005e20009121848 */
[----:B---3--:R-:W-:-:S03]  /*98710*/  IMAD.MOV.U32 R18, RZ, RZ, R108 ;  /* 0x000000ffff127224 */ /* 0x008fc600078e006c */
[----:B------:R-:W-:Y:S01]  /*98720*/  STL.64 [R1+0x16e8], R12 ;  /* 0x0016e80c01007387 */ /* 0x000fe20000100a00 */
[----:B------:R-:W-:-:S03]  /*98730*/  MOV R19, R109 ;  /* 0x0000006d00137202 */ /* 0x000fc60000000f00 */
[----:B------:R3:W-:Y:S01]  /*98740*/  LDGSTS.E [R0+0x31b00], [R12.64], P2 ;  /* 0x31b000000c007fae */ /* 0x0007e20009121848 */
[----:B----4-:R-:W-:-:S03]  /*98750*/  IMAD.MOV.U32 R16, RZ, RZ, R110 ;  /* 0x000000ffff107224 */ /* 0x010fc600078e006e */
[----:B------:R-:W-:Y:S01]  /*98760*/  STL.64 [R1+0x16e0], R10 ;  /* 0x0016e00a01007387 */ /* 0x000fe20000100a00 */
[----:B------:R-:W-:-:S03]  /*98770*/  MOV R17, R111 ;  /* 0x0000006f00117202 */ /* 0x000fc60000000f00 */
[----:B------:R4:W-:Y:S04]  /*98780*/  LDGSTS.E [R0+0x31c00], [R10.64], P2 ;  /* 0x31c000000a007fae */ /* 0x0009e80009121848 */
[----:B------:R-:W-:Y:S04]  /*98790*/  STL.64 [R1+0x16d8], R8 ;  /* 0x0016d80801007387 */ /* 0x000fe80000100a00 */
[----:B------:R1:W-:Y:S04]  /*987a0*/  LDGSTS.E [R0+0x31d00], [R8.64], P2 ;  /* 0x31d0000008007fae */ /* 0x0003e80009121848 */
[----:B------:R-:W-:Y:S04]  /*987b0*/  STL.64 [R1+0x16d0], R6 ;  /* 0x0016d00601007387 */ /* 0x000fe80000100a00 */
[----:B------:R1:W-:Y:S04]  /*987c0*/  LDGSTS.E [R0+0x31e00], [R6.64], P2 ;  /* 0x31e0000006007fae */ /* 0x0003e80009121848 */
[----:B------:R1:W-:Y:S04]  /*987d0*/  STL.64 [R1+0x16c8], R4 ;  /* 0x0016c80401007387 */ /* 0x0003e80000100a00 */
[----:B------:R1:W-:Y:S04]  /*987e0*/  LDGSTS.E [R0+0x31f00], [R4.64], P2 ;  /* 0x31f0000004007fae */ /* 0x0003e80009121848 */
[----:B------:R-:W-:Y:S04]  /*987f0*/  STL.64 [R1+0x16c0], R18 ;  /* 0x0016c01201007387 */ /* 0x000fe80000100a00 */
[----:B------:R2:W-:Y:S01]  /*98800*/  LDGSTS.E [R0+0x33800], [R18.64], P1 ;  /* 0x3380000012007fae */ /* 0x0005e20008921848 */
[----:B-1----:R-:W-:Y:S01]  /*98810*/  IMAD.MOV.U32 R4, RZ, RZ, R112 ;  /* 0x000000ffff047224 */ /* 0x002fe200078e0070 */
[----:B------:R-:W-:-:S02]  /*98820*/  MOV R5, R113 ;  /* 0x0000007100057202 */ /* 0x000fc40000000f00 */
[----:B------:R-:W-:Y:S04]  /*98830*/  STL.64 [R1+0x16b8], R16 ;  /* 0x0016b81001007387 */ /* 0x000fe80000100a00 */
[----:B------:R1:W-:Y:S04]  /*98840*/  LDGSTS.E [R0+0x33900], [R16.64], P1 ;  /* 0x3390000010007fae */ /* 0x0003e80008921848 */
[----:B------:R1:W-:Y:S04]  /*98850*/  STL.64 [R1+0x16b0], R4 ;  /* 0x0016b00401007387 */ /* 0x0003e80000100a00 */
[----:B------:R1:W-:Y:S04]  /*98860*/  LDGSTS.E [R0+0x33a00], [R4.64], P1 ;  /* 0x33a0000004007fae */ /* 0x0003e80008921848 */
[----:B-1----:R-:W1:Y:S01]  /*98870*/  S2R R4, SR_TID.X ;  /* 0x0000000000047919 */ /* 0x002e620000002100 */
[----:B--2---:R-:W-:Y:S01]  /*98880*/  IMAD.MOV.U32 R14, RZ, RZ, R114 ;  /* 0x000000ffff0e7224 */ /* 0x004fe200078e0072 */
[----:B------:R-:W-:Y:S01]  /*98890*/  MOV R15, R115 ;  /* 0x00000073000f7202 */ /* 0x000fe20000000f00 */
[----:B---3--:R-:W-:Y:S01]  /*988a0*/  IMAD.MOV.U32 R12, RZ, RZ, R116 ;  /* 0x000000ffff0c7224 */ /* 0x008fe200078e0074 */
[----:B------:R-:W-:Y:S01]  /*988b0*/  MOV R13, R117 ;  /* 0x00000075000d7202 */ /* 0x000fe20000000f00 */
[----:B----4-:R-:W-:Y:S01]  /*988c0*/  IMAD.MOV.U32 R10, RZ, RZ, R118 ;  /* 0x000000ffff0a7224 */ /* 0x010fe200078e0076 */
[----:B------:R-:W-:Y:S01]  /*988d0*/  MOV R11, R119 ;  /* 0x00000077000b7202 */ /* 0x000fe20000000f00 */
[----:B------:R-:W-:Y:S01]  /*988e0*/  IMAD.MOV.U32 R8, RZ, RZ, R120 ;  /* 0x000000ffff087224 */ /* 0x000fe200078e0078 */
[----:B------:R-:W-:Y:S01]  /*988f0*/  MOV R9, R121 ;  /* 0x0000007900097202 */ /* 0x000fe20000000f00 */
[----:B------:R-:W-:Y:S01]  /*98900*/  IMAD.MOV.U32 R6, RZ, RZ, R122 ;  /* 0x000000ffff067224 */ /* 0x000fe200078e007a */
[----:B------:R-:W-:Y:S01]  /*98910*/  MOV R7, R123 ;  /* 0x0000007b00077202 */ /* 0x000fe20000000f00 */
[----:B------:R2:W-:Y:S01]  /*98920*/  STL.64 [R1+0x16a8], R14 ;  /* 0x0016a80e01007387 */ /* 0x0005e20000100a00 */
[----:B------:R-:W-:Y:S01]  /*98930*/  IMAD.MOV.U32 R20, RZ, RZ, R124 ;  /* 0x000000ffff147224 */ /* 0x000fe200078e007c */
[----:B------:R-:W-:Y:S01]  /*98940*/  MOV R21, R125 ;  /* 0x0000007d00157202 */ /* 0x000fe20000000f00 */
[----:B------:R-:W-:Y:S01]  /*98950*/  IMAD.MOV.U32 R18, RZ, RZ, R126 ;  /* 0x000000ffff127224 */ /* 0x000fe200078e007e */
[----:B------:R3:W-:Y:S01]  /*98960*/  STL.64 [R1+0x16a0], R12 ;  /* 0x0016a00c01007387 */ /* 0x0007e20000100a00 */
[----:B------:R-:W-:Y:S01]  /*98970*/  MOV R19, R127 ;  /* 0x0000007f00137202 */ /* 0x000fe20000000f00 */
[----:B------:R-:W-:Y:S01]  /*98980*/  IMAD.MOV.U32 R16, RZ, RZ, R128 ;  /* 0x000000ffff107224 */ /* 0x000fe200078e0080 */
[----:B-1----:R-:W-:Y:S01]  /*98990*/  LOP3.LUT R4, R4, 0x3f, RZ, 0xc0, !PT ;  /* 0x0000003f04047812 */ /* 0x002fe200078ec0ff */
[----:B------:R-:W1:Y:S03]  /*989a0*/  S2R R95, SR_TID.X ;  /* 0x00000000005f7919 */ /* 0x000e660000002100 */
[----:B------:R-:W-:Y:S01]  /*989b0*/  LOP3.LUT R3, R4, 0x40, RZ, 0xfc, !PT ;  /* 0x0000004004037812 */ /* 0x000fe200078efcff */
[----:B------:R2:W-:Y:S01]  /*989c0*/  LDGSTS.E [R0+0x33b00], [R14.64], P1 ;  /* 0x33b000000e007fae */ /* 0x0005e20008921848 */
[----:B------:R-:W-:-:S02]  /*989d0*/  SEL R4, RZ, 0x4, !P4 ;  /* 0x00000004ff047807 */ /* 0x000fc40006000000 */
[----:B------:R-:W-:Y:S01]  /*989e0*/  MOV R17, R129 ;  /* 0x0000008100117202 */ /* 0x000fe20000000f00 */
[----:B------:R4:W-:Y:S01]  /*989f0*/  STL.64 [R1+0x1698], R10 ;  /* 0x0016980a01007387 */ /* 0x0009e20000100a00 */
[C---:B------:R-:W-:Y:S02]  /*98a00*/  ISETP.GT.AND P6, PT, R98.reuse, 0x73, PT ;  /* 0x000000736200780c */ /* 0x040fe40003fc4270 */
[----:B------:R-:W-:Y:S01]  /*98a10*/  ISETP.GT.AND P3, PT, R98, 0x6f, PT ;  /* 0x0000006f6200780c */ /* 0x000fe20003f64270 */
[----:B------:R1:W-:Y:S01]  /*98a20*/  STL.64 [R1+0x1690], R8 ;  /* 0x0016900801007387 */ /* 0x0003e20000100a00 */
[----:B------:R-:W-:-:S03]  /*98a30*/  SEL R5, R4, RZ, !P0 ;  /* 0x000000ff04057207 */ /* 0x000fc60004000000 */
[----:B------:R3:W-:Y:S01]  /*98a40*/  LDGSTS.E [R0+0x33c00], [R12.64], P1 ;  /* 0x33c000000c007fae */ /* 0x0007e20008921848 */
[----:B--2---:R-:W-:Y:S01]  /*98a50*/  IMAD.MOV.U32 R14, RZ, RZ, R130 ;  /* 0x000000ffff0e7224 */ /* 0x004fe200078e0082 */
[----:B------:R-:W-:Y:S02]  /*98a60*/  MOV R15, R131 ;  /* 0x00000083000f7202 */ /* 0x000fe40000000f00 */
[----:B------:R2:W-:Y:S01]  /*98a70*/  STL.64 [R1+0x1688], R6 ;  /* 0x0016880601007387 */ /* 0x0005e20000100a00 */
[----:B------:R-:W-:-:S03]  /*98a80*/  ISETP.GE.AND P4, PT, R3, R98, PT ;  /* 0x000000620300720c */ /* 0x000fc60003f86270 */
[----:B------:R4:W-:Y:S01]  /*98a90*/  LDGSTS.E [R0+0x33d00], [R10.64], P1 ;  /* 0x33d000000a007fae */ /* 0x0009e20008921848 */
[----:B------:R-:W-:Y:S01]  /*98aa0*/  SEL R4, RZ, 0x4, !P6 ;  /* 0x00000004ff047807 */ /* 0x000fe20007000000 */
[----:B---3--:R-:W-:Y:S01]  /*98ab0*/  IMAD.MOV.U32 R12, RZ, RZ, R132 ;  /* 0x000000ffff0c7224 */ /* 0x008fe200078e0084 */
[----:B------:R-:W-:Y:S01]  /*98ac0*/  MOV R13, R133 ;  /* 0x00000085000d7202 */ /* 0x000fe20000000f00 */
[----:B------:R1:W-:Y:S01]  /*98ad0*/  LDGSTS.E [R0+0x33e00], [R8.64], P1 ;  /* 0x33e0000008007fae */ /* 0x0003e20008921848 */
[----:B------:R-:W-:-:S03]  /*98ae0*/  SEL R3, RZ, 0x4, !P3 ;  /* 0x00000004ff037807 */ /* 0x000fc60005800000 */
[----:B------:R-:W-:Y:S01]  /*98af0*/  STL.64 [R1+0x1178], R20 ;  /* 0x0011781401007387 */ /* 0x000fe20000100a00 */
[----:B----4-:R-:W-:Y:S01]  /*98b00*/  IMAD.MOV.U32 R10, RZ, RZ, R134 ;  /* 0x000000ffff0a7224 */ /* 0x010fe200078e0086 */
[----:B------:R-:W-:Y:S02]  /*98b10*/  MOV R11, R135 ;  /* 0x00000087000b7202 */ /* 0x000fe40000000f00 */
[----:B------:R2:W-:Y:S01]  /*98b20*/  LDGSTS.E [R0+0x33f00], [R6.64], P1 ;  /* 0x33f0000006007fae */ /* 0x0005e20008921848 */
[----:B------:R-:W-:-:S03]  /*98b30*/  ISETP.NE.U32.AND P6, PT, R5, RZ, PT ;  /* 0x000000ff0500720c */ /* 0x000fc60003fc5070 */
[----:B------:R-:W-:Y:S01]  /*98b40*/  STL.64 [R1+0x1170], R18 ;  /* 0x0011701201007387 */ /* 0x000fe20000100a00 */
[----:B-1----:R-:W-:Y:S01]  /*98b50*/  IMAD.MOV.U32 R8, RZ, RZ, R136 ;  /* 0x000000ffff087224 */ /* 0x002fe200078e0088 */
[----:B------:R-:W-:Y:S02]  /*98b60*/  MOV R9, R137 ;  /* 0x0000008900097202 */ /* 0x000fe40000000f00 */
[----:B------:R-:W-:Y:S01]  /*98b70*/  STL.64 [R1+0x1168], R16 ;  /* 0x0011681001007387 */ /* 0x000fe20000100a00 */
[----:B--2---:R-:W-:Y:S01]  /*98b80*/  IMAD.MOV.U32 R6, RZ, RZ, R138 ;  /* 0x000000ffff067224 */ /* 0x004fe200078e008a */
[----:B------:R-:W-:Y:S02]  /*98b90*/  MOV R7, R139 ;  /* 0x0000008b00077202 */ /* 0x000fe40000000f00 */
[----:B------:R1:W-:Y:S01]  /*98ba0*/  STL.64 [R1+0x1160], R14 ;  /* 0x0011600e01007387 */ /* 0x0003e20000100a00 */
[----:B------:R-:W-:Y:S01]  /*98bb0*/  IMAD.MOV.U32 R138, RZ, RZ, R144 ;  /* 0x000000ffff8a7224 */ /* 0x000fe200078e0090 */
[----:B------:R-:W-:-:S02]  /*98bc0*/  MOV R139, R145 ;  /* 0x00000091008b7202 */ /* 0x000fc40000000f00 */
[----:B------:R-:W-:Y:S01]  /*98bd0*/  STL.64 [R1+0x1158], R12 ;  /* 0x0011580c01007387 */ /* 0x000fe20000100a00 */
[----:B------:R-:W-:Y:S01]  /*98be0*/  ISETP.GT.AND P5, PT, R98, 0x77, PT ;  /* 0x000000776200780c */ /* 0x000fe20003fa4270 */
[----:B------:R-:W-:Y:S01]  /*98bf0*/  IMAD.MOV.U32 R136, RZ, RZ, R146 ;  /* 0x000000ffff887224 */ /* 0x000fe200078e0092 */
[----:B------:R-:W-:Y:S01]  /*98c00*/  MOV R137, R147 ;  /* 0x0000009300897202 */ /* 0x000fe20000000f00 */
[----:B------:R-:W-:Y:S01]  /*98c10*/  STL.64 [R1+0x1150], R10 ;  /* 0x0011500a01007387 */ /* 0x000fe20000100a00 */
[----:B------:R-:W-:Y:S01]  /*98c20*/  SEL R5, R3, RZ, !P0 ;  /* 0x000000ff03057207 */ /* 0x000fe20004000000 */
[----:B------:R-:W-:Y:S01]  /*98c30*/  IMAD.MOV.U32 R134, RZ, RZ, R148 ;  /* 0x000000ffff867224 */ /* 0x000fe200078e0094 */
[----:B------:R-:W-:Y:S01]  /*98c40*/  MOV R135, R149 ;  /* 0x0000009500877202 */ /* 0x000fe20000000f00 */
[----:B------:R-:W-:Y:S01]  /*98c50*/  STL.64 [R1+0x1148], R8 ;  /* 0x0011480801007387 */ /* 0x000fe20000100a00 */
[----:B------:R-:W-:Y:S01]  /*98c60*/  IMAD.MOV.U32 R132, RZ, RZ, R150 ;  /* 0x000000ffff847224 */ /* 0x000fe200078e0096 */
[----:B------:R-:W-:-:S02]  /*98c70*/  MOV R133, R151 ;  /* 0x0000009700857202 */ /* 0x000fc40000000f00 */
[----:B------:R2:W-:Y:S01]  /*98c80*/  STL.64 [R1+0x1140], R6 ;  /* 0x0011400601007387 */ /* 0x0005e20000100a00 */
[----:B------:R-:W-:Y:S01]  /*98c90*/  IMAD.MOV.U32 R130, RZ, RZ, R152 ;  /* 0x000000ffff827224 */ /* 0x000fe200078e0098 */
[----:B------:R-:W-:Y:S02]  /*98ca0*/  MOV R131, R153 ;  /* 0x0000009900837202 */ /* 0x000fe40000000f00 */
[----:B------:R-:W-:Y:S01]  /*98cb0*/  STL.64 [R1+0xc80], R140 ;  /* 0x000c808c01007387 */ /* 0x000fe20000100a00 */
[----:B------:R-:W-:Y:S01]  /*98cc0*/  SEL R3, RZ, 0x4, !P5 ;  /* 0x00000004ff037807 */ /* 0x000fe20006800000 */
[----:B------:R-:W-:Y:S01]  /*98cd0*/  IMAD.MOV.U32 R128, RZ, RZ, R154 ;  /* 0x000000ffff807224 */ /* 0x000fe200078e009a */
[----:B------:R-:W-:Y:S01]  /*98ce0*/  MOV R129, R155 ;  /* 0x0000009b00817202 */ /* 0x000fe20000000f00 */
[----:B------:R-:W-:Y:S01]  /*98cf0*/  STL.64 [R1+0xc78], R142 ;  /* 0x000c788e01007387 */ /* 0x000fe20000100a00 */
[----:B------:R-:W-:Y:S01]  /*98d00*/  ISETP.NE.U32.AND P5, PT, R5, RZ, PT ;  /* 0x000000ff0500720c */ /* 0x000fe20003fa5070 */
        /* <DEDUP_REMOVED lines=22> */
[----:B------:R3:W-:Y:S01]  /*98e70*/  LDGSTS.E [R0+0x35800], [R20.64], P6 ;  /* 0x3580000014007fae */ /* 0x0007e2000b121848 */
[----:B------:R-:W-:Y:S01]  /*98e80*/  SEL R4, RZ, 0x4, !P2 ;  /* 0x00000004ff047807 */ /* 0x000fe20005000000 */
[----:B------:R-:W-:Y:S02]  /*98e90*/  IMAD.MOV.U32 R112, RZ, RZ, R170 ;  /* 0x000000ffff707224 */ /* 0x000fe400078e00aa */
[----:B------:R-:W-:Y:S01]  /*98ea0*/  STL.64 [R1+0xc40], R126 ;  /* 0x000c407e01007387 */ /* 0x000fe20000100a00 */
[----:B------:R-:W-:Y:S01]  /*98eb0*/  MOV R113, R171 ;  /* 0x000000ab00717202 */ /* 0x000fe20000000f00 */
[----:B------:R-:W-:-:S02]  /*98ec0*/  IMAD.MOV.U32 R110, RZ, RZ, R172 ;  /* 0x000000ffff6e7224 */ /* 0x000fc400078e00ac */
[----:B------:R4:W-:Y:S01]  /*98ed0*/  LDGSTS.E [R0+0x35900], [R18.64], P6 ;  /* 0x3590000012007fae */ /* 0x0009e2000b121848 */
[----:B------:R-:W-:-:S03]  /*98ee0*/  ISETP.NE.U32.AND P2, PT, R5, RZ, PT ;  /* 0x000000ff0500720c */ /* 0x000fc60003f45070 */
[----:B------:R-:W-:Y:S01]  /*98ef0*/  STL.64 [R1+0xc38], R124 ;  /* 0x000c387c01007387 */ /* 0x000fe20000100a00 */
[----:B------:R-:W-:Y:S01]  /*98f00*/  MOV R111, R173 ;  /* 0x000000ad006f7202 */ /* 0x000fe20000000f00 */
[----:B------:R-:W-:Y:S02]  /*98f10*/  IMAD.MOV.U32 R108, RZ, RZ, R174 ;  /* 0x000000ffff6c7224 */ /* 0x000fe400078e00ae */
[----:B------:R1:W-:Y:S01]  /*98f20*/  LDGSTS.E [R0+0x35a00], [R16.64], P6 ;  /* 0x35a0000010007fae */ /* 0x0003e2000b121848 */
[----:B------:R-:W-:-:S03]  /*98f30*/  LOP3.LUT R94, R95, 0x3f, RZ, 0xc0, !PT ;  /* 0x0000003f5f5e7812 */ /* 0x000fc600078ec0ff */
[----:B------:R-:W-:Y:S01]  /*98f40*/  STL.64 [R1+0xc30], R122 ;  /* 0x000c307a01007387 */ /* 0x000fe20000100a00 */
[----:B------:R-:W-:Y:S01]  /*98f50*/  MOV R109, R175 ;  /* 0x000000af006d7202 */ /* 0x000fe20000000f00 */
[----:B------:R-:W-:Y:S02]  /*98f60*/  IMAD.MOV.U32 R106, RZ, RZ, R176 ;  /* 0x000000ffff6a7224 */ /* 0x000fe400078e00b0 */
[----:B------:R1:W-:Y:S01]  /*98f70*/  LDGSTS.E [R0+0x35b00], [R14.64], P6 ;  /* 0x35b000000e007fae */ /* 0x0003e2000b121848 */
[----:B------:R-:W-:-:S03]  /*98f80*/  MOV R107, R177 ;  /* 0x000000b1006b7202 */ /* 0x000fc60000000f00 */
[----:B------:R-:W-:Y:S01]  /*98f90*/  STL.64 [R1+0xc28], R120 ;  /* 0x000c287801007387 */ /* 0x000fe20000100a00 */
[----:B------:R-:W-:Y:S01]  /*98fa0*/  ISETP.GT.AND P1, PT, R98, 0x7f, PT ;  /* 0x0000007f6200780c */ /* 0x000fe20003f24270 */
[----:B------:R-:W-:Y:S02]  /*98fb0*/  IMAD.MOV.U32 R104, RZ, RZ, R178 ;  /* 0x000000ffff687224 */ /* 0x000fe400078e00b2 */
[----:B------:R1:W-:Y:S01]  /*98fc0*/  LDGSTS.E [R0+0x35c00], [R12.64], P6 ;  /* 0x35c000000c007fae */ /* 0x0003e2000b121848 */
[----:B------:R-:W-:-:S03]  /*98fd0*/  MOV R105, R179 ;  /* 0x000000b300697202 */ /* 0x000fc60000000f00 */
[----:B------:R-:W-:Y:S01]  /*98fe0*/  STL.64 [R1+0xc20], R118 ;  /* 0x000c207601007387 */ /* 0x000fe20000100a00 */
[----:B------:R-:W-:Y:S01]  /*98ff0*/  SEL R5, R3, RZ, !P0 ;  /* 0x000000ff03057207 */ /* 0x000fe20004000000 */
[----:B------:R-:W-:Y:S02]  /*99000*/  IMAD.MOV.U32 R102, RZ, RZ, R180 ;  /* 0x000000ffff667224 */ /* 0x000fe400078e00b4 */
[----:B------:R1:W-:Y:S01]  /*99010*/  LDGSTS.E [R0+0x35d00], [R10.64], P6 ;  /* 0x35d000000a007fae */ /* 0x0003e2000b121848 */
[----:B------:R-:W-:-:S03]  /*99020*/  MOV R103, R181 ;  /* 0x000000b500677202 */ /* 0x000fc60000000f00 */
[----:B------:R-:W-:Y:S01]  /*99030*/  STL.64 [R1+0xc18], R116 ;  /* 0x000c187401007387 */ /* 0x000fe20000100a00 */
[----:B------:R-:W-:Y:S01]  /*99040*/  ISETP.GE.AND P3, PT, R94, R98, PT ;  /* 0x000000625e00720c */ /* 0x000fe20003f66270 */
[----:B------:R-:W-:Y:S02]  /*99050*/  IMAD.MOV.U32 R100, RZ, RZ, R182 ;  /* 0x000000ffff647224 */ /* 0x000fe400078e00b6 */
[----:B------:R1:W-:Y:S01]  /*99060*/  LDGSTS.E [R0+0x35e00], [R8.64], P6 ;  /* 0x35e0000008007fae */ /* 0x0003e2000b121848 */
[----:B------:R-:W-:-:S03]  /*99070*/  MOV R101, R183 ;  /* 0x000000b700657202 */ /* 0x000fc60000000f00 */
[----:B------:R-:W-:Y:S01]  /*99080*/  STL.64 [R1+0xc10], R114 ;  /* 0x000c107201007387 */ /* 0x000fe20000100a00 */
[----:B------:R-:W-:Y:S01]  /*99090*/  IMAD.MOV.U32 R98, RZ, RZ, R184 ;  /* 0x000000ffff627224 */ /* 0x000fe200078e00b8 */
[----:B------:R-:W-:Y:S02]  /*990a0*/  MOV R99, R185 ;  /* 0x000000b900637202 */ /* 0x000fe40000000f00 */
[----:B------:R2:W-:Y:S01]  /*990b0*/  LDGSTS.E [R0+0x35f00], [R6.64], P6 ;  /* 0x35f0000006007fae */ /* 0x0005e2000b121848 */
[----:B------:R-:W-:-:S03]  /*990c0*/  SEL R3, RZ, 0x4, !P1 ;  /* 0x00000004ff037807 */ /* 0x000fc60004800000 */
[----:B------:R-:W-:Y:S01]  /*990d0*/  STL.64 [R1+0xc08], R112 ;  /* 0x000c087001007387 */ /* 0x000fe20000100a00 */
[----:B-1----:R-:W-:Y:S01]  /*990e0*/  IMAD.MOV.U32 R14, RZ, RZ, R186 ;  /* 0x000000ffff0e7224 */ /* 0x002fe200078e00ba */
[----:B------:R-:W-:Y:S02]  /*990f0*/  MOV R15, R187 ;  /* 0x000000bb000f7202 */ /* 0x000fe40000000f00 */
[----:B------:R-:W-:Y:S01]  /*99100*/  STL.64 [R1+0xc00], R110 ;  /* 0x000c006e01007387 */ /* 0x000fe20000100a00 */
[----:B------:R-:W-:-:S03]  /*99110*/  ISETP.NE.U32.AND P1, PT, R5, RZ, PT ;  /* 0x000000ff0500720c */ /* 0x000fc60003f25070 */
        /* <DEDUP_REMOVED lines=41> */
[----:B---3--:R-:W-:-:S03]  /*993b0*/  IMAD.MOV.U32 R20, RZ, RZ, R240 ;  /* 0x000000ffff147224 */ /* 0x008fc600078e00f0 */
[----:B------:R2:W-:Y:S01]  /*993c0*/  LDGSTS.E [R0+0x39a00], [R122.64], P2 ;  /* 0x39a000007a007fae */ /* 0x0005e20009121848 */
[----:B------:R-:W-:-:S03]  /*993d0*/  MOV R21, R241 ;  /* 0x000000f100157202 */ /* 0x000fc60000000f00 */
[----:B------:R-:W-:Y:S01]  /*993e0*/  STL.64 [R1+0xba8], R90 ;  /* 0x000ba85a01007387 */ /* 0x000fe20000100a00 */
[----:B------:R-:W-:-:S03]  /*993f0*/  SEL R4, RZ, 0x4, P4 ;  /* 0x00000004ff047807 */ /* 0x000fc60002000000 */
[----:B------:R2:W-:Y:S01]  /*99400*/  LDGSTS.E [R0+0x39b00], [R120.64], P2 ;  /* 0x39b0000078007fae */ /* 0x0005e20009121848 */
[----:B------:R-:W-:Y:S01]  /*99410*/  IMAD.MOV.U32 R10, RZ, RZ, R242 ;  /* 0x000000ffff0a7224 */ /* 0x000fe200078e00f2 */
[----:B------:R-:W-:Y:S02]  /*99420*/  MOV R11, R243 ;  /* 0x000000f3000b7202 */ /* 0x000fe40000000f00 */
[----:B------:R3:W-:Y:S01]  /*99430*/  STL.64 [R1+0xba0], R82 ;  /* 0x000ba05201007387 */ /* 0x0007e20000100a00 */
[----:B------:R-:W-:-:S03]  /*99440*/  ISETP.NE.U32.AND P4, PT, R5, RZ, PT ;  /* 0x000000ff0500720c */ /* 0x000fc60003f85070 */
[----:B------:R2:W-:Y:S01]  /*99450*/  LDGSTS.E [R0+0x39c00], [R118.64], P2 ;  /* 0x39c0000076007fae */ /* 0x0005e20009121848 */
[----:B------:R-:W-:Y:S01]  /*99460*/  IMAD.MOV.U32 R86, RZ, RZ, R244 ;  /* 0x000000ffff567224 */ /* 0x000fe200078e00f4 */
[----:B------:R-:W-:Y:S02]  /*99470*/  MOV R87, R245 ;  /* 0x000000f500577202 */ /* 0x000fe40000000f00 */
[----:B------:R-:W-:Y:S01]  /*99480*/  STL.64 [R1+0xb98], R88 ;  /* 0x000b985801007387 */ /* 0x000fe20000100a00 */
[----:B----4-:R-:W-:-:S03]  /*99490*/  IMAD.MOV.U32 R18, RZ, RZ, R246 ;  /* 0x000000ffff127224 */ /* 0x010fc600078e00f6 */
[----:B------:R2:W-:Y:S01]  /*994a0*/  LDGSTS.E [R0+0x39d00], [R116.64], P2 ;  /* 0x39d0000074007fae */ /* 0x0005e20009121848 */
[----:B------:R-:W-:-:S03]  /*994b0*/  MOV R19, R247 ;  /* 0x000000f700137202 */ /* 0x000fc60000000f00 */
        /* <DEDUP_REMOVED lines=8> */
[----:B------:R1:W-:Y:S04]  /*99540*/  STL.64 [R1+0xb80], R22 ;  /* 0x000b801601007387 */ /* 0x0003e80000100a00 */
[----:B------:R2:W-:Y:S04]  /*99550*/  LDGSTS.E [R0+0x3b800], [R110.64], P1 ;  /* 0x3b8000006e007fae */ /* 0x0005e80008921848 */
[----:B------:R1:W-:Y:S04]  /*99560*/  STL.64 [R1+0xb78], R8 ;  /* 0x000b780801007387 */ /* 0x0003e80000100a00 */
[----:B------:R2:W-:Y:S04]  /*99570*/  LDGSTS.E [R0+0x3b900], [R108.64], P1 ;  /* 0x3b9000006c007fae */ /* 0x0005e80008921848 */
[----:B------:R1:W-:Y:S04]  /*99580*/  STL.64 [R1+0xb70], R20 ;  /* 0x000b701401007387 */ /* 0x0003e80000100a00 */
[----:B------:R2:W-:Y:S04]  /*99590*/  LDGSTS.E [R0+0x3ba00], [R106.64], P1 ;  /* 0x3ba000006a007fae */ /* 0x0005e80008921848 */
[----:B------:R1:W-:Y:S04]  /*995a0*/  STL.64 [R1+0xb68], R10 ;  /* 0x000b680a01007387 */ /* 0x0003e80000100a00 */
        /* <DEDUP_REMOVED lines=11> */
[----:B-1----:R-:W4:Y:S01]  /*99660*/  LDL.LU.64 R14, [R1+0x1678] ;  /* 0x00167800010e7983 */ /* 0x002f220000300a00 */
[----:B------:R-:W-:-:S03]  /*99670*/  SEL R5, RZ, 0x4, P3 ;  /* 0x00000004ff057807 */ /* 0x000fc60001800000 */
[----:B------:R1:W-:Y:S04]  /*99680*/  LDGSTS.E [R0+0x3da00], [R84.64], P4 ;  /* 0x3da0000054007fae */ /* 0x0003e8000a121848 */
[----:B--2---:R-:W2:Y:S01]  /*99690*/  LDL.LU.64 R92, [R1+0x1598] ;  /* 0x00159800015c7983 */ /* 0x004ea20000300a00 */
[----:B------:R-:W-:Y:S02]  /*996a0*/  SEL R3, R3, RZ, !P0 ;  /* 0x000000ff03037207 */ /* 0x000fe40004000000 */
[----:B------:R-:W-:Y:S01]  /*996b0*/  SEL R5, R5, RZ, !P0 ;  /* 0x000000ff05057207 */ /* 0x000fe20004000000 */
[----:B------:R4:W-:Y:S04]  /*996c0*/  LDGSTS.E [R0+0x3db00], [R90.64], P4 ;  /* 0x3db000005a007fae */ /* 0x0009e8000a121848 */
[----:B-1----:R-:W2:Y:S04]  /*996d0*/  LDL.LU.64 R84, [R1+0x1578] ;  /* 0x0015780001547983 */ /* 0x002ea80000300a00 */
[----:B------:R3:W-:Y:S01]  /*996e0*/  LDGSTS.E [R0+0x3dc00], [R82.64], P4 ;  /* 0x3dc0000052007fae */ /* 0x0007e2000a121848 */
[----:B------:R-:W-:-:S02]  /*996f0*/  ISETP.NE.U32.AND P3, PT, R3, RZ, PT ;  /* 0x000000ff0300720c */ /* 0x000fc40003f65070 */
[----:B------:R-:W-:Y:S01]  /*99700*/  SEL R3, R4, RZ, !P0 ;  /* 0x000000ff04037207 */ /* 0x000fe20004000000 */
[----:B------:R1:W-:Y:S01]  /*99710*/  LDGSTS.E [R0+0x3dd00], [R88.64], P4 ;  /* 0x3dd0000058007fae */ /* 0x0003e2000a121848 */
[----:B------:R-:W-:-:S03]  /*99720*/  ISETP.NE.U32.AND P6, PT, R5, RZ, PT ;  /* 0x000000ff0500720c */ /* 0x000fc60003fc5070 */
[----:B------:R1:W-:Y:S04]  /*99730*/  LDGSTS.E [R0+0x3de00], [R80.64], P4 ;  /* 0x3de0000050007fae */ /* 0x0003e8000a121848 */
[----:B---3--:R-:W3:Y:S04]  /*99740*/  LDL.LU.64 R82, [R1+0x1498] ;  /* 0x0014980001527983 */ /* 0x008ee80000300a00 */
[----:B------:R-:W3:Y:S04]  /*99750*/  LDL.LU.64 R4, [R1+0x1478] ;  /* 0x0014780001047983 */ /* 0x000ee80000300a00 */
[----:B-1----:R-:W3:Y:S04]  /*99760*/  LDL.LU.64 R80, [R1+0x1398] ;  /* 0x0013980001507983 */ /* 0x002ee80000300a00 */
[----:B------:R1:W-:Y:S04]  /*99770*/  LDGSTS.E [R0+0x3df00], [R6.64], P4 ;  /* 0x3df0000006007fae */ /* 0x0003e8000a121848 */
[----:B------:R1:W-:Y:S04]  /*99780*/  LDGSTS.E [R0+0x3f800], [R22.64], P3 ;  /* 0x3f80000016007fae */ /* 0x0003e80009921848 */
[----:B------:R1:W-:Y:S04]  /*99790*/  LDGSTS.E [R0+0x3f900], [R8.64], P3 ;  /* 0x3f90000008007fae */ /* 0x0003e80009921848 */
[----:B-1----:R-:W3:Y:S04]  /*997a0*/  LDL.LU.64 R6, [R1+0x1378] ;  /* 0x0013780001067983 */ /* 0x002ee80000300a00 */
[----:B------:R-:W3:Y:S04]  /*997b0*/  LDL.LU.64 R22, [R1+0x12d8] ;  /* 0x0012d80001167983 */ /* 0x000ee80000300a00 */
[----:B------:R-:W3:Y:S04]  /*997c0*/  LDL.LU.64 R8, [R1+0x12b8] ;  /* 0x0012b80001087983 */ /* 0x000ee80000300a00 */
[----:B------:R1:W-:Y:S04]  /*997d0*/  LDGSTS.E [R0+0x3fa00], [R20.64], P3 ;  /* 0x3fa0000014007fae */ /* 0x0003e80009921848 */
[----:B------:R1:W-:Y:S04]  /*997e0*/  LDGSTS.E [R0+0x3fb00], [R10.64], P3 ;  /* 0x3fb000000a007fae */ /* 0x0003e80009921848 */
[----:B------:R2:W-:Y:S04]  /*997f0*/  LDGSTS.E [R0+0x3fc00], [R86.64], P3 ;  /* 0x3fc0000056007fae */ /* 0x0005e80009921848 */
[----:B-1----:R-:W3:Y:S04]  /*99800*/  LDL.LU.64 R20, [R1+0x1250] ;  /* 0x0012500001147983 */ /* 0x002ee80000300a00 */
[----:B------:R-:W3:Y:S04]  /*99810*/  LDL.LU.64 R10, [R1+0x1230] ;  /* 0x00123000010a7983 */ /* 0x000ee80000300a00 */
[----:B------:R1:W-:Y:S04]  /*99820*/  LDGSTS.E [R0+0x3fd00], [R18.64], P3 ;  /* 0x3fd0000012007fae */ /* 0x0003e80009921848 */
[----:B------:R1:W-:Y:S04]  /*99830*/  LDGSTS.E [R0+0x3fe00], [R12.64], P3 ;  /* 0x3fe000000c007fae */ /* 0x0003e80009921848 */
[----:B------:R1:W-:Y:S04]  /*99840*/  LDGSTS.E [R0+0x3ff00], [R16.64], P3 ;  /* 0x3ff0000010007fae */ /* 0x0003e80009921848 */
[----:B-1----:R-:W3:Y:S04]  /*99850*/  LDL.LU.64 R18, [R1+0xff8] ;  /* 0x000ff80001127983 */ /* 0x002ee80000300a00 */
[----:B------:R-:W3:Y:S04]  /*99860*/  LDL.LU.64 R12, [R1+0xfc0] ;  /* 0x000fc000010c7983 */ /* 0x000ee80000300a00 */
[----:B------:R-:W3:Y:S01]  /*99870*/  LDL.LU.64 R16, [R1+0xd00] ;  /* 0x000d000001107983 */ /* 0x000ee20000300a00 */
[----:B----4-:R-:W-:-:S03]  /*99880*/  IADD3 R90, P1, R14, UR7, RZ ;  /* 0x000000070e5a7c10 */ /* 0x010fc6000ff3e0ff */
[----:B------:R-:W1:Y:S01]  /*99890*/  S2R R169, SR_TID.X ;  /* 0x0000000000a97919 */ /* 0x000e620000002100 */
[----:B------:R-:W-:-:S03]  /*998a0*/  IADD3.X R89, R15, UR6, RZ, P1, !PT ;  /* 0x000000060f597c10 */ /* 0x000fc60008ffe4ff */
[----:B------:R-:W0:Y:S01]  /*998b0*/  LDGDEPBAR ;  /* 0x00000000000079af */ /* 0x000e220000000000 */
[----:B--2---:R-:W-:-:S03]  /*998c0*/  IADD3 R87, P1, R92, UR7, RZ ;  /* 0x000000075c577c10 */ /* 0x004fc6000ff3e0ff */
[----:B------:R-:W2:Y:S01]  /*998d0*/  LDL.LU.64 R14, [R1+0xb40] ;  /* 0x000b4000010e7983 */ /* 0x000ea20000300a00 */
[----:B------:R-:W-:-:S03]  /*998e0*/  IADD3.X R88, R93, UR6, RZ, P1, !PT ;  /* 0x000000065d587c10 */ /* 0x000fc60008ffe4ff */
[----:B------:R-:W4:Y:S01]  /*998f0*/  LDL.LU.64 R92, [R1+0xcb0] ;  /* 0x000cb000015c7983 */ /* 0x000f220000300a00 */
[----:B------:R-:W-:-:S04]  /*99900*/  IADD3 R86, P1, R84, UR7, RZ ;  /* 0x0000000754567c10 */ /* 0x000fc8000ff3e0ff */
[----:B------:R-:W-:Y:S02]  /*99910*/  IADD3.X R0, R85, UR6, RZ, P1, !PT ;  /* 0x0000000655007c10 */ /* 0x000fe40008ffe4ff */
[----:B------:R-:W-:Y:S02]  /*99920*/  ISETP.NE.U32.AND P0, PT, R3, RZ, PT ;  /* 0x000000ff0300720c */ /* 0x000fe40003f05070 */
[----:B---3--:R-:W-:-:S04]  /*99930*/  IADD3 R85, P1, R82, UR7, RZ ;  /* 0x0000000752557c10 */ /* 0x008fc8000ff3e0ff */
[----:B------:R-:W-:Y:S02]  /*99940*/  IADD3.X R3, R83, UR6, RZ, P1, !PT ;  /* 0x0000000653037c10 */ /* 0x000fe40008ffe4ff */
[----:B------:R-:W-:-:S04]  /*99950*/  IADD3 R84, P1, R4, UR7, RZ ;  /* 0x0000000704547c10 */ /* 0x000fc8000ff3e0ff */
        /* <DEDUP_REMOVED lines=17> */
[----:B------:R-:W-:Y:S02]  /*99a70*/  IADD3 R19, P1, R16, UR7, RZ ;  /* 0x0000000710137c10 */ /* 0x000fe4000ff3e0ff */
[----:B-1----:R-:W-:Y:S02]  /*99a80*/  LOP3.LUT R166, R169, 0x3f, RZ, 0xc0, !PT ;  /* 0x0000003fa9a67812 */ /* 0x002fe400078ec0ff */
[----:B------:R-:W-:-:S03]  /*99a90*/  IADD3.X R13, R17, UR6, RZ, P1, !PT ;  /* 0x00000006110d7c10 */ /* 0x000fc60008ffe4ff */
[----:B------:R-:W-:Y:S01]  /*99aa0*/  IMAD.SHL.U32 R167, R166, 0x4, RZ ;  /* 0x00000004a6a77824 */ /* 0x000fe200078e00ff */
[----:B--2---:R-:W-:Y:S02]  /*99ab0*/  IADD3 R18, P1, R14, UR7, RZ ;  /* 0x000000070e127c10 */ /* 0x004fe4000ff3e0ff */
[----:B------:R-:W-:Y:S02]  /*99ac0*/  MOV R14, UR5 ;  /* 0x00000005000e7c02 */ /* 0x000fe40008000f00 */
[----:B------:R-:W-:Y:S02]  /*99ad0*/  IADD3.X R15, R15, UR6, RZ, P1, !PT ;  /* 0x000000060f0f7c10 */ /* 0x000fe40008ffe4ff */
[----:B----4-:R-:W-:Y:S01]  /*99ae0*/  IADD3 R16, P1, R92, UR7, RZ ;  /* 0x000000075c107c10 */ /* 0x010fe2000ff3e0ff */
[----:B------:R-:W-:Y:S01]  /*99af0*/  IMAD R14, R14, 0x8000, R167 ;  /* 0x000080000e0e7824 */ /* 0x000fe200078e02a7 */
[----:B------:R-:W-:Y:S02]  /*99b00*/  MOV R92, R90 ;  /* 0x0000005a005c7202 */ /* 0x000fe40000000f00 */
[----:B------:R-:W-:Y:S01]  /*99b10*/  IADD3.X R17, R93, UR6, RZ, P1, !PT ;  /* 0x000000065d117c10 */ /* 0x000fe20008ffe4ff */
[----:B------:R-:W-:Y:S01]  /*99b20*/  IMAD.MOV.U32 R93, RZ, RZ, R89 ;  /* 0x000000ffff5d7224 */ /* 0x000fe200078e0059 */
[----:B------:R-:W-:-:S02]  /*99b30*/  IADD3 R91, R14, 0x100000, RZ ;  /* 0x001000000e5b7810 */ /* 0x000fc40007ffe0ff */
[C---:B------:R-:W-:Y:S02]  /*99b40*/  IADD3 R89, R14.reuse, 0x100000, RZ ;  /* 0x001000000e597810 */ /* 0x040fe40007ffe0ff */
[----:B------:R1:W-:Y:S04]  /*99b50*/  STL.64 [R1+0x1678], R92 ;  /* 0x0016785c01007387 */ /* 0x0003e80000100a00 */
[----:B------:R1:W-:Y:S01]  /*99b60*/  LDGSTS.E [R91+-0x80000], [R92.64], P6 ;  /* 0x800000005c5b7fae */ /* 0x0003e2000b121848 */
[----:B------:R-:W-:Y:S02]  /*99b70*/  MOV R90, R86 ;  /* 0x00000056005a7202 */ /* 0x000fe40000000f00 */
[----:B-1----:R-:W-:Y:S01]  /*99b80*/  MOV R92, R87 ;  /* 0x00000057005c7202 */ /* 0x002fe20000000f00 */
[----:B------:R-:W-:Y:S01]  /*99b90*/  IMAD.MOV.U32 R93, RZ, RZ, R88 ;  /* 0x000000ffff5d7224 */ /* 0x000fe200078e0058 */
[C---:B------:R-:W-:Y:S01]  /*99ba0*/  IADD3 R87, R14.reuse, 0x100000, RZ ;  /* 0x001000000e577810 */ /* 0x040fe20007ffe0ff */
[----:B------:R-:W-:Y:S01]  /*99bb0*/  IMAD.MOV.U32 R91, RZ, RZ, R0 ;  /* 0x000000ffff5b7224 */ /* 0x000fe200078e0000 */
[----:B------:R-:W-:-:S02]  /*99bc0*/  IADD3 R0, R14, 0x100000, RZ ;  /* 0x001000000e007810 */ /* 0x000fc40007ffe0ff */
[----:B------:R1:W-:Y:S01]  /*99bd0*/  LDGSTS.E [R89+-0x7ff00], [R92.64], P0 ;  /* 0x801000005c597fae */ /* 0x0003e20008121848 */
[----:B------:R-:W-:Y:S02]  /*99be0*/  MOV R88, R85 ;  /* 0x0000005500587202 */ /* 0x000fe40000000f00 */
[----:B------:R-:W-:Y:S01]  /*99bf0*/  MOV R85, R4 ;  /* 0x0000000400557202 */ /* 0x000fe20000000f00 */
[----:B------:R-:W-:Y:S01]  /*99c00*/  IMAD.MOV.U32 R4, RZ, RZ, R83 ;  /* 0x000000ffff047224 */ /* 0x000fe200078e0053 */
[----:B------:R-:W-:Y:S01]  /*99c10*/  STL.64 [R1+0x1598], R92 ;  /* 0x0015985c01007387 */ /* 0x000fe20000100a00 */
[----:B-1----:R-:W-:-:S03]  /*99c20*/  IMAD.MOV.U32 R89, RZ, RZ, R3 ;  /* 0x000000ffff597224 */ /* 0x002fc600078e0003 */
[----:B------:R-:W-:Y:S04]  /*99c30*/  STL.64 [R1+0x1578], R90 ;  /* 0x0015785a01007387 */ /* 0x000fe80000100a00 */
[----:B------:R1:W-:Y:S04]  /*99c40*/  LDGSTS.E [R87+-0x7f000], [R90.64], P6 ;  /* 0x810000005a577fae */ /* 0x0003e8000b121848 */
[----:B------:R-:W-:Y:S04]  /*99c50*/  STL.64 [R1+0x1498], R88 ;  /* 0x0014985801007387 */ /* 0x000fe80000100a00 */
[----:B------:R2:W-:Y:S04]  /*99c60*/  LDGSTS.E [R0+-0x7ef00], [R88.64], P0 ;  /* 0x8110000058007fae */ /* 0x0005e80008121848 */
[----:B------:R-:W-:Y:S04]  /*99c70*/  STL.64 [R1+0x1478], R84 ;  /* 0x0014785401007387 */ /* 0x000fe80000100a00 */
[----:B------:R3:W-:Y:S04]  /*99c80*/  LDGSTS.E [R0+-0x7e000], [R84.64], P6 ;  /* 0x8200000054007fae */ /* 0x0007e8000b121848 */
[----:B------:R4:W-:Y:S04]  /*99c90*/  STL.64 [R1+0x1398], R4 ;  /* 0x0013980401007387 */ /* 0x0009e80000100a00 */
[----:B------:R4:W-:Y:S02]  /*99ca0*/  LDGSTS.E [R0+-0x7df00], [R4.64], P0 ;  /* 0x8210000004007fae */ /* 0x0009e40008121848 */
[----:B----4-:R-:W-:Y:S01]  /*99cb0*/  MOV R4, R82 ;  /* 0x0000005200047202 */ /* 0x010fe20000000f00 */
[----:B------:R-:W-:-:S05]  /*99cc0*/  IMAD.MOV.U32 R5, RZ, RZ, R6 ;  /* 0x000000ffff057224 */ /* 0x000fca00078e0006 */
        /* <DEDUP_REMOVED lines=17> */
[----:B-1----:R-:W2:Y:S04]  /*99de0*/  LDL.LU.64 R86, [R1+0x1670] ;  /* 0x0016700001567983 */ /* 0x002ea80000300a00 */
[----:B------:R4:W-:Y:S04]  /*99df0*/  LDGSTS.E [R0+-0x7b000], [R4.64], P6 ;  /* 0x8500000004007fae */ /* 0x0009e8000b121848 */
[----:B------:R-:W2:Y:S01]  /*99e00*/  LDL.LU.64 R100, [R1+0x1590] ;  /* 0x0015900001647983 */ /* 0x000ea20000300a00 */
[----:B----4-:R-:W-:Y:S01]  /*99e10*/  MOV R4, R21 ;  /* 0x0000001500047202 */ /* 0x010fe20000000f00 */
[----:B------:R-:W-:-:S05]  /*99e20*/  IMAD.MOV.U32 R5, RZ, RZ, R11 ;  /* 0x000000ffff057224 */ /* 0x000fca00078e000b */
[----:B------:R1:W-:Y:S04]  /*99e30*/  STL.64 [R1+0xff8], R4 ;  /* 0x000ff80401007387 */ /* 0x0003e80000100a00 */
[----:B---3--:R-:W3:Y:S04]  /*99e40*/  LDL.LU.64 R84, [R1+0x1570] ;  /* 0x0015700001547983 */ /* 0x008ee80000300a00 */
[----:B------:R-:W4:Y:S01]  /*99e50*/  LDL.LU.64 R82, [R1+0x1490] ;  /* 0x0014900001527983 */ /* 0x000f220000300a00 */
[----:B------:R-:W-:Y:S01]  /*99e60*/  MOV R6, R20 ;  /* 0x0000001400067202 */ /* 0x000fe20000000f00 */
[----:B------:R-:W-:-:S02]  /*99e70*/  IMAD.MOV.U32 R7, RZ, RZ, R12 ;  /* 0x000000ffff077224 */ /* 0x000fc400078e000c */
[----:B------:R1:W-:Y:S04]  /*99e80*/  LDGSTS.E [R0+-0x7af00], [R4.64], P0 ;  /* 0x8510000004007fae */ /* 0x0003e80008121848 */
[----:B------:R1:W-:Y:S04]  /*99e90*/  LDGSTS.E [R0+-0x7a000], [R6.64], P6 ;  /* 0x8600000006007fae */ /* 0x0003e8000b121848 */
[----:B-1----:R-:W4:Y:S04]  /*99ea0*/  LDL.LU.64 R4, [R1+0x1470] ;  /* 0x0014700001047983 */ /* 0x002f280000300a00 */
[----:B------:R1:W-:Y:S04]  /*99eb0*/  STL.64 [R1+0xfc0], R6 ;  /* 0x000fc00601007387 */ /* 0x0003e80000100a00 */
[----:B------:R-:W4:Y:S01]  /*99ec0*/  LDL.LU.64 R80, [R1+0x1390] ;  /* 0x0013900001507983 */ /* 0x000f220000300a00 */
[----:B------:R-:W-:Y:S01]  /*99ed0*/  MOV R8, R19 ;  /* 0x0000001300087202 */ /* 0x000fe20000000f00 */
[----:B------:R-:W-:-:S05]  /*99ee0*/  IMAD.MOV.U32 R9, RZ, RZ, R13 ;  /* 0x000000ffff097224 */ /* 0x000fca00078e000d */
[----:B------:R1:W-:Y:S04]  /*99ef0*/  LDGSTS.E [R0+-0x79f00], [R8.64], P0 ;  /* 0x8610000008007fae */ /* 0x0003e80008121848 */
[----:B-1----:R-:W4:Y:S04]  /*99f00*/  LDL.LU.64 R6, [R1+0x1370] ;  /* 0x0013700001067983 */ /* 0x002f280000300a00 */
[----:B------:R-:W4:Y:S04]  /*99f10*/  LDL.LU.64 R22, [R1+0x12d0] ;  /* 0x0012d00001167983 */ /* 0x000f280000300a00 */
[----:B------:R1:W-:Y:S01]  /*99f20*/  STL.64 [R1+0xd00], R8 ;  /* 0x000d000801007387 */ /* 0x0003e20000100a00 */
[----:B------:R-:W-:Y:S01]  /*99f30*/  MOV R10, R18 ;  /* 0x00000012000a7202 */ /* 0x000fe20000000f00 */
[----:B------:R-:W-:-:S05]  /*99f40*/  IMAD.MOV.U32 R11, RZ, RZ, R15 ;  /* 0x000000ffff0b7224 */ /* 0x000fca00078e000f */
[----:B------:R1:W-:Y:S04]  /*99f50*/  LDGSTS.E [R0+-0x79000], [R10.64], P6 ;  /* 0x870000000a007fae */ /* 0x0003e8000b121848 */
[----:B-1----:R-:W4:Y:S04]  /*99f60*/  LDL.LU.64 R8, [R1+0x12b0] ;  /* 0x0012b00001087983 */ /* 0x002f280000300a00 */
[----:B------:R-:W4:Y:S04]  /*99f70*/  LDL.LU.64 R98, [R1+0x1248] ;  /* 0x0012480001627983 */ /* 0x000f280000300a00 */
[----:B------:R-:W4:Y:S04]  /*99f80*/  LDL.LU.64 R20, [R1+0xb10] ;  /* 0x000b100001147983 */ /* 0x000f280000300a00 */
[----:B------:R1:W-:Y:S01]  /*99f90*/  STL.64 [R1+0xb40], R10 ;  /* 0x000b400a01007387 */ /* 0x0003e20000100a00 */
[----:B------:R-:W-:Y:S01]  /*99fa0*/  IADD3 R3, R14, 0x100000, RZ ;  /* 0x001000000e037810 */ /* 0x000fe20007ffe0ff */
[----:B------:R-:W-:Y:S01]  /*99fb0*/  IMAD.MOV.U32 R13, RZ, RZ, R17 ;  /* 0x000000ffff0d7224 */ /* 0x000fe200078e0011 */
[----:B------:R-:W-:-:S05]  /*99fc0*/  MOV R12, R16 ;  /* 0x00000010000c7202 */ /* 0x000fca0000000f00 */
[----:B------:R1:W-:Y:S04]  /*99fd0*/  LDGSTS.E [R3+-0x78f00], [R12.64], P0 ;  /* 0x871000000c037fae */ /* 0x0003e80008121848 */
[----:B-1----:R-:W4:Y:S04]  /*99fe0*/  LDL.LU.64 R10, [R1+0x1228] ;  /* 0x00122800010a7983 */ /* 0x002f280000300a00 */
[----:B------:R-:W4:Y:S04]  /*99ff0*/  LDL.LU.64 R14, [R1+0xff0] ;  /* 0x000ff000010e7983 */ /* 0x000f280000300a00 */
[----:B------:R1:W-:Y:S04]  /*9a000*/  STL.64 [R1+0xcb0], R12 ;  /* 0x000cb00c01007387 */ /* 0x0003e80000100a00 */
[----:B-1----:R-:W4:Y:S04]  /*9a010*/  LDL.LU.64 R12, [R1+0xfb8] ;  /* 0x000fb800010c7983 */ /* 0x002f280000300a00 */
[----:B------:R-:W4:Y:S04]  /*9a020*/  LDL.LU.64 R96, [R1+0xcf8] ;  /* 0x000cf80001607983 */ /* 0x000f280000300a00 */
[----:B------:R-:W4:Y:S01]  /*9a030*/  LDL.LU.64 R92, [R1+0xcf0] ;  /* 0x000cf000015c7983 */ /* 0x000f220000300a00 */
[----:B------:R-:W-:-:S04]  /*9a040*/  LOP3.LUT R95, R95, 0x3f, RZ, 0xc0, !PT ;  /* 0x0000003f5f5f7812 */ /* 0x000fc800078ec0ff */
[----:B------:R-:W-:Y:S02]  /*9a050*/  SHF.L.U32 R95, R95, 0x2, RZ ;  /* 0x000000025f5f7819 */ /* 0x000fe400000006ff */
[----:B--2---:R-:W-:-:S04]  /*9a060*/  IADD3 R90, P1, R86, UR7, RZ ;  /* 0x00000007565a7c10 */ /* 0x004fc8000ff3e0ff */
[----:B------:R-:W-:Y:S02]  /*9a070*/  IADD3.X R89, R87, UR6, RZ, P1, !PT ;  /* 0x0000000657597c10 */ /* 0x000fe40008ffe4ff */
[----:B------:R-:W-:-:S04]  /*9a080*/  IADD3 R87, P1, R100, UR7, RZ ;  /* 0x0000000764577c10 */ /* 0x000fc8000ff3e0ff */
[----:B------:R-:W-:Y:S02]  /*9a090*/  IADD3.X R88, R101, UR6, RZ, P1, !PT ;  /* 0x0000000665587c10 */ /* 0x000fe40008ffe4ff */
[----:B---3--:R-:W-:-:S04]  /*9a0a0*/  IADD3 R86, P1, R84, UR7, RZ ;  /* 0x0000000754567c10 */ /* 0x008fc8000ff3e0ff */
[----:B------:R-:W-:Y:S02]  /*9a0b0*/  IADD3.X R0, R85, UR6, RZ, P1, !PT ;  /* 0x0000000655007c10 */ /* 0x000fe40008ffe4ff */
[----:B----4-:R-:W-:-:S04]  /*9a0c0*/  IADD3 R85, P1, R82, UR7, RZ ;  /* 0x0000000752557c10 */ /* 0x010fc8000ff3e0ff */
        /* <DEDUP_REMOVED lines=18> */
[----:B------:R-:W-:Y:S01]  /*9a1f0*/  IADD3.X R11, R15, UR6, RZ, P1, !PT ;  /* 0x000000060f0b7c10 */ /* 0x000fe20008ffe4ff */
[----:B------:R-:W-:Y:S01]  /*9a200*/  IMAD.U32 R14, RZ, RZ, UR5 ;  /* 0x00000005ff0e7e24 */ /* 0x000fe2000f8e00ff */
[----:B------:R-:W-:Y:S02]  /*9a210*/  LOP3.LUT R15, R95, 0x10, RZ, 0x3c, !PT ;  /* 0x000000105f0f7812 */ /* 0x000fe400078e3cff */
[----:B------:R-:W-:-:S04]  /*9a220*/  IADD3 R20, P1, R12, UR7, RZ ;  /* 0x000000070c147c10 */ /* 0x000fc8000ff3e0ff */
[----:B------:R-:W-:Y:S02]  /*9a230*/  IADD3.X R12, R13, UR6, RZ, P1, !PT ;  /* 0x000000060d0c7c10 */ /* 0x000fe40008ffe4ff */
[----:B------:R-:W-:Y:S02]  /*9a240*/  IADD3 R19, P1, R96, UR7, RZ ;  /* 0x0000000760137c10 */ /* 0x000fe4000ff3e0ff */
[----:B------:R-:W-:Y:S02]  /*9a250*/  LEA R14, R14, R15, 0xf ;  /* 0x0000000f0e0e7211 */ /* 0x000fe400078e78ff */
[----:B------:R-:W-:Y:S02]  /*9a260*/  IADD3.X R13, R97, UR6, RZ, P1, !PT ;  /* 0x00000006610d7c10 */ /* 0x000fe40008ffe4ff */
[----:B------:R-:W-:Y:S01]  /*9a270*/  IADD3 R18, P1, R92, UR7, RZ ;  /* 0x000000075c127c10 */ /* 0x000fe2000ff3e0ff */
[----:B------:R-:W-:Y:S01]  /*9a280*/  IMAD.MOV.U32 R92, RZ, RZ, R90 ;  /* 0x000000ffff5c7224 */ /* 0x000fe200078e005a */
[----:B------:R-:W-:-:S02]  /*9a290*/  IADD3 R91, R14, 0x100000, RZ ;  /* 0x001000000e5b7810 */ /* 0x000fc40007ffe0ff */
[----:B------:R-:W-:Y:S02]  /*9a2a0*/  IADD3.X R15, R93, UR6, RZ, P1, !PT ;  /* 0x000000065d0f7c10 */ /* 0x000fe40008ffe4ff */
[----:B------:R-:W-:Y:S02]  /*9a2b0*/  MOV R93, R89 ;  /* 0x00000059005d7202 */ /* 0x000fe40000000f00 */
[----:B------:R-:W-:-:S03]  /*9a2c0*/  IADD3 R89, R14, 0x100000, RZ ;  /* 0x001000000e597810 */ /* 0x000fc60007ffe0ff */
[----:B------:R1:W-:Y:S04]  /*9a2d0*/  STL.64 [R1+0x1670], R92 ;  /* 0x0016705c01007387 */ /* 0x0003e80000100a00 */
[----:B------:R1:W-:Y:S01]  /*9a2e0*/  LDGSTS.E [R91+-0x7fe00], [R92.64], P6 ;  /* 0x802000005c5b7fae */ /* 0x0003e2000b121848 */
[----:B------:R-:W-:Y:S02]  /*9a2f0*/  IMAD.MOV.U32 R90, RZ, RZ, R86 ;  /* 0x000000ffff5a7224 */ /* 0x000fe400078e0056 */
[----:B-1----:R-:W-:Y:S01]  /*9a300*/  IMAD.MOV.U32 R92, RZ, RZ, R87 ;  /* 0x000000ffff5c7224 */ /* 0x002fe200078e0057 */
[----:B------:R-:W-:Y:S01]  /*9a310*/  MOV R93, R88 ;  /* 0x00000058005d7202 */ /* 0x000fe20000000f00 */
[----:B------:R-:W-:Y:S01]  /*9a320*/  IMAD.MOV.U32 R88, RZ, RZ, R85 ;  /* 0x000000ffff587224 */ /* 0x000fe200078e0055 */
[----:B------:R-:W-:-:S02]  /*9a330*/  IADD3 R87, R14, 0x100000, RZ ;  /* 0x001000000e577810 */ /* 0x000fc40007ffe0ff */
[----:B------:R-:W-:Y:S01]  /*9a340*/  MOV R91, R0 ;  /* 0x00000000005b7202 */ /* 0x000fe20000000f00 */
[----:B------:R1:W-:Y:S01]  /*9a350*/  LDGSTS.E [R89+-0x7fd00], [R92.64], P0 ;  /* 0x803000005c597fae */ /* 0x0003e20008121848 */
[----:B------:R-:W-:Y:S01]  /*9a360*/  IADD3 R0, R14, 0x100000, RZ ;  /* 0x001000000e007810 */ /* 0x000fe20007ffe0ff */
[----:B------:R-:W-:Y:S01]  /*9a370*/  IMAD.MOV.U32 R85, RZ, RZ, R4 ;  /* 0x000000ffff557224 */ /* 0x000fe200078e0004 */
[----:B------:R-:W-:Y:S01]  /*9a380*/  MOV R4, R83 ;  /* 0x0000005300047202 */ /* 0x000fe20000000f00 */
[----:B------:R-:W-:Y:S04]  /*9a390*/  STL.64 [R1+0x1590], R92 ;  /* 0x0015905c01007387 */ /* 0x000fe80000100a00 */
[----:B------:R-:W-:Y:S01]  /*9a3a0*/  STL.64 [R1+0x1570], R90 ;  /* 0x0015705a01007387 */ /* 0x000fe20000100a00 */
[----:B-1----:R-:W-:-:S03]  /*9a3b0*/  MOV R89, R3 ;  /* 0x0000000300597202 */ /* 0x002fc60000000f00 */
[----:B------:R1:W-:Y:S04]  /*9a3c0*/  LDGSTS.E [R87+-0x7ee00], [R90.64], P6 ;  /* 0x812000005a577fae */ /* 0x0003e8000b121848 */
[----:B------:R-:W-:Y:S04]  /*9a3d0*/  STL.64 [R1+0x1490], R88 ;  /* 0x0014905801007387 */ /* 0x000fe80000100a00 */
[----:B------:R2:W-:Y:S04]  /*9a3e0*/  LDGSTS.E [R0+-0x7ed00], [R88.64], P0 ;  /* 0x8130000058007fae */ /* 0x0005e80008121848 */
[----:B------:R-:W-:Y:S04]  /*9a3f0*/  STL.64 [R1+0x1470], R84 ;  /* 0x0014705401007387 */ /* 0x000fe80000100a00 */
[----:B------:R3:W-:Y:S04]  /*9a400*/  LDGSTS.E [R0+-0x7de00], [R84.64], P6 ;  /* 0x8220000054007fae */ /* 0x0007e8000b121848 */
[----:B------:R4:W-:Y:S04]  /*9a410*/  STL.64 [R1+0x1390], R4 ;  /* 0x0013900401007387 */ /* 0x0009e80000100a00 */
[----:B------:R4:W-:Y:S02]  /*9a420*/  LDGSTS.E [R0+-0x7dd00], [R4.64], P0 ;  /* 0x8230000004007fae */ /* 0x0009e40008121848 */
[----:B----4-:R-:W-:Y:S01]  /*9a430*/  IMAD.MOV.U32 R4, RZ, RZ, R82 ;  /* 0x000000ffff047224 */ /* 0x010fe200078e0052 */
[----:B------:R-:W-:-:S05]  /*9a440*/  MOV R5, R6 ;  /* 0x0000000600057202 */ /* 0x000fca0000000f00 */
        /* <DEDUP_REMOVED lines=17> */
[----:B-1----:R-:W2:Y:S04]  /*9a560*/  LDL.LU.64 R86, [R1+0x1668] ;  /* 0x0016680001567983 */ /* 0x002ea80000300a00 */
[----:B------:R4:W-:Y:S04]  /*9a570*/  LDGSTS.E [R0+-0x7ae00], [R4.64], P6 ;  /* 0x8520000004007fae */ /* 0x0009e8000b121848 */
[----:B------:R-:W2:Y:S01]  /*9a580*/  LDL.LU.64 R98, [R1+0x1588] ;  /* 0x0015880001627983 */ /* 0x000ea20000300a00 */
[----:B----4-:R-:W-:Y:S01]  /*9a590*/  IMAD.MOV.U32 R4, RZ, RZ, R21 ;  /* 0x000000ffff047224 */ /* 0x010fe200078e0015 */
[----:B------:R-:W-:-:S05]  /*9a5a0*/  MOV R5, R11 ;  /* 0x0000000b00057202 */ /* 0x000fca0000000f00 */
[----:B------:R1:W-:Y:S04]  /*9a5b0*/  STL.64 [R1+0xff0], R4 ;  /* 0x000ff00401007387 */ /* 0x0003e80000100a00 */
[----:B---3--:R-:W3:Y:S04]  /*9a5c0*/  LDL.LU.64 R84, [R1+0x1568] ;  /* 0x0015680001547983 */ /* 0x008ee80000300a00 */
[----:B------:R-:W4:Y:S01]  /*9a5d0*/  LDL.LU.64 R82, [R1+0x1488] ;  /* 0x0014880001527983 */ /* 0x000f220000300a00 */
[----:B------:R-:W-:Y:S01]  /*9a5e0*/  IMAD.MOV.U32 R6, RZ, RZ, R20 ;  /* 0x000000ffff067224 */ /* 0x000fe200078e0014 */
[----:B------:R-:W-:-:S02]  /*9a5f0*/  MOV R7, R12 ;  /* 0x0000000c00077202 */ /* 0x000fc40000000f00 */
[----:B------:R1:W-:Y:S04]  /*9a600*/  LDGSTS.E [R0+-0x7ad00], [R4.64], P0 ;  /* 0x8530000004007fae */ /* 0x0003e80008121848 */
[----:B------:R1:W-:Y:S04]  /*9a610*/  LDGSTS.E [R0+-0x79e00], [R6.64], P6 ;  /* 0x8620000006007fae */ /* 0x0003e8000b121848 */
[----:B-1----:R-:W4:Y:S04]  /*9a620*/  LDL.LU.64 R4, [R1+0x1468] ;  /* 0x0014680001047983 */ /* 0x002f280000300a00 */
[----:B------:R1:W-:Y:S04]  /*9a630*/  STL.64 [R1+0xfb8], R6 ;  /* 0x000fb80601007387 */ /* 0x0003e80000100a00 */
[----:B------:R-:W4:Y:S01]  /*9a640*/  LDL.LU.64 R80, [R1+0x1388] ;  /* 0x0013880001507983 */ /* 0x000f220000300a00 */
        /* <DEDUP_REMOVED lines=9> */
[----:B------:R-:W-:Y:S01]  /*9a6e0*/  IMAD.MOV.U32 R12, RZ, RZ, R18 ;  /* 0x000000ffff0c7224 */ /* 0x000fe200078e0012 */
[----:B------:R-:W-:-:S02]  /*9a6f0*/  MOV R13, R15 ;  /* 0x0000000f000d7202 */ /* 0x000fc40000000f00 */
[----:B------:R-:W4:Y:S01]  /*9a700*/  LDL.LU.64 R96, [R1+0xfe8] ;  /* 0x000fe80001607983 */ /* 0x000f220000300a00 */
[----:B------:R-:W-:Y:S01]  /*9a710*/  IADD3 R3, R14, 0x100000, RZ ;  /* 0x001000000e037810 */ /* 0x000fe20007ffe0ff */
[----:B------:R-:W-:Y:S01]  /*9a720*/  IMAD.MOV.U32 R14, RZ, RZ, R16 ;  /* 0x000000ffff0e7224 */ /* 0x000fe200078e0010 */
[----:B------:R-:W-:Y:S01]  /*9a730*/  MOV R15, R17 ;  /* 0x00000011000f7202 */ /* 0x000fe20000000f00 */
[----:B------:R1:W-:Y:S04]  /*9a740*/  STL.64 [R1+0xcf0], R12 ;  /* 0x000cf00c01007387 */ /* 0x0003e80000100a00 */
[----:B------:R1:W-:Y:S04]  /*9a750*/  LDGSTS.E [R0+-0x78e00], [R12.64], P6 ;  /* 0x872000000c007fae */ /* 0x0003e8000b121848 */
[----:B------:R1:W-:Y:S04]  /*9a760*/  LDGSTS.E [R3+-0x78d00], [R14.64], P0 ;  /* 0x873000000e037fae */ /* 0x0003e80008121848 */
[----:B-1----:R-:W4:Y:S04]  /*9a770*/  LDL.LU.64 R12, [R1+0xfb0] ;  /* 0x000fb000010c7983 */ /* 0x002f280000300a00 */
[----:B------:R1:W-:Y:S04]  /*9a780*/  STL.64 [R1+0xb10], R14 ;  /* 0x000b100e01007387 */ /* 0x0003e80000100a00 */
[----:B------:R-:W4:Y:S04]  /*9a790*/  LDL.LU.64 R16, [R1+0xce8] ;  /* 0x000ce80001107983 */ /* 0x000f280000300a00 */
[----:B-1----:R-:W4:Y:S04]  /*9a7a0*/  LDL.LU.64 R14, [R1+0xb38] ;  /* 0x000b3800010e7983 */ /* 0x002f280000300a00 */
[----:B------:R-:W4:Y:S01]  /*9a7b0*/  LDL.LU.64 R92, [R1+0xca8] ;  /* 0x000ca800015c7983 */ /* 0x000f220000300a00 */
[----:B------:R-:W-:-:S05]  /*9a7c0*/  IMAD.SHL.U32 R94, R94, 0x4, RZ ;  /* 0x000000045e5e7824 */ /* 0x000fca00078e00ff */
[----:B------:R-:W-:Y:S02]  /*9a7d0*/  LOP3.LUT R94, R94, 0x20, RZ, 0x3c, !PT ;  /* 0x000000205e5e7812 */ /* 0x000fe400078e3cff */
        /* <DEDUP_REMOVED lines=29> */
[----:B------:R-:W-:Y:S02]  /*9a9b0*/  MOV R14, UR5 ;  /* 0x00000005000e7c02 */ /* 0x000fe40008000f00 */
[----:B------:R-:W-:Y:S02]  /*9a9c0*/  IADD3.X R15, R15, UR6, RZ, P1, !PT ;  /* 0x000000060f0f7c10 */ /* 0x000fe40008ffe4ff */
[----:B------:R-:W-:Y:S01]  /*9a9d0*/  IADD3 R16, P1, R92, UR7, RZ ;  /* 0x000000075c107c10 */ /* 0x000fe2000ff3e0ff */
[----:B------:R-:W-:Y:S01]  /*9a9e0*/  IMAD R14, R14, 0x8000, R94 ;  /* 0x000080000e0e7824 */ /* 0x000fe200078e025e */
[----:B------:R-:W-:-:S02]  /*9a9f0*/  MOV R92, R90 ;  /* 0x0000005a005c7202 */ /* 0x000fc40000000f00 */
[----:B------:R-:W-:Y:S01]  /*9aa00*/  IADD3.X R17, R93, UR6, RZ, P1, !PT ;  /* 0x000000065d117c10 */ /* 0x000fe20008ffe4ff */
[----:B------:R-:W-:Y:S01]  /*9aa10*/  IMAD.MOV.U32 R93, RZ, RZ, R89 ;  /* 0x000000ffff5d7224 */ /* 0x000fe200078e0059 */
[C---:B------:R-:W-:Y:S02]  /*9aa20*/  IADD3 R91, R14.reuse, 0x100000, RZ ;  /* 0x001000000e5b7810 */ /* 0x040fe40007ffe0ff */
[----:B------:R-:W-:Y:S02]  /*9aa30*/  IADD3 R89, R14, 0x100000, RZ ;  /* 0x001000000e597810 */ /* 0x000fe40007ffe0ff */
[----:B------:R1:W-:Y:S04]  /*9aa40*/  STL.64 [R1+0x1668], R92 ;  /* 0x0016685c01007387 */ /* 0x0003e80000100a00 */
[----:B------:R1:W-:Y:S01]  /*9aa50*/  LDGSTS.E [R91+-0x7fc00], [R92.64], P6 ;  /* 0x804000005c5b7fae */ /* 0x0003e2000b121848 */
[----:B------:R-:W-:-:S02]  /*9aa60*/  MOV R90, R86 ;  /* 0x00000056005a7202 */ /* 0x000fc40000000f00 */
[----:B-1----:R-:W-:Y:S01]  /*9aa70*/  MOV R92, R87 ;  /* 0x00000057005c7202 */ /* 0x002fe20000000f00 */
[----:B------:R-:W-:Y:S01]  /*9aa80*/  IMAD.MOV.U32 R93, RZ, RZ, R88 ;  /* 0x000000ffff5d7224 */ /* 0x000fe200078e0058 */
[C---:B------:R-:W-:Y:S01]  /*9aa90*/  IADD3 R87, R14.reuse, 0x100000, RZ ;  /* 0x001000000e577810 */ /* 0x040fe20007ffe0ff */
[----:B------:R-:W-:Y:S01]  /*9aaa0*/  IMAD.MOV.U32 R91, RZ, RZ, R0 ;  /* 0x000000ffff5b7224 */ /* 0x000fe200078e0000 */
[----:B------:R-:W-:Y:S02]  /*9aab0*/  IADD3 R0, R14, 0x100000, RZ ;  /* 0x001000000e007810 */ /* 0x000fe40007ffe0ff */
        /* <DEDUP_REMOVED lines=25> */
[----:B------:R4:W-:Y:S04]  /*9ac50*/  LDGSTS.E [R0+-0x7bc00], [R4.64], P6 ;  /* 0x8440000004007fae */ /* 0x0009e8000b121848 */
[----:B------:R-:W2:Y:S01]  /*9ac60*/  LDL.LU.64 R82, [R1+0x1660] ;  /* 0x0016600001527983 */ /* 0x000ea20000300a00 */
        /* <DEDUP_REMOVED lines=8> */
[----:B------:R4:W-:Y:S01]  /*9acf0*/  LDGSTS.E [R0+-0x7ac00], [R4.64], P6 ;  /* 0x8540000004007fae */ /* 0x0009e2000b121848 */
[----:B------:R-:W-:Y:S01]  /*9ad00*/  MOV R8, R21 ;  /* 0x0000001500087202 */ /* 0x000fe20000000f00 */
[----:B------:R-:W-:Y:S01]  /*9ad10*/  IMAD.MOV.U32 R9, RZ, RZ, R11 ;  /* 0x000000ffff097224 */ /* 0x000fe200078e000b */
[----:B------:R-:W-:Y:S01]  /*9ad20*/  MOV R10, R20 ;  /* 0x00000014000a7202 */ /* 0x000fe20000000f00 */
[----:B----4-:R-:W4:Y:S04]  /*9ad30*/  LDL.LU.64 R4, [R1+0xac0] ;  /* 0x000ac00001047983 */ /* 0x010f280000300a00 */
[----:B------:R-:W4:Y:S01]  /*9ad40*/  LDL.LU.64 R6, [R1+0xab8] ;  /* 0x000ab80001067983 */ /* 0x000f220000300a00 */
[----:B------:R-:W-:-:S03]  /*9ad50*/  IMAD.MOV.U32 R11, RZ, RZ, R12 ;  /* 0x000000ffff0b7224 */ /* 0x000fc600078e000c */
[----:B------:R1:W-:Y:S04]  /*9ad60*/  STL.64 [R1+0xfe8], R8 ;  /* 0x000fe80801007387 */ /* 0x0003e80000100a00 */
[----:B------:R1:W-:Y:S04]  /*9ad70*/  LDGSTS.E [R0+-0x7ab00], [R8.64], P0 ;  /* 0x8550000008007fae */ /* 0x0003e80008121848 */
[----:B------:R3:W-:Y:S04]  /*9ad80*/  LDGSTS.E [R0+-0x79c00], [R10.64], P6 ;  /* 0x864000000a007fae */ /* 0x0007e8000b121848 */
[----:B-1----:R-:W4:Y:S04]  /*9ad90*/  LDL.LU.64 R8, [R1+0xa70] ;  /* 0x000a700001087983 */ /* 0x002f280000300a00 */
[----:B------:R3:W-:Y:S01]  /*9ada0*/  STL.64 [R1+0xfb0], R10 ;  /* 0x000fb00a01007387 */ /* 0x0007e20000100a00 */
[----:B------:R-:W-:-:S05]  /*9adb0*/  MOV R12, R19 ;  /* 0x00000013000c7202 */ /* 0x000fca0000000f00 */
[----:B------:R1:W-:Y:S04]  /*9adc0*/  LDGSTS.E [R0+-0x79b00], [R12.64], P0 ;  /* 0x865000000c007fae */ /* 0x0003e80008121848 */
[----:B---3--:R-:W3:Y:S04]  /*9add0*/  LDL.LU.64 R10, [R1+0xa68] ;  /* 0x000a6800010a7983 */ /* 0x008ee80000300a00 */
[----:B------:R-:W3:Y:S04]  /*9ade0*/  LDL.LU.64 R84, [R1+0xa10] ;  /* 0x000a100001547983 */ /* 0x000ee80000300a00 */
[----:B------:R1:W-:Y:S04]  /*9adf0*/  STL.64 [R1+0xce8], R12 ;  /* 0x000ce80c01007387 */ /* 0x0003e80000100a00 */
[----:B------:R-:W3:Y:S04]  /*9ae00*/  LDL.LU.64 R86, [R1+0xa08] ;  /* 0x000a080001567983 */ /* 0x000ee80000300a00 */
[----:B------:R-:W3:Y:S01]  /*9ae10*/  LDL.LU.64 R88, [R1+0x9d0] ;  /* 0x0009d00001587983 */ /* 0x000ee20000300a00 */
[----:B-1----:R-:W-:Y:S01]  /*9ae20*/  IMAD.MOV.U32 R12, RZ, RZ, R18 ;  /* 0x000000ffff0c7224 */ /* 0x002fe200078e0012 */
[----:B------:R-:W-:-:S05]  /*9ae30*/  MOV R13, R15 ;  /* 0x0000000f000d7202 */ /* 0x000fca0000000f00 */
[----:B------:R1:W-:Y:S04]  /*9ae40*/  STL.64 [R1+0xb38], R12 ;  /* 0x000b380c01007387 */ /* 0x0003e80000100a00 */
[----:B------:R1:W-:Y:S04]  /*9ae50*/  LDGSTS.E [R0+-0x78c00], [R12.64], P6 ;  /* 0x874000000c007fae */ /* 0x0003e8000b121848 */
[----:B------:R-:W3:Y:S01]  /*9ae60*/  LDL.LU.64 R92, [R1+0x9c8] ;  /* 0x0009c800015c7983 */ /* 0x000ee20000300a00 */
[----:B-1----:R-:W-:Y:S01]  /*9ae70*/  IMAD.MOV.U32 R12, RZ, RZ, R16 ;  /* 0x000000ffff0c7224 */ /* 0x002fe200078e0010 */
[----:B------:R-:W-:-:S05]  /*9ae80*/  MOV R13, R17 ;  /* 0x00000011000d7202 */ /* 0x000fca0000000f00 */
[----:B------:R1:W-:Y:S04]  /*9ae90*/  STL.64 [R1+0xca8], R12 ;  /* 0x000ca80c01007387 */ /* 0x0003e80000100a00 */
[----:B------:R-:W3:Y:S01]  /*9aea0*/  LDL.LU.64 R90, [R1+0x1560] ;  /* 0x00156000015a7983 */ /* 0x000ee20000300a00 */
[----:B------:R-:W-:-:S03]  /*9aeb0*/  IADD3 R3, R14, 0x100000, RZ ;  /* 0x001000000e037810 */ /* 0x000fc60007ffe0ff */
[----:B------:R-:W3:Y:S04]  /*9aec0*/  LDL.LU.64 R18, [R1+0x1480] ;  /* 0x0014800001127983 */ /* 0x000ee80000300a00 */
[----:B------:R1:W-:Y:S04]  /*9aed0*/  LDGSTS.E [R3+-0x78b00], [R12.64], P0 ;  /* 0x875000000c037fae */ /* 0x0003e80008121848 */
[----:B------:R-:W3:Y:S04]  /*9aee0*/  LDL.LU.64 R20, [R1+0xad0] ;  /* 0x000ad00001147983 */ /* 0x000ee80000300a00 */
[----:B------:R-:W3:Y:S01]  /*9aef0*/  LDL.LU.64 R22, [R1+0xac8] ;  /* 0x000ac80001167983 */ /* 0x000ee20000300a00 */
[----:B--2---:R-:W-:-:S04]  /*9af00*/  IADD3 R135, P1, R82, UR7, RZ ;  /* 0x0000000752877c10 */ /* 0x004fc8000ff3e0ff */
[----:B------:R-:W-:Y:S02]  /*9af10*/  IADD3.X R136, R83, UR6, RZ, P1, !PT ;  /* 0x0000000653887c10 */ /* 0x000fe40008ffe4ff */
[----:B------:R-:W-:-:S04]  /*9af20*/  IADD3 R137, P1, R80, UR7, RZ ;  /* 0x0000000750897c10 */ /* 0x000fc8000ff3e0ff */
[----:B------:R-:W-:Y:S02]  /*9af30*/  IADD3.X R138, R81, UR6, RZ, P1, !PT ;  /* 0x00000006518a7c10 */ /* 0x000fe40008ffe4ff */
[----:B------:R-:W2:Y:S04]  /*9af40*/  LDL.LU.64 R80, [R1+0xa80] ;  /* 0x000a800001507983 */ /* 0x000ea80000300a00 */
[----:B------:R-:W2:Y:S01]  /*9af50*/  LDL.LU.64 R82, [R1+0xa78] ;  /* 0x000a780001527983 */ /* 0x000ea20000300a00 */
[----:B----4-:R-:W-:-:S04]  /*9af60*/  IADD3 R0, P1, R4, UR7, RZ ;  /* 0x0000000704007c10 */ /* 0x010fc8000ff3e0ff */
[----:B-1----:R-:W-:Y:S02]  /*9af70*/  IADD3.X R3, R5, UR6, RZ, P1, !PT ;  /* 0x0000000605037c10 */ /* 0x002fe40008ffe4ff */
[----:B------:R-:W-:-:S04]  /*9af80*/  IADD3 R4, P1, R6, UR7, RZ ;  /* 0x0000000706047c10 */ /* 0x000fc8000ff3e0ff */
[----:B------:R-:W-:Y:S02]  /*9af90*/  IADD3.X R5, R7, UR6, RZ, P1, !PT ;  /* 0x0000000607057c10 */ /* 0x000fe40008ffe4ff */
[----:B------:R-:W-:-:S04]  /*9afa0*/  IADD3 R6, P1, R8, UR7, RZ ;  /* 0x0000000708067c10 */ /* 0x000fc8000ff3e0ff */
[----:B------:R-:W-:Y:S02]  /*9afb0*/  IADD3.X R7, R9, UR6, RZ, P1, !PT ;  /* 0x0000000609077c10 */ /* 0x000fe40008ffe4ff */
[----:B---3--:R-:W-:-:S04]  /*9afc0*/  IADD3 R8, P1, R10, UR7, RZ ;  /* 0x000000070a087c10 */ /* 0x008fc8000ff3e0ff */
[----:B------:R-:W-:Y:S02]  /*9afd0*/  IADD3.X R9, R11, UR6, RZ, P1, !PT ;  /* 0x000000060b097c10 */ /* 0x000fe40008ffe4ff */
[----:B------:R-:W-:-:S04]  /*9afe0*/  IADD3 R10, P1, R84, UR7, RZ ;  /* 0x00000007540a7c10 */ /* 0x000fc8000ff3e0ff */
[----:B------:R-:W-:Y:S02]  /*9aff0*/  IADD3.X R11, R85, UR6, RZ, P1, !PT ;  /* 0x00000006550b7c10 */ /* 0x000fe40008ffe4ff */
[----:B------:R-:W3:Y:S01]  /*9b000*/  LDL.LU.64 R84, [R1+0xa20] ;  /* 0x000a200001547983 */ /* 0x000ee20000300a00 */
[----:B------:R-:W-:-:S04]  /*9b010*/  IADD3 R12, P1, R86, UR7, RZ ;  /* 0x00000007560c7c10 */ /* 0x000fc8000ff3e0ff */
[----:B------:R-:W-:Y:S02]  /*9b020*/  IADD3.X R13, R87, UR6, RZ, P1, !PT ;  /* 0x00000006570d7c10 */ /* 0x000fe40008ffe4ff */
[----:B------:R-:W4:Y:S01]  /*9b030*/  LDL.LU.64 R86, [R1+0xa18] ;  /* 0x000a180001567983 */ /* 0x000f220000300a00 */
[----:B------:R-:W-:-:S04]  /*9b040*/  IADD3 R14, P1, R88, UR7, RZ ;  /* 0x00000007580e7c10 */ /* 0x000fc8000ff3e0ff */
[----:B------:R-:W-:Y:S02]  /*9b050*/  IADD3.X R15, R89, UR6, RZ, P1, !PT ;  /* 0x00000006590f7c10 */ /* 0x000fe40008ffe4ff */
[----:B------:R-:W4:Y:S04]  /*9b060*/  LDL.LU.64 R88, [R1+0x9e0] ;  /* 0x0009e00001587983 */ /* 0x000f280000300a00 */
[----:B------:R-:W4:Y:S01]  /*9b070*/  LDL.LU.64 R108, [R1+0x9d8] ;  /* 0x0009d800016c7983 */ /* 0x000f220000300a00 */
[----:B------:R-:W-:-:S03]  /*9b080*/  IADD3 R16, P1, R92, UR7, RZ ;  /* 0x000000075c107c10 */ /* 0x000fc6000ff3e0ff */
[----:B------:R-:W4:Y:S01]  /*9b090*/  LDL.LU.64 R106, [R1+0x1460] ;  /* 0x00146000016a7983 */ /* 0x000f220000300a00 */
[----:B------:R-:W-:Y:S02]  /*9b0a0*/  IADD3.X R17, R93, UR6, RZ, P1, !PT ;  /* 0x000000065d117c10 */ /* 0x000fe40008ffe4ff */
[----:B------:R-:W-:-:S04]  /*9b0b0*/  IADD3 R139, P1, R90, UR7, RZ ;  /* 0x000000075a8b7c10 */ /* 0x000fc8000ff3e0ff */
[----:B------:R-:W-:Y:S02]  /*9b0c0*/  IADD3.X R140, R91, UR6, RZ, P1, !PT ;  /* 0x000000065b8c7c10 */ /* 0x000fe40008ffe4ff */
        /* <DEDUP_REMOVED lines=10> */
[----:B------:R-:W-:-:S04]  /*9b170*/  IADD3 R141, P1, R18, UR7, RZ ;  /* 0x00000007128d7c10 */ /* 0x000fc8000ff3e0ff */
[----:B------:R-:W-:Y:S02]  /*9b180*/  IADD3.X R142, R19, UR6, RZ, P1, !PT ;  /* 0x00000006138e7c10 */ /* 0x000fe40008ffe4ff */
[----:B------:R-:W-:-:S04]  /*9b190*/  IADD3 R18, P1, R20, UR7, RZ ;  /* 0x0000000714127c10 */ /* 0x000fc8000ff3e0ff */
[----:B------:R-:W-:Y:S02]  /*9b1a0*/  IADD3.X R19, R21, UR6, RZ, P1, !PT ;  /* 0x0000000615137c10 */ /* 0x000fe40008ffe4ff */
[----:B------:R-:W-:-:S04]  /*9b1b0*/  IADD3 R20, P1, R22, UR7, RZ ;  /* 0x0000000716147c10 */ /* 0x000fc8000ff3e0ff */
[----:B------:R-:W-:Y:S02]  /*9b1c0*/  IADD3.X R21, R23, UR6, RZ, P1, !PT ;  /* 0x0000000617157c10 */ /* 0x000fe40008ffe4ff */
        /* <DEDUP_REMOVED lines=14> */
[----:B------:R-:W2:Y:S04]  /*9b2b0*/  LDL.LU.64 R106, [R1+0x12c0] ;  /* 0x0012c000016a7983 */ /* 0x000ea80000300a00 */
[----:B------:R-:W3:Y:S04]  /*9b2c0*/  LDL.LU.64 R108, [R1+0xaf8] ;  /* 0x000af800016c7983 */ /* 0x000ee80000300a00 */
[----:B------:R-:W4:Y:S04]  /*9b2d0*/  LDL.LU.64 R110, [R1+0xaf0] ;  /* 0x000af000016e7983 */ /* 0x000f280000300a00 */
[----:B------:R-:W4:Y:S01]  /*9b2e0*/  LDL.LU.64 R112, [R1+0xaa0] ;  /* 0x000aa00001707983 */ /* 0x000f220000300a00 */
[----:B------:R-:W-:-:S03]  /*9b2f0*/  IADD3 R145, P1, R90, UR7, RZ ;  /* 0x000000075a917c10 */ /* 0x000fc6000ff3e0ff */
[----:B------:R-:W4:Y:S01]  /*9b300*/  LDL.LU.64 R114, [R1+0xa98] ;  /* 0x000a980001727983 */ /* 0x000f220000300a00 */
[----:B------:R-:W-:Y:S02]  /*9b310*/  IADD3.X R146, R91, UR6, RZ, P1, !PT ;  /* 0x000000065b927c10 */ /* 0x000fe40008ffe4ff */
[----:B------:R-:W-:Y:S01]  /*9b320*/  IADD3 R90, P1, R92, UR7, RZ ;  /* 0x000000075c5a7c10 */ /* 0x000fe2000ff3e0ff */
[----:B------:R-:W4:Y:S03]  /*9b330*/  LDL.LU.64 R116, [R1+0xa40] ;  /* 0x000a400001747983 */ /* 0x000f260000300a00 */
[----:B------:R-:W-:Y:S01]  /*9b340*/  IADD3.X R91, R93, UR6, RZ, P1, !PT ;  /* 0x000000065d5b7c10 */ /* 0x000fe20008ffe4ff */
[----:B------:R-:W4:Y:S01]  /*9b350*/  LDL.LU.64 R118, [R1+0xa38] ;  /* 0x000a380001767983 */ /* 0x000f220000300a00 */
        /* <DEDUP_REMOVED lines=14> */
[----:B------:R-:W4:Y:S04]  /*9b440*/  LDL.LU.64 R120, [R1+0xa00] ;  /* 0x000a000001787983 */ /* 0x000f280000300a00 */
[----:B------:R-:W4:Y:S01]  /*9b450*/  LDL.LU.64 R154, [R1+0x9f8] ;  /* 0x0009f800019a7983 */ /* 0x000f220000300a00 */
[----:B------:R-:W-:-:S03]  /*9b460*/  IADD3 R147, P1, R122, UR7, RZ ;  /* 0x000000077a937c10 */ /* 0x000fc6000ff3e0ff */
[----:B------:R-:W4:Y:S01]  /*9b470*/  LDL.LU.64 R152, [R1+0x12a0] ;  /* 0x0012a00001987983 */ /* 0x000f220000300a00 */
[----:B------:R-:W-:-:S03]  /*9b480*/  IADD3.X R148, R123, UR6, RZ, P1, !PT ;  /* 0x000000067b947c10 */ /* 0x000fc60008ffe4ff */
        /* <DEDUP_REMOVED lines=12> */
[----:B------:R-:W1:Y:S02]  /*9b550*/  S2R R134, SR_TID.X ;  /* 0x0000000000867919 */ /* 0x000e640000002100 */
[----:B-1----:R-:W-:-:S05]  /*9b560*/  LOP3.LUT R134, R134, 0x3f, RZ, 0xc0, !PT ;  /* 0x0000003f86867812 */ /* 0x002fca00078ec0ff */
[----:B------:R-:W-:Y:S01]  /*9b570*/  IMAD.SHL.U32 R134, R134, 0x4, RZ ;  /* 0x0000000486867824 */ /* 0x000fe200078e00ff */
[----:B--2---:R-:W-:-:S04]  /*9b580*/  IADD3 R149, P1, R106, UR7, RZ ;  /* 0x000000076a957c10 */ /* 0x004fc8000ff3e0ff */
        /* <DEDUP_REMOVED lines=38> */
[----:B------:R-:W-:Y:S02]  /*9b7f0*/  LOP3.LUT R163, R134, 0x30, RZ, 0x3c, !PT ;  /* 0x0000003086a37812 */ /* 0x000fe400078e3cff */
[----:B------:R-:W-:Y:S02]  /*9b800*/  IADD3.X R160, R161, UR6, RZ, P1, !PT ;  /* 0x00000006a1a07c10 */ /* 0x000fe40008ffe4ff */
[----:B------:R-:W-:Y:S02]  /*9b810*/  MOV R134, UR5 ;  /* 0x0000000500867c02 */ /* 0x000fe40008000f00 */
[----:B------:R-:W-:-:S03]  /*9b820*/  IADD3 R161, P1, R170, UR7, RZ ;  /* 0x00000007aaa17c10 */ /* 0x000fc6000ff3e0ff */
[----:B------:R-:W-:Y:S01]  /*9b830*/  IMAD R134, R134, 0x8000, R163 ;  /* 0x0000800086867824 */ /* 0x000fe200078e02a3 */
[----:B------:R-:W-:Y:S02]  /*9b840*/  IADD3.X R162, R171, UR6, RZ, P1, !PT ;  /* 0x00000006aba27c10 */ /* 0x000fe40008ffe4ff */
[----:B------:R-:W-:Y:S01]  /*9b850*/  IADD3 R163, P1, R164, UR7, RZ ;  /* 0x00000007a4a37c10 */ /* 0x000fe2000ff3e0ff */
[----:B------:R-:W-:Y:S01]  /*9b860*/  IMAD.MOV.U32 R171, RZ, RZ, R136 ;  /* 0x000000ffffab7224 */ /* 0x000fe200078e0088 */
[----:B------:R-:W-:Y:S02]  /*9b870*/  MOV R170, R135 ;  /* 0x0000008700aa7202 */ /* 0x000fe40000000f00 */
[----:B------:R-:W-:Y:S02]  /*9b880*/  IADD3.X R164, R165, UR6, RZ, P1, !PT ;  /* 0x00000006a5a47c10 */ /* 0x000fe40008ffe4ff */
[C---:B------:R-:W-:Y:S02]  /*9b890*/  IADD3 R165, R134.reuse, 0x100000, RZ ;  /* 0x0010000086a57810 */ /* 0x040fe40007ffe0ff */
[----:B------:R-:W-:Y:S01]  /*9b8a0*/  MOV R136, R137 ;  /* 0x0000008900887202 */ /* 0x000fe20000000f00 */
[----:B------:R-:W-:Y:S01]  /*9b8b0*/  IMAD.MOV.U32 R137, RZ, RZ, R138 ;  /* 0x000000ffff897224 */ /* 0x000fe200078e008a */
[----:B------:R-:W-:Y:S01]  /*9b8c0*/  IADD3 R135, R134, 0x100000, RZ ;  /* 0x0010000086877810 */ /* 0x000fe20007ffe0ff */
[----:B------:R-:W-:Y:S04]  /*9b8d0*/  STL.64 [R1+0x1660], R170 ;  /* 0x001660aa01007387 */ /* 0x000fe80000100a00 */
[----:B------:R1:W-:Y:S04]  /*9b8e0*/  LDGSTS.E [R165+-0x7fa00], [R170.64], P6 ;  /* 0x80600000aaa57fae */ /* 0x0003e8000b121848 */
[----:B------:R2:W-:Y:S04]  /*9b8f0*/  STL.64 [R1+0x1580], R136 ;  /* 0x0015808801007387 */ /* 0x0005e80000100a00 */
[----:B------:R2:W-:Y:S02]  /*9b900*/  LDGSTS.E [R135+-0x7f900], [R136.64], P0 ;  /* 0x8070000088877fae */ /* 0x0005e40008121848 */
[----:B--2---:R-:W-:Y:S01]  /*9b910*/  MOV R136, R139 ;  /* 0x0000008b00887202 */ /* 0x004fe20000000f00 */
[----:B------:R-:W-:-:S05]  /*9b920*/  IMAD.MOV.U32 R137, RZ, RZ, R140 ;  /* 0x000000ffff897224 */ /* 0x000fca00078e008c */
        /* <DEDUP_REMOVED lines=13> */
[----:B------:R2:W-:Y:S04]  /*9ba00*/  LDGSTS.E [R135+-0x7d900], [R136.64], P0 ;  /* 0x8270000088877fae */ /* 0x0005e80008121848 */
[----:B------:R-:W3:Y:S01]  /*9ba10*/  LDL.LU.64 R138, [R1+0xa50] ;  /* 0x000a5000018a7983 */ /* 0x000ee20000300a00 */
[----:B--2---:R-:W-:Y:S01]  /*9ba20*/  MOV R136, R147 ;  /* 0x0000009300887202 */ /* 0x004fe20000000f00 */
[----:B------:R-:W-:-:S05]  /*9ba30*/  IMAD.MOV.U32 R137, RZ, RZ, R148 ;  /* 0x000000ffff897224 */ /* 0x000fca00078e0094 */
[----:B------:R2:W-:Y:S04]  /*9ba40*/  STL.64 [R1+0x1360], R136 ;  /* 0x0013608801007387 */ /* 0x0005e80000100a00 */
[----:B------:R2:W-:Y:S04]  /*9ba50*/  LDGSTS.E [R135+-0x7ca00], [R136.64], P6 ;  /* 0x8360000088877fae */ /* 0x0005e8000b121848 */
[----:B--2---:R-:W2:Y:S04]  /*9ba60*/  LDL.LU.64 R136, [R1+0xa48] ;  /* 0x000a480001887983 */ /* 0x004ea80000300a00 */
[----:B-1----:R-:W4:Y:S04]  /*9ba70*/  LDL.LU.64 R170, [R1+0xfa0] ;  /* 0x000fa00001aa7983 */ /* 0x002f280000300a00 */
[----:B------:R-:W2:Y:S04]  /*9ba80*/  LDL.LU.64 R144, [R1+0x1680] ;  /* 0x0016800001907983 */ /* 0x000ea80000300a00 */
[----:B------:R-:W4:Y:S01]  /*9ba90*/  LDL.LU.64 R146, [R1+0xf98] ;  /* 0x000f980001927983 */ /* 0x000f220000300a00 */
[----:B------:R-:W-:Y:S01]  /*9baa0*/  MOV R140, R149 ;  /* 0x00000095008c7202 */ /* 0x000fe20000000f00 */
[----:B------:R-:W-:-:S05]  /*9bab0*/  IMAD.MOV.U32 R141, RZ, RZ, R150 ;  /* 0x000000ffff8d7224 */ /* 0x000fca00078e0096 */
[----:B------:R1:W-:Y:S04]  /*9bac0*/  STL.64 [R1+0x12c0], R140 ;  /* 0x0012c08c01007387 */ /* 0x0003e80000100a00 */
[----:B------:R1:W-:Y:S02]  /*9bad0*/  LDGSTS.E [R135+-0x7c900], [R140.64], P0 ;  /* 0x837000008c877fae */ /* 0x0003e40008121848 */
[----:B-1----:R-:W-:Y:S01]  /*9bae0*/  MOV R140, R151 ;  /* 0x00000097008c7202 */ /* 0x002fe20000000f00 */
        /* <DEDUP_REMOVED lines=27> */
[----:B---3--:R-:W-:-:S04]  /*9bca0*/  IADD3 R140, P1, R138, UR7, RZ ;  /* 0x000000078a8c7c10 */ /* 0x008fc8000ff3e0ff */
[----:B------:R-:W-:Y:S02]  /*9bcb0*/  IADD3.X R135, R139, UR6, RZ, P1, !PT ;  /* 0x000000068b877c10 */ /* 0x000fe40008ffe4ff */
[----:B--2---:R-:W-:-:S04]  /*9bcc0*/  IADD3 R143, P2, R144, UR7, RZ ;  /* 0x00000007908f7c10 */ /* 0x004fc8000ff5e0ff */
[----:B------:R-:W-:-:S04]  /*9bcd0*/  IADD3.X R144, R145, UR6, RZ, P2, !PT ;  /* 0x0000000691907c10 */ /* 0x000fc800097fe4ff */
[----:B------:R-:W-:Y:S01]  /*9bce0*/  MOV R145, R144 ;  /* 0x0000009000917202 */ /* 0x000fe20000000f00 */
[----:B------:R-:W-:-:S05]  /*9bcf0*/  IMAD.MOV.U32 R144, RZ, RZ, R143 ;  /* 0x000000ffff907224 */ /* 0x000fca00078e008f */
[----:B------:R1:W-:Y:S01]  /*9bd00*/  STL.64 [R1+0x1680], R144 ;  /* 0x0016809001007387 */ /* 0x0003e20000100a00 */
[----:B------:R-:W-:Y:S02]  /*9bd10*/  IADD3 R139, P1, R136, UR7, RZ ;  /* 0x00000007888b7c10 */ /* 0x000fe4000ff3e0ff */
[----:B----4-:R-:W-:Y:S02]  /*9bd20*/  IADD3 R141, P3, R146, UR7, RZ ;  /* 0x00000007928d7c10 */ /* 0x010fe4000ff7e0ff */
[----:B------:R-:W-:Y:S02]  /*9bd30*/  IADD3.X R136, R137, UR6, RZ, P1, !PT ;  /* 0x0000000689887c10 */ /* 0x000fe40008ffe4ff */
[----:B------:R-:W-:Y:S02]  /*9bd40*/  IADD3 R142, P1, R170, UR7, RZ ;  /* 0x00000007aa8e7c10 */ /* 0x000fe4000ff3e0ff */
[----:B------:R-:W-:Y:S02]  /*9bd50*/  IADD3.X R138, R147, UR6, RZ, P3, !PT ;  /* 0x00000006938a7c10 */ /* 0x000fe40009ffe4ff */
[----:B------:R-:W-:-:S02]  /*9bd60*/  IADD3.X R137, R171, UR6, RZ, P1, !PT ;  /* 0x00000006ab897c10 */ /* 0x000fc40008ffe4ff */
[----:B------:R-:W2:Y:S04]  /*9bd70*/  LDL.LU.64 R148, [R1+0xf90] ;  /* 0x000f900001947983 */ /* 0x000ea80000300a00 */
[----:B------:R-:W3:Y:S04]  /*9bd80*/  LDL.LU.64 R154, [R1+0xcd0] ;  /* 0x000cd000019a7983 */ /* 0x000ee80000300a00 */
[----:B------:R-:W4:Y:S04]  /*9bd90*/  LDL.LU.64 R146, [R1+0xb30] ;  /* 0x000b300001927983 */ /* 0x000f280000300a00 */
[----:B------:R-:W4:Y:S04]  /*9bda0*/  LDL.LU.64 R152, [R1+0xca0] ;  /* 0x000ca00001987983 */ /* 0x000f280000300a00 */
[----:B------:R-:W1:Y:S01]  /*9bdb0*/  S2R R168, SR_TID.X ;  /* 0x0000000000a87919 */ /* 0x000e620000002100 */
[----:B------:R-:W-:-:S05]  /*9bdc0*/  IADD3 R134, R134, 0x100000, RZ ;  /* 0x0010000086867810 */ /* 0x000fca0007ffe0ff */
[----:B------:R1:W-:Y:S02]  /*9bdd0*/  LDGSTS.E [R134+-0x78900], [R144.64], P0 ;  /* 0x8770000090867fae */ /* 0x0003e40008121848 */
[----:B-1----:R-:W-:Y:S01]  /*9bde0*/  LOP3.LUT R168, R168, 0x3f, RZ, 0xc0, !PT ;  /* 0x0000003fa8a87812 */ /* 0x002fe200078ec0ff */
[----:B------:R-:W-:-:S03]  /*9bdf0*/  IMAD.U32 R144, RZ, RZ, UR5 ;  /* 0x00000005ff907e24 */ /* 0x000fc6000f8e00ff */
[----:B------:R-:W-:-:S04]  /*9be00*/  SHF.L.U32 R168, R168, 0x2, RZ ;  /* 0x00000002a8a87819 */ /* 0x000fc800000006ff */
[----:B------:R-:W-:-:S04]  /*9be10*/  LOP3.LUT R168, R168, 0x40, RZ, 0x3c, !PT ;  /* 0x00000040a8a87812 */ /* 0x000fc800078e3cff */
[----:B------:R-:W-:-:S04]  /*9be20*/  LEA R144, R144, R168, 0xf ;  /* 0x000000a890907211 */ /* 0x000fc800078e78ff */
[----:B------:R-:W-:Y:S02]  /*9be30*/  IADD3 R151, R144, 0x100000, RZ ;  /* 0x0010000090977810 */ /* 0x000fe40007ffe0ff */
[----:B--2---:R-:W-:-:S04]  /*9be40*/  IADD3 R150, P1, R148, UR7, RZ ;  /* 0x0000000794967c10 */ /* 0x004fc8000ff3e0ff */
[----:B------:R-:W-:Y:S02]  /*9be50*/  IADD3.X R134, R149, UR6, RZ, P1, !PT ;  /* 0x0000000695867c10 */ /* 0x000fe40008ffe4ff */
[----:B---3--:R-:W-:-:S04]  /*9be60*/  IADD3 R149, P1, R154, UR7, RZ ;  /* 0x000000079a957c10 */ /* 0x008fc8000ff3e0ff */
[----:B------:R-:W-:Y:S02]  /*9be70*/  IADD3.X R143, R155, UR6, RZ, P1, !PT ;  /* 0x000000069b8f7c10 */ /* 0x000fe40008ffe4ff */
[----:B----4-:R-:W-:-:S04]  /*9be80*/  IADD3 R148, P1, R146, UR7, RZ ;  /* 0x0000000792947c10 */ /* 0x010fc8000ff3e0ff */
[----:B------:R-:W-:Y:S02]  /*9be90*/  IADD3.X R145, R147, UR6, RZ, P1, !PT ;  /* 0x0000000693917c10 */ /* 0x000fe40008ffe4ff */
[----:B------:R-:W-:Y:S01]  /*9bea0*/  IADD3 R146, P1, R152, UR7, RZ ;  /* 0x0000000798927c10 */ /* 0x000fe2000ff3e0ff */
[----:B------:R-:W-:Y:S01]  /*9beb0*/  IMAD.MOV.U32 R152, RZ, RZ, R0 ;  /* 0x000000ffff987224 */ /* 0x000fe200078e0000 */
[----:B------:R-:W-:Y:S02]  /*9bec0*/  IADD3 R0, R144, 0x100000, RZ ;  /* 0x0010000090007810 */ /* 0x000fe40007ffe0ff */
[----:B------:R-:W-:Y:S02]  /*9bed0*/  IADD3.X R147, R153, UR6, RZ, P1, !PT ;  /* 0x0000000699937c10 */ /* 0x000fe40008ffe4ff */
[----:B------:R-:W-:-:S05]  /*9bee0*/  MOV R153, R3 ;  /* 0x0000000300997202 */ /* 0x000fca0000000f00 */
[----:B------:R-:W-:Y:S04]  /*9bef0*/  STL.64 [R1+0xac0], R152 ;  /* 0x000ac09801007387 */ /* 0x000fe80000100a00 */
[----:B------:R1:W-:Y:S04]  /*9bf00*/  LDGSTS.E [R151+-0x7f800], [R152.64], P6 ;  /* 0x8080000098977fae */ /* 0x0003e8000b121848 */
[----:B------:R2:W-:Y:S04]  /*9bf10*/  STL.64 [R1+0xab8], R4 ;  /* 0x000ab80401007387 */ /* 0x0005e80000100a00 */
[----:B------:R2:W-:Y:S02]  /*9bf20*/  LDGSTS.E [R0+-0x7f700], [R4.64], P0 ;  /* 0x8090000004007fae */ /* 0x0005e40008121848 */
[----:B--2---:R-:W-:Y:S01]  /*9bf30*/  IMAD.MOV.U32 R4, RZ, RZ, R18 ;  /* 0x000000ffff047224 */ /* 0x004fe200078e0012 */
[----:B------:R-:W-:-:S05]  /*9bf40*/  MOV R5, R19 ;  /* 0x0000001300057202 */ /* 0x000fca0000000f00 */
        /* <DEDUP_REMOVED lines=21> */
[----:B------:R-:W3:Y:S04]  /*9c0a0*/  LDL.LU.64 R92, [R1+0x1210] ;  /* 0x00121000015c7983 */ /* 0x000ee80000300a00 */
[----:B------:R-:W4:Y:S01]  /*9c0b0*/  LDL.LU.64 R90, [R1+0xfd8] ;  /* 0x000fd800015a7983 */ /* 0x000f220000300a00 */
[----:B------:R-:W-:Y:S01]  /*9c0c0*/  IMAD.MOV.U32 R18, RZ, RZ, R122 ;  /* 0x000000ffff127224 */ /* 0x000fe200078e007a */
[----:B------:R-:W-:-:S02]  /*9c0d0*/  MOV R19, R123 ;  /* 0x0000007b00137202 */ /* 0x000fc40000000f00 */
[----:B------:R2:W-:Y:S04]  /*9c0e0*/  LDGSTS.E [R0+-0x7c700], [R4.64], P0 ;  /* 0x8390000004007fae */ /* 0x0005e80008121848 */
[----:B------:R1:W-:Y:S04]  /*9c0f0*/  LDGSTS.E [R0+-0x7b800], [R18.64], P6 ;  /* 0x8480000012007fae */ /* 0x0003e8000b121848 */
[----:B--2---:R-:W2:Y:S04]  /*9c100*/  LDL.LU.64 R4, [R1+0xf88] ;  /* 0x000f880001047983 */ /* 0x004ea80000300a00 */
[----:B------:R1:W-:Y:S04]  /*9c110*/  STL.64 [R1+0xb08], R18 ;  /* 0x000b081201007387 */ /* 0x0003e80000100a00 */
[----:B------:R-:W2:Y:S04]  /*9c120*/  LDL.LU.64 R20, [R1+0xcc8] ;  /* 0x000cc80001147983 */ /* 0x000ea80000300a00 */
[----:B-1----:R-:W2:Y:S01]  /*9c130*/  LDL.LU.64 R18, [R1+0xb28] ;  /* 0x000b280001127983 */ /* 0x002ea20000300a00 */
[----:B------:R-:W-:Y:S01]  /*9c140*/  IMAD.MOV.U32 R106, RZ, RZ, R124 ;  /* 0x000000ffff6a7224 */ /* 0x000fe200078e007c */
[----:B------:R-:W-:-:S05]  /*9c150*/  MOV R107, R125 ;  /* 0x0000007d006b7202 */ /* 0x000fca0000000f00 */
[----:B------:R1:W-:Y:S04]  /*9c160*/  STL.64 [R1+0xb00], R106 ;  /* 0x000b006a01007387 */ /* 0x0003e80000100a00 */
[----:B------:R-:W2:Y:S04]  /*9c170*/  LDL.LU.64 R108, [R1+0xc98] ;  /* 0x000c9800016c7983 */ /* 0x000ea80000300a00 */
[----:B------:R1:W-:Y:S02]  /*9c180*/  LDGSTS.E [R0+-0x7b700], [R106.64], P0 ;  /* 0x849000006a007fae */ /* 0x0003e40008121848 */
[----:B-1----:R-:W-:Y:S01]  /*9c190*/  IMAD.MOV.U32 R106, RZ, RZ, R142 ;  /* 0x000000ffff6a7224 */ /* 0x002fe200078e008e */
[----:B------:R-:W-:-:S05]  /*9c1a0*/  MOV R107, R137 ;  /* 0x00000089006b7202 */ /* 0x000fca0000000f00 */
[----:B------:R1:W-:Y:S04]  /*9c1b0*/  STL.64 [R1+0xfa0], R106 ;  /* 0x000fa06a01007387 */ /* 0x0003e80000100a00 */
        /* <DEDUP_REMOVED lines=12> */
[----:B------:R1:W-:Y:S01]  /*9c280*/  LDGSTS.E [R0+-0x79700], [R106.64], P0 ;  /* 0x869000006a007fae */ /* 0x0003e20008121848 */
[----:B------:R-:W-:Y:S01]  /*9c290*/  IADD3 R3, R144, 0x100000, RZ ;  /* 0x0010000090037810 */ /* 0x000fe20007ffe0ff */
        /* <DEDUP_REMOVED lines=8> */
[----:B------:R-:W-:-:S05]  /*9c320*/  LOP3.LUT R169, R169, 0x3f, RZ, 0xc0, !PT ;  /* 0x0000003fa9a97812 */ /* 0x000fca00078ec0ff */
[----:B------:R-:W-:Y:S01]  /*9c330*/  IMAD.SHL.U32 R169, R169, 0x4, RZ ;  /* 0x00000004a9a97824 */ /* 0x000fe200078e00ff */
[----:B------:R1:W-:Y:S04]  /*9c340*/  STL.64 [R1+0xa70], R6 ;  /* 0x000a700601007387 */ /* 0x0003e80000100a00 */
[----:B------:R1:W-:Y:S01]  /*9c350*/  STL.64 [R1+0xa68], R8 ;  /* 0x000a680801007387 */ /* 0x0003e20000100a00 */
[----:B---3--:R-:W-:-:S04]  /*9c360*/  IADD3 R106, P1, R92, UR7, RZ ;  /* 0x000000075c6a7c10 */ /* 0x008fc8000ff3e0ff */
[----:B------:R-:W-:Y:S02]  /*9c370*/  IADD3.X R0, R93, UR6, RZ, P1, !PT ;  /* 0x000000065d007c10 */ /* 0x000fe40008ffe4ff */
[----:B----4-:R-:W-:-:S04]  /*9c380*/  IADD3 R93, P1, R90, UR7, RZ ;  /* 0x000000075a5d7c10 */ /* 0x010fc8000ff3e0ff */
[----:B------:R-:W-:Y:S02]  /*9c390*/  IADD3.X R3, R91, UR6, RZ, P1, !PT ;  /* 0x000000065b037c10 */ /* 0x000fe40008ffe4ff */
[----:B--2---:R-:W-:-:S04]  /*9c3a0*/  IADD3 R92, P1, R4, UR7, RZ ;  /* 0x00000007045c7c10 */ /* 0x004fc8000ff3e0ff */
[----:B------:R-:W-:Y:S02]  /*9c3b0*/  IADD3.X R4, R5, UR6, RZ, P1, !PT ;  /* 0x0000000605047c10 */ /* 0x000fe40008ffe4ff */
[----:B------:R-:W-:Y:S02]  /*9c3c0*/  IADD3 R91, P1, R20, UR7, RZ ;  /* 0x00000007145b7c10 */ /* 0x000fe4000ff3e0ff */
[----:B------:R-:W-:Y:S02]  /*9c3d0*/  LOP3.LUT R20, R169, 0x50, RZ, 0x3c, !PT ;  /* 0x00000050a9147812 */ /* 0x000fe400078e3cff */
[----:B------:R-:W-:Y:S02]  /*9c3e0*/  IADD3.X R5, R21, UR6, RZ, P1, !PT ;  /* 0x0000000615057c10 */ /* 0x000fe40008ffe4ff */
[----:B------:R-:W-:Y:S02]  /*9c3f0*/  IADD3 R90, P1, R18, UR7, RZ ;  /* 0x00000007125a7c10 */ /* 0x000fe4000ff3e0ff */
[----:B------:R-:W-:-:S05]  /*9c400*/  MOV R18, UR5 ;  /* 0x0000000500127c02 */ /* 0x000fca0008000f00 */
[----:B------:R-:W-:-:S05]  /*9c410*/  IMAD R18, R18, 0x8000, R20 ;  /* 0x0000800012127824 */ /* 0x000fca00078e0214 */
[----:B------:R-:W-:-:S05]  /*9c420*/  IADD3 R107, R18, 0x100000, RZ ;  /* 0x00100000126b7810 */ /* 0x000fca0007ffe0ff */
[----:B------:R1:W-:Y:S02]  /*9c430*/  LDGSTS.E [R107+-0x7f600], [R6.64], P6 ;  /* 0x80a00000066b7fae */ /* 0x0003e4000b121848 */
[----:B-1----:R-:W-:-:S05]  /*9c440*/  IADD3 R6, R18, 0x100000, RZ ;  /* 0x0010000012067810 */ /* 0x002fca0007ffe0ff */
        /* <DEDUP_REMOVED lines=16> */
[----:B------:R1:W-:Y:S01]  /*9c550*/  LDGSTS.E [R6+-0x7d500], [R8.64], P0 ;  /* 0x82b0000008067fae */ /* 0x0003e20008121848 */
[----:B------:R-:W-:Y:S02]  /*9c560*/  IADD3.X R19, R19, UR6, RZ, P1, !PT ;  /* 0x0000000613137c10 */ /* 0x000fe40008ffe4ff */
[----:B-1----:R-:W-:Y:S01]  /*9c570*/  MOV R8, R110 ;  /* 0x0000006e00087202 */ /* 0x002fe20000000f00 */
[----:B------:R-:W-:-:S05]  /*9c580*/  IMAD.MOV.U32 R9, RZ, RZ, R111 ;  /* 0x000000ffff097224 */ /* 0x000fca00078e006f */
[----:B------:R1:W-:Y:S04]  /*9c590*/  STL.64 [R1+0xaa0], R8 ;  /* 0x000aa00801007387 */ /* 0x0003e80000100a00 */
[----:B------:R1:W-:Y:S01]  /*9c5a0*/  LDGSTS.E [R6+-0x7c600], [R8.64], P6 ;  /* 0x83a0000008067fae */ /* 0x0003e2000b121848 */
[----:B------:R-:W-:Y:S02]  /*9c5b0*/  IADD3 R20, P1, R108, UR7, RZ ;  /* 0x000000076c147c10 */ /* 0x000fe4000ff3e0ff */
[----:B-1----:R-:W-:Y:S01]  /*9c5c0*/  MOV R8, R112 ;  /* 0x0000007000087202 */ /* 0x002fe20000000f00 */
[----:B------:R-:W-:-:S05]  /*9c5d0*/  IMAD.MOV.U32 R9, RZ, RZ, R113 ;  /* 0x000000ffff097224 */ /* 0x000fca00078e0071 */
[----:B------:R1:W-:Y:S04]  /*9c5e0*/  STL.64 [R1+0xa98], R8 ;  /* 0x000a980801007387 */ /* 0x0003e80000100a00 */
[----:B------:R-:W2:Y:S01]  /*9c5f0*/  LDL.LU.64 R110, [R1+0x1208] ;  /* 0x00120800016e7983 */ /* 0x000ea20000300a00 */
[----:B------:R-:W-:-:S03]  /*9c600*/  IADD3.X R21, R109, UR6, RZ, P1, !PT ;  /* 0x000000066d157c10 */ /* 0x000fc60008ffe4ff */
[----:B------:R-:W3:Y:S04]  /*9c610*/  LDL.LU.64 R108, [R1+0xfd0] ;  /* 0x000fd000016c7983 */ /* 0x000ee80000300a00 */
[----:B------:R1:W-:Y:S04]  /*9c620*/  LDGSTS.E [R6+-0x7c500], [R8.64], P0 ;  /* 0x83b0000008067fae */ /* 0x0003e80008121848 */
[----:B------:R-:W4:Y:S01]  /*9c630*/  LDL.LU.64 R96, [R1+0xf80] ;  /* 0x000f800001607983 */ /* 0x000f220000300a00 */
[----:B-1----:R-:W-:Y:S01]  /*9c640*/  MOV R8, R126 ;  /* 0x0000007e00087202 */ /* 0x002fe20000000f00 */
[----:B------:R-:W-:-:S05]  /*9c650*/  IMAD.MOV.U32 R9, RZ, RZ, R127 ;  /* 0x000000ffff097224 */ /* 0x000fca00078e007f */
[----:B------:R1:W-:Y:S04]  /*9c660*/  STL.64 [R1+0xab0], R8 ;  /* 0x000ab00801007387 */ /* 0x0003e80000100a00 */
[----:B------:R-:W4:Y:S01]  /*9c670*/  LDL.LU.64 R94, [R1+0xcc0] ;  /* 0x000cc000015e7983 */ /* 0x000f220000300a00 */
[----:B------:R-:W-:Y:S01]  /*9c680*/  MOV R22, R128 ;  /* 0x0000008000167202 */ /* 0x000fe20000000f00 */
[----:B------:R-:W-:Y:S02]  /*9c690*/  IMAD.MOV.U32 R23, RZ, RZ, R129 ;  /* 0x000000ffff177224 */ /* 0x000fe400078e0081 */
[----:B------:R1:W-:Y:S04]  /*9c6a0*/  LDGSTS.E [R6+-0x7b600], [R8.64], P6 ;  /* 0x84a0000008067fae */ /* 0x0003e8000b121848 */
[----:B------:R1:W-:Y:S04]  /*9c6b0*/  LDGSTS.E [R6+-0x7b500], [R22.64], P0 ;  /* 0x84b0000016067fae */ /* 0x0003e80008121848 */
[----:B-1----:R-:W4:Y:S04]  /*9c6c0*/  LDL.LU.64 R8, [R1+0xb20] ;  /* 0x000b200001087983 */ /* 0x002f280000300a00 */
[----:B------:R1:W-:Y:S04]  /*9c6d0*/  STL.64 [R1+0xaa8], R22 ;  /* 0x000aa81601007387 */ /* 0x0003e80000100a00 */
[----:B------:R-:W4:Y:S01]  /*9c6e0*/  LDL.LU.64 R80, [R1+0xc90] ;  /* 0x000c900001507983 */ /* 0x000f220000300a00 */
[----:B------:R-:W-:Y:S01]  /*9c6f0*/  IMAD.MOV.U32 R7, RZ, RZ, R4 ;  /* 0x000000ffff077224 */ /* 0x000fe200078e0004 */
[----:B-1----:R-:W-:Y:S01]  /*9c700*/  MOV R22, R106 ;  /* 0x0000006a00167202 */ /* 0x002fe20000000f00 */
[----:B------:R-:W-:Y:S01]  /*9c710*/  IMAD.MOV.U32 R23, RZ, RZ, R0 ;  /* 0x000000ffff177224 */ /* 0x000fe200078e0000 */
[----:B------:R-:W-:Y:S01]  /*9c720*/  IADD3 R0, R18, 0x100000, RZ ;  /* 0x0010000012007810 */ /* 0x000fe20007ffe0ff */
[----:B------:R-:W-:-:S03]  /*9c730*/  IMAD.SHL.U32 R166, R166, 0x4, RZ ;  /* 0x00000004a6a67824 */ /* 0x000fc600078e00ff */
[----:B------:R1:W-:Y:S04]  /*9c740*/  STL.64 [R1+0x1210], R22 ;  /* 0x0012101601007387 */ /* 0x0003e80000100a00 */
[----:B------:R1:W-:Y:S01]  /*9c750*/  LDGSTS.E [R6+-0x7a600], [R22.64], P6 ;  /* 0x85a0000016067fae */ /* 0x0003e2000b121848 */
[----:B------:R-:W-:Y:S02]  /*9c760*/  MOV R4, R91 ;  /* 0x0000005b00047202 */ /* 0x000fe40000000f00 */
[----:B------:R-:W-:Y:S02]  /*9c770*/  LOP3.LUT R166, R166, 0x60, RZ, 0x3c, !PT ;  /* 0x00000060a6a67812 */ /* 0x000fe400078e3cff */
[----:B-1----:R-:W-:Y:S01]  /*9c780*/  MOV R22, R93 ;  /* 0x0000005d00167202 */ /* 0x002fe20000000f00 */
[----:B------:R-:W-:Y:S01]  /*9c790*/  IMAD.MOV.U32 R23, RZ, RZ, R3 ;  /* 0x000000ffff177224 */ /* 0x000fe200078e0003 */
[----:B------:R-:W-:-:S04]  /*9c7a0*/  MOV R6, R92 ;  /* 0x0000005c00067202 */ /* 0x000fc80000000f00 */
[----:B------:R-:W-:Y:S04]  /*9c7b0*/  STL.64 [R1+0xfd8], R22 ;  /* 0x000fd81601007387 */ /* 0x000fe80000100a00 */
[----:B------:R1:W-:Y:S04]  /*9c7c0*/  LDGSTS.E [R0+-0x7a500], [R22.64], P0 ;  /* 0x85b0000016007fae */ /* 0x0003e80008121848 */
[----:B------:R1:W-:Y:S04]  /*9c7d0*/  STL.64 [R1+0xf88], R6 ;  /* 0x000f880601007387 */ /* 0x0003e80000100a00 */
[----:B------:R1:W-:Y:S04]  /*9c7e0*/  LDGSTS.E [R0+-0x79600], [R6.64], P6 ;  /* 0x86a0000006007fae */ /* 0x0003e8000b121848 */
[----:B------:R1:W-:Y:S04]  /*9c7f0*/  STL.64 [R1+0xcc8], R4 ;  /* 0x000cc80401007387 */ /* 0x0003e80000100a00 */
[----:B------:R1:W-:Y:S02]  /*9c800*/  LDGSTS.E [R0+-0x79500], [R4.64], P0 ;  /* 0x86b0000004007fae */ /* 0x0003e40008121848 */
[----:B-1----:R-:W-:-:S05]  /*9c810*/  MOV R6, UR5 ;  /* 0x0000000500067c02 */ /* 0x002fca0008000f00 */
[----:B------:R-:W-:Y:S02]  /*9c820*/  IMAD R6, R6, 0x8000, R166 ;  /* 0x0000800006067824 */ /* 0x000fe400078e02a6 */
[----:B------:R-:W-:Y:S01]  /*9c830*/  IMAD.MOV.U32 R4, RZ, RZ, R90 ;  /* 0x000000ffff047224 */ /* 0x000fe200078e005a */
[----:B------:R-:W-:Y:S02]  /*9c840*/  MOV R5, R19 ;  /* 0x0000001300057202 */ /* 0x000fe40000000f00 */
[----:B------:R-:W-:-:S03]  /*9c850*/  IADD3 R3, R18, 0x100000, RZ ;  /* 0x0010000012037810 */ /* 0x000fc60007ffe0ff */
[----:B------:R1:W-:Y:S01]  /*9c860*/  STL.64 [R1+0xb28], R4 ;  /* 0x000b280401007387 */ /* 0x0003e20000100a00 */
[----:B------:R-:W-:-:S03]  /*9c870*/  IADD3 R23, R6, 0x100000, RZ ;  /* 0x0010000006177810 */ /* 0x000fc60007ffe0ff */
[----:B------:R1:W-:Y:S02]  /*9c880*/  LDGSTS.E [R0+-0x78600], [R4.64], P6 ;  /* 0x87a0000004007fae */ /* 0x0003e4000b121848 */
[----:B-1----:R-:W-:Y:S01]  /*9c890*/  IMAD.MOV.U32 R4, RZ, RZ, R20 ;  /* 0x000000ffff047224 */ /* 0x002fe200078e0014 */
[----:B------:R-:W-:-:S05]  /*9c8a0*/  MOV R5, R21 ;  /* 0x0000001500057202 */ /* 0x000fca0000000f00 */
[----:B------:R-:W-:Y:S04]  /*9c8b0*/  STL.64 [R1+0xc98], R4 ;  /* 0x000c980401007387 */ /* 0x000fe80000100a00 */
[----:B------:R1:W-:Y:S04]  /*9c8c0*/  LDGSTS.E [R3+-0x78500], [R4.64], P0 ;  /* 0x87b0000004037fae */ /* 0x0003e80008121848 */
[----:B------:R1:W-:Y:S04]  /*9c8d0*/  STL.64 [R1+0xa10], R10 ;  /* 0x000a100a01007387 */ /* 0x0003e80000100a00 */
[----:B------:R1:W-:Y:S04]  /*9c8e0*/  LDGSTS.E [R23+-0x7f400], [R10.64], P6 ;  /* 0x80c000000a177fae */ /* 0x0003e8000b121848 */
[----:B------:R1:W-:Y:S02]  /*9c8f0*/  STL.64 [R1+0xa08], R12 ;  /* 0x000a080c01007387 */ /* 0x0003e40000100a00 */
        /* <DEDUP_REMOVED lines=19> */
[----:B------:R-:W-:Y:S01]  /*9ca30*/  IMAD.MOV.U32 R13, RZ, RZ, R115 ;  /* 0x000000ffff0d7224 */ /* 0x000fe200078e0073 */
[----:B--2---:R-:W-:-:S04]  /*9ca40*/  IADD3 R22, P1, R110, UR7, RZ ;  /* 0x000000076e167c10 */ /* 0x004fc8000ff3e0ff */
[----:B------:R1:W-:Y:S01]  /*9ca50*/  LDGSTS.E [R10+-0x7c400], [R12.64], P6 ;  /* 0x83c000000c0a7fae */ /* 0x0003e2000b121848 */
[----:B------:R-:W-:Y:S02]  /*9ca60*/  IADD3.X R0, R111, UR6, RZ, P1, !PT ;  /* 0x000000066f007c10 */ /* 0x000fe40008ffe4ff */
[----:B---3--:R-:W-:-:S04]  /*9ca70*/  IADD3 R21, P1, R108, UR7, RZ ;  /* 0x000000076c157c10 */ /* 0x008fc8000ff3e0ff */
[----:B------:R-:W-:Y:S02]  /*9ca80*/  IADD3.X R3, R109, UR6, RZ, P1, !PT ;  /* 0x000000066d037c10 */ /* 0x000fe40008ffe4ff */
[----:B----4-:R-:W-:-:S04]  /*9ca90*/  IADD3 R20, P1, R96, UR7, RZ ;  /* 0x0000000760147c10 */ /* 0x010fc8000ff3e0ff */
[----:B------:R-:W-:Y:S01]  /*9caa0*/  IADD3.X R4, R97, UR6, RZ, P1, !PT ;  /* 0x0000000661047c10 */ /* 0x000fe20008ffe4ff */
[----:B------:R1:W-:Y:S01]  /*9cab0*/  STL.64 [R1+0xa40], R12 ;  /* 0x000a400c01007387 */ /* 0x0003e20000100a00 */
[----:B------:R-:W-:-:S04]  /*9cac0*/  IADD3 R19, P1, R94, UR7, RZ ;  /* 0x000000075e137c10 */ /* 0x000fc8000ff3e0ff */
[----:B------:R-:W-:Y:S01]  /*9cad0*/  IADD3.X R5, R95, UR6, RZ, P1, !PT ;  /* 0x000000065f057c10 */ /* 0x000fe20008ffe4ff */
[----:B-1----:R-:W-:Y:S01]  /*9cae0*/  IMAD.MOV.U32 R13, RZ, RZ, R117 ;  /* 0x000000ffff0d7224 */ /* 0x002fe200078e0075 */
[----:B------:R-:W-:Y:S02]  /*9caf0*/  MOV R12, R116 ;  /* 0x00000074000c7202 */ /* 0x000fe40000000f00 */
[----:B------:R-:W-:-:S03]  /*9cb00*/  IADD3 R18, P1, R8, UR7, RZ ;  /* 0x0000000708127c10 */ /* 0x000fc6000ff3e0ff */
[----:B------:R1:W-:Y:S01]  /*9cb10*/  LDGSTS.E [R10+-0x7c300], [R12.64], P0 ;  /* 0x83d000000c0a7fae */ /* 0x0003e20008121848 */
[----:B------:R-:W-:Y:S02]  /*9cb20*/  IADD3.X R7, R9, UR6, RZ, P1, !PT ;  /* 0x0000000609077c10 */ /* 0x000fe40008ffe4ff */
[----:B------:R-:W-:Y:S01]  /*9cb30*/  IADD3 R8, P1, R80, UR7, RZ ;  /* 0x0000000750087c10 */ /* 0x000fe2000ff3e0ff */
[----:B------:R1:W-:Y:S01]  /*9cb40*/  STL.64 [R1+0xa38], R12 ;  /* 0x000a380c01007387 */ /* 0x0003e20000100a00 */
[----:B------:R-:W-:Y:S02]  /*9cb50*/  MOV R80, R130 ;  /* 0x0000008200507202 */ /* 0x000fe40000000f00 */
[----:B------:R-:W-:Y:S01]  /*9cb60*/  IADD3.X R9, R81, UR6, RZ, P1, !PT ;  /* 0x0000000651097c10 */ /* 0x000fe20008ffe4ff */
[----:B------:R-:W-:Y:S01]  /*9cb70*/  IMAD.MOV.U32 R81, RZ, RZ, R131 ;  /* 0x000000ffff517224 */ /* 0x000fe200078e0083 */
[----:B------:R-:W-:-:S04]  /*9cb80*/  MOV R23, R0 ;  /* 0x0000000000177202 */ /* 0x000fc80000000f00 */
[----:B------:R2:W-:Y:S04]  /*9cb90*/  LDGSTS.E [R10+-0x7b400], [R80.64], P6 ;  /* 0x84c00000500a7fae */ /* 0x0005e8000b121848 */
[----:B-1----:R-:W3:Y:S04]  /*9cba0*/  LDL.LU.64 R12, [R1+0x1200] ;  /* 0x00120000010c7983 */ /* 0x002ee80000300a00 */
[----:B------:R-:W4:Y:S04]  /*9cbb0*/  LDL.LU.64 R92, [R1+0xfc8] ;  /* 0x000fc800015c7983 */ /* 0x000f280000300a00 */
[----:B------:R-:W4:Y:S04]  /*9cbc0*/  LDL.LU.64 R90, [R1+0xf78] ;  /* 0x000f7800015a7983 */ /* 0x000f280000300a00 */
[----:B------:R2:W-:Y:S04]  /*9cbd0*/  STL.64 [R1+0xa60], R80 ;  /* 0x000a605001007387 */ /* 0x0005e80000100a00 */
[----:B------:R-:W4:Y:S04]  /*9cbe0*/  LDL.LU.64 R84, [R1+0xcb8] ;  /* 0x000cb80001547983 */ /* 0x000f280000300a00 */
[----:B------:R-:W4:Y:S01]  /*9cbf0*/  LDL.LU.64 R82, [R1+0xb18] ;  /* 0x000b180001527983 */ /* 0x000f220000300a00 */
[----:B--2---:R-:W-:Y:S01]  /*9cc00*/  MOV R80, R132 ;  /* 0x0000008400507202 */ /* 0x004fe20000000f00 */
[----:B------:R-:W-:Y:S01]  /*9cc10*/  IMAD.MOV.U32 R81, RZ, RZ, R133 ;  /* 0x000000ffff517224 */ /* 0x000fe200078e0085 */
[----:B------:R-:W-:-:S04]  /*9cc20*/  IADD3 R0, R6, 0x100000, RZ ;  /* 0x0010000006007810 */ /* 0x000fc80007ffe0ff */
[----:B------:R1:W-:Y:S04]  /*9cc30*/  STL.64 [R1+0xa58], R80 ;  /* 0x000a585001007387 */ /* 0x0003e80000100a00 */
[----:B------:R1:W-:Y:S01]  /*9cc40*/  LDGSTS.E [R10+-0x7b300], [R80.64], P0 ;  /* 0x84d00000500a7fae */ /* 0x0003e20008121848 */
[----:B------:R-:W-:-:S03]  /*9cc50*/  MOV R11, R4 ;  /* 0x00000004000b7202 */ /* 0x000fc60000000f00 */
[----:B------:R2:W-:Y:S01]  /*9cc60*/  LDGSTS.E [R10+-0x7a400], [R22.64], P6 ;  /* 0x85c00000160a7fae */ /* 0x0005e2000b121848 */
[----:B------:R-:W-:-:S03]  /*9cc70*/  IMAD.MOV.U32 R4, RZ, RZ, R19 ;  /* 0x000000ffff047224 */ /* 0x000fc600078e0013 */
[----:B-1----:R-:W4:Y:S04]  /*9cc80*/  LDL.LU.64 R80, [R1+0xc88] ;  /* 0x000c880001507983 */ /* 0x002f280000300a00 */
[----:B------:R1:W-:Y:S01]  /*9cc90*/  STL.64 [R1+0x1208], R22 ;  /* 0x0012081601007387 */ /* 0x0003e20000100a00 */
[----:B--2---:R-:W-:Y:S02]  /*9cca0*/  IMAD.MOV.U32 R10, RZ, RZ, R20 ;  /* 0x000000ffff0a7224 */ /* 0x004fe400078e0014 */
[----:B-1----:R-:W-:Y:S01]  /*9ccb0*/  IMAD.MOV.U32 R22, RZ, RZ, R21 ;  /* 0x000000ffff167224 */ /* 0x002fe200078e0015 */
[----:B------:R-:W-:Y:S02]  /*9ccc0*/  MOV R23, R3 ;  /* 0x0000000300177202 */ /* 0x000fe40000000f00 */
[----:B------:R-:W-:-:S02]  /*9ccd0*/  IADD3 R3, R6, 0x100000, RZ ;  /* 0x0010000006037810 */ /* 0x000fc40007ffe0ff */
[----:B------:R-:W-:Y:S01]  /*9cce0*/  MOV R6, UR5 ;  /* 0x0000000500067c02 */ /* 0x000fe20008000f00 */
[----:B------:R1:W-:Y:S04]  /*9ccf0*/  STL.64 [R1+0xfd0], R22 ;  /* 0x000fd01601007387 */ /* 0x0003e80000100a00 */
[----:B------:R1:W-:Y:S04]  /*9cd00*/  LDGSTS.E [R0+-0x7a300], [R22.64], P0 ;  /* 0x85d0000016007fae */ /* 0x0003e80008121848 */
[----:B------:R-:W-:Y:S04]  /*9cd10*/  STL.64 [R1+0xf80], R10 ;  /* 0x000f800a01007387 */ /* 0x000fe80000100a00 */
[----:B------:R2:W-:Y:S01]  /*9cd20*/  LDGSTS.E [R0+-0x79400], [R10.64], P6 ;  /* 0x86c000000a007fae */ /* 0x0005e2000b121848 */
[----:B-1----:R-:W-:-:S03]  /*9cd30*/  LOP3.LUT R23, R167, 0x70, RZ, 0x3c, !PT ;  /* 0x00000070a7177812 */ /* 0x002fc600078e3cff */
[----:B------:R1:W-:Y:S04]  /*9cd40*/  STL.64 [R1+0xcc0], R4 ;  /* 0x000cc00401007387 */ /* 0x0003e80000100a00 */
[----:B------:R1:W-:Y:S01]  /*9cd50*/  LDGSTS.E [R0+-0x79300], [R4.64], P0 ;  /* 0x86d0000004007fae */ /* 0x0003e20008121848 */
[----:B------:R-:W-:Y:S01]  /*9cd60*/  IMAD R6, R6, 0x8000, R23 ;  /* 0x0000800006067824 */ /* 0x000fe200078e0217 */
[----:B-1----:R-:W-:Y:S01]  /*9cd70*/  MOV R4, R18 ;  /* 0x0000001200047202 */ /* 0x002fe20000000f00 */
[----:B------:R-:W-:-:S03]  /*9cd80*/  IMAD.MOV.U32 R5, RZ, RZ, R7 ;  /* 0x000000ffff057224 */ /* 0x000fc600078e0007 */
[----:B------:R-:W-:Y:S02]  /*9cd90*/  IADD3 R19, R6, 0x100000, RZ ;  /* 0x0010000006137810 */ /* 0x000fe40007ffe0ff */
[----:B------:R1:W-:Y:S04]  /*9cda0*/  STL.64 [R1+0xb20], R4 ;  /* 0x000b200401007387 */ /* 0x0003e80000100a00 */
[----:B------:R1:W-:Y:S02]  /*9cdb0*/  LDGSTS.E [R0+-0x78400], [R4.64], P6 ;  /* 0x87c0000004007fae */ /* 0x0003e4000b121848 */
[----:B-1----:R-:W-:Y:S01]  /*9cdc0*/  MOV R4, R8 ;  /* 0x0000000800047202 */ /* 0x002fe20000000f00 */
[----:B------:R-:W-:-:S05]  /*9cdd0*/  IMAD.MOV.U32 R5, RZ, RZ, R9 ;  /* 0x000000ffff057224 */ /* 0x000fca00078e0009 */
[----:B------:R-:W-:Y:S04]  /*9cde0*/  STL.64 [R1+0xc90], R4 ;  /* 0x000c900401007387 */ /* 0x000fe80000100a00 */
[----:B------:R1:W-:Y:S04]  /*9cdf0*/  LDGSTS.E [R3+-0x78300], [R4.64], P0 ;  /* 0x87d0000004037fae */ /* 0x0003e80008121848 */
[----:B------:R1:W-:Y:S04]  /*9ce00*/  STL.64 [R1+0x9d0], R14 ;  /* 0x0009d00e01007387 */ /* 0x0003e80000100a00 */
[----:B------:R1:W-:Y:S04]  /*9ce10*/  LDGSTS.E [R19+-0x7f200], [R14.64], P6 ;  /* 0x80e000000e137fae */ /* 0x0003e8000b121848 */
[----:B------:R2:W-:Y:S01]  /*9ce20*/  STL.64 [R1+0x9c8], R16 ;  /* 0x0009c81001007387 */ /* 0x0005e20000100a00 */
[----:B-1----:R-:W-:-:S05]  /*9ce30*/  IADD3 R14, R6, 0x100000, RZ ;  /* 0x00100000060e7810 */ /* 0x002fca0007ffe0ff */
[----:B------:R2:W-:Y:S02]  /*9ce40*/  LDGSTS.E [R14+-0x7f100], [R16.64], P0 ;  /* 0x80f00000100e7fae */ /* 0x0005e40008121848 */
[----:B--2---:R-:W-:Y:S01]  /*9ce50*/  MOV R16, R86 ;  /* 0x0000005600107202 */ /* 0x004fe20000000f00 */
        /* <DEDUP_REMOVED lines=14> */
[----:B------:R-:W2:Y:S04]  /*9cf40*/  LDL.LU R167, [R1+0x9c4] ;  /* 0x0009c40001a77983 */ /* 0x000ea80000300800 */
        /* <DEDUP_REMOVED lines=9> */
[----:B---3--:R-:W-:-:S04]  /*9cfe0*/  IADD3 R18, P1, R12, UR7, RZ ;  /* 0x000000070c127c10 */ /* 0x008fc8000ff3e0ff */
[----:B------:R-:W-:Y:S02]  /*9cff0*/  IADD3.X R0, R13, UR6, RZ, P1, !PT ;  /* 0x000000060d007c10 */ /* 0x000fe40008ffe4ff */
[----:B-1----:R-:W-:Y:S01]  /*9d000*/  MOV R16, R140 ;  /* 0x0000008c00107202 */ /* 0x002fe20000000f00 */
[----:B------:R-:W-:Y:S01]  /*9d010*/  IMAD.MOV.U32 R17, RZ, RZ, R135 ;  /* 0x000000ffff117224 */ /* 0x000fe200078e0087 */
[----:B----4-:R-:W-:-:S04]  /*9d020*/  IADD3 R13, P1, R92, UR7, RZ ;  /* 0x000000075c0d7c10 */ /* 0x010fc8000ff3e0ff */
[----:B------:R1:W-:Y:S01]  /*9d030*/  STL.64 [R1+0xa50], R16 ;  /* 0x000a501001007387 */ /* 0x0003e20000100a00 */
[----:B------:R-:W-:-:S03]  /*9d040*/  IADD3.X R3, R93, UR6, RZ, P1, !PT ;  /* 0x000000065d037c10 */ /* 0x000fc60008ffe4ff */
[----:B------:R1:W-:Y:S01]  /*9d050*/  LDGSTS.E [R14+-0x7b200], [R16.64], P6 ;  /* 0x84e00000100e7fae */ /* 0x0003e2000b121848 */
[----:B------:R-:W-:-:S04]  /*9d060*/  IADD3 R12, P1, R90, UR7, RZ ;  /* 0x000000075a0c7c10 */ /* 0x000fc8000ff3e0ff */
[----:B------:R-:W-:Y:S02]  /*9d070*/  IADD3.X R4, R91, UR6, RZ, P1, !PT ;  /* 0x000000065b047c10 */ /* 0x000fe40008ffe4ff */
[----:B-1----:R-:W-:Y:S01]  /*9d080*/  MOV R16, R139 ;  /* 0x0000008b00107202 */ /* 0x002fe20000000f00 */
[----:B------:R-:W-:Y:S01]  /*9d090*/  IMAD.MOV.U32 R17, RZ, RZ, R136 ;  /* 0x000000ffff117224 */ /* 0x000fe200078e0088 */
[----:B------:R-:W-:-:S04]  /*9d0a0*/  IADD3 R11, P1, R84, UR7, RZ ;  /* 0x00000007540b7c10 */ /* 0x000fc8000ff3e0ff */
[----:B------:R1:W-:Y:S04]  /*9d0b0*/  STL.64 [R1+0xa48], R16 ;  /* 0x000a481001007387 */ /* 0x0003e80000100a00 */
[----:B------:R1:W-:Y:S01]  /*9d0c0*/  LDGSTS.E [R14+-0x7b100], [R16.64], P0 ;  /* 0x84f00000100e7fae */ /* 0x0003e20008121848 */
[----:B------:R-:W-:Y:S02]  /*9d0d0*/  IADD3.X R5, R85, UR6, RZ, P1, !PT ;  /* 0x0000000655057c10 */ /* 0x000fe40008ffe4ff */
[----:B------:R-:W-:Y:S02]  /*9d0e0*/  IADD3 R10, P1, R82, UR7, RZ ;  /* 0x00000007520a7c10 */ /* 0x000fe4000ff3e0ff */
[----:B-1----:R-:W-:Y:S01]  /*9d0f0*/  MOV R16, R18 ;  /* 0x0000001200107202 */ /* 0x002fe20000000f00 */
[----:B------:R-:W-:Y:S01]  /*9d100*/  IMAD.MOV.U32 R17, RZ, RZ, R0 ;  /* 0x000000ffff117224 */ /* 0x000fe200078e0000 */
[----:B------:R-:W-:-:S04]  /*9d110*/  IADD3 R0, R6, 0x100000, RZ ;  /* 0x0010000006007810 */ /* 0x000fc80007ffe0ff */
[----:B------:R1:W-:Y:S04]  /*9d120*/  STL.64 [R1+0x1200], R16 ;  /* 0x0012001001007387 */ /* 0x0003e80000100a00 */
[----:B------:R1:W-:Y:S01]  /*9d130*/  LDGSTS.E [R14+-0x7a200], [R16.64], P6 ;  /* 0x85e00000100e7fae */ /* 0x0003e2000b121848 */
[----:B------:R-:W-:Y:S02]  /*9d140*/  IADD3.X R7, R83, UR6, RZ, P1, !PT ;  /* 0x0000000653077c10 */ /* 0x000fe40008ffe4ff */
[----:B------:R-:W-:Y:S02]  /*9d150*/  MOV R166, c[0x0][0x180] ;  /* 0x0000600000a67a02 */ /* 0x000fe40000000f00 */
[----:B------:R-:W-:Y:S02]  /*9d160*/  IADD3 R8, P1, R80, UR7, RZ ;  /* 0x0000000750087c10 */ /* 0x000fe4000ff3e0ff */
[----:B-1----:R-:W-:Y:S01]  /*9d170*/  MOV R16, R13 ;  /* 0x0000000d00107202 */ /* 0x002fe20000000f00 */
[----:B------:R-:W-:Y:S01]  /*9d180*/  IMAD.MOV.U32 R17, RZ, RZ, R3 ;  /* 0x000000ffff117224 */ /* 0x000fe200078e0003 */
[----:B------:R-:W-:Y:S01]  /*9d190*/  MOV R13, R4 ;  /* 0x00000004000d7202 */ /* 0x000fe20000000f00 */
[----:B------:R-:W-:-:S03]  /*9d1a0*/  IMAD.MOV.U32 R4, RZ, RZ, R11 ;  /* 0x000000ffff047224 */ /* 0x000fc600078e000b */
[----:B------:R-:W-:Y:S04]  /*9d1b0*/  STL.64 [R1+0xfc8], R16 ;  /* 0x000fc81001007387 */ /* 0x000fe80000100a00 */
[----:B------:R1:W-:Y:S01]  /*9d1c0*/  LDGSTS.E [R0+-0x7a100], [R16.64], P0 ;  /* 0x85f0000010007fae */ /* 0x0003e20008121848 */
[----:B------:R-:W-:-:S03]  /*9d1d0*/  IADD3 R166, R166, 0x7f, RZ ;  /* 0x0000007fa6a67810 */ /* 0x000fc60007ffe0ff */
[----:B------:R-:W-:Y:S04]  /*9d1e0*/  STL.64 [R1+0xf78], R12 ;  /* 0x000f780c01007387 */ /* 0x000fe80000100a00 */
[----:B------:R1:W-:Y:S01]  /*9d1f0*/  LDGSTS.E [R0+-0x79200], [R12.64], P6 ;  /* 0x86e000000c007fae */ /* 0x0003e2000b121848 */
[----:B------:R-:W-:-:S03]  /*9d200*/  IADD3.X R9, R81, UR6, RZ, P1, !PT ;  /* 0x0000000651097c10 */ /* 0x000fc60008ffe4ff */
[----:B------:R3:W-:Y:S04]  /*9d210*/  STL.64 [R1+0xcb8], R4 ;  /* 0x000cb80401007387 */ /* 0x0007e80000100a00 */
[----:B------:R3:W-:Y:S01]  /*9d220*/  LDGSTS.E [R0+-0x79100], [R4.64], P0 ;  /* 0x86f0000004007fae */ /* 0x0007e20008121848 */
[----:B------:R-:W-:Y:S02]  /*9d230*/  SHF.R.S32.HI R15, RZ, 0x1f, R166 ;  /* 0x0000001fff0f7819 */ /* 0x000fe400000114a6 */
[----:B---3--:R-:W-:Y:S01]  /*9d240*/  MOV R4, R10 ;  /* 0x0000000a00047202 */ /* 0x008fe20000000f00 */
[----:B------:R-:W-:Y:S01]  /*9d250*/  IMAD.MOV.U32 R5, RZ, RZ, R7 ;  /* 0x000000ffff057224 */ /* 0x000fe200078e0007 */
[----:B------:R-:W-:-:S04]  /*9d260*/  LEA.HI R15, R15, R166, RZ, 0x7 ;  /* 0x000000a60f0f7211 */ /* 0x000fc800078f38ff */
[----:B------:R3:W-:Y:S04]  /*9d270*/  STL.64 [R1+0xb18], R4 ;  /* 0x000b180401007387 */ /* 0x0007e80000100a00 */
[----:B------:R3:W-:Y:S01]  /*9d280*/  LDGSTS.E [R0+-0x78200], [R4.64], P6 ;  /* 0x87e0000004007fae */ /* 0x0007e2000b121848 */
[----:B------:R-:W-:Y:S02]  /*9d290*/  IADD3 R3, R6, 0x100000, RZ ;  /* 0x0010000006037810 */ /* 0x000fe40007ffe0ff */
[----:B------:R-:W-:Y:S01]  /*9d2a0*/  SHF.R.S32.HI R15, RZ, 0x7, R15 ;  /* 0x00000007ff0f7819 */ /* 0x000fe2000001140f */
[----:B---3--:R-:W-:Y:S01]  /*9d2b0*/  IMAD.MOV.U32 R4, RZ, RZ, R8 ;  /* 0x000000ffff047224 */ /* 0x008fe200078e0008 */
[----:B------:R-:W-:-:S05]  /*9d2c0*/  MOV R5, R9 ;  /* 0x0000000900057202 */ /* 0x000fca0000000f00 */
[----:B------:R1:W-:Y:S04]  /*9d2d0*/  STL.64 [R1+0xc88], R4 ;  /* 0x000c880401007387 */ /* 0x0003e80000100a00 */
[----:B------:R1:W-:Y:S04]  /*9d2e0*/  LDGSTS.E [R3+-0x78100], [R4.64], P0 ;  /* 0x87f0000004037fae */ /* 0x0003e80008121848 */
[----:B------:R-:W0:Y:S01]  /*9d2f0*/  LDGDEPBAR ;  /* 0x00000000000079af */ /* 0x000e220000000000 */
[----:B--2---:R-:W-:-:S05]  /*9d300*/  IADD3 R167, R167, 0x1, RZ ;  /* 0x00000001a7a77810 */ /* 0x004fca0007ffe0ff */
[----:B------:R1:W-:Y:S01]  /*9d310*/  STL [R1+0x9c4], R167 ;  /* 0x0009c4a701007387 */ /* 0x0003e20000100800 */
[----:B------:R-:W-:-:S13]  /*9d320*/  ISETP.NE.U32.AND P0, PT, R167, R15, PT ;  /* 0x0000000fa700720c */ /* 0x000fda0003f05070 */
[----:B-1----:R-:W-:Y:S01]  /*9d330*/  @!P0 CALL.REL.NOINC `(.L_x_0) ;  /* 0x0000001000008944 */ /* 0x002fe20003c00000 */
[----:B------:R-:W-:Y:S05]  /*9d340*/  BRA `(.L_x_1) ;  /* 0xfff9d1f000007947 */ /* 0x000fea000383ffff */
.L_x_0:
[----:B-----5:R-:W2:Y:S01]  /*9d350*/  LDL.LU R16, [R1+0x3b7c] ;  /* 0x003b7c0001107983 */ /* 0x020ea20000300800 */
[----:B------:R-:W-:-:S04]  /*9d360*/  DEPBAR.LE SB0, 0x0 ;  /* 0x000080000000791a */ /* 0x000fc80000000000 */
[----:B------:R-:W3:Y:S04]  /*9d370*/  LDL.LU R4, [R1+0x60] ;  /* 0x0000600001047983 */ /* 0x000ee80000300800 */
[----:B------:R-:W3:Y:S04]  /*9d380*/  LDL.LU R5, [R1+0x64] ;  /* 0x0000640001057983 */ /* 0x000ee80000300800 */
[----:B------:R-:W3:Y:S04]  /*9d390*/  LDL.LU R6, [R1+0x50] ;  /* 0x0000500001067983 */ /* 0x000ee80000300800 */
[----:B------:R-:W3:Y:S04]  /*9d3a0*/  LDL.LU R7, [R1+0x54] ;  /* 0x0000540001077983 */ /* 0x000ee80000300800 */
[----:B------:R-:W1:Y:S02]  /*9d3b0*/  S2R R17, SR_TID.X ;  /* 0x0000000000117919 */ /* 0x000e640000002100 */
[C---:B-1----:R-:W-:Y:S01]  /*9d3c0*/  IMAD.SHL.U32 R0, R17.reuse, 0x80, RZ ;  /* 0x0000008011007824 */ /* 0x042fe200078e00ff */
[----:B------:R-:W-:-:S04]  /*9d3d0*/  SHF.L.U32 R2, R17, 0x5, RZ ;  /* 0x0000000511027819 */ /* 0x000fc800000006ff */
[----:B------:R-:W-:-:S04]  /*9d3e0*/  LOP3.LUT R0, R0, 0xc00, RZ, 0xc0, !PT ;  /* 0x00000c0000007812 */ /* 0x000fc800078ec0ff */
[----:B------:R-:W-:Y:S01]  /*9d3f0*/  LOP3.LUT R0, R0, 0x60, R2, 0xf8, !PT ;  /* 0x0000006000007812 */ /* 0x000fe200078ef802 */
[----:B------:R-:W-:-:S05]  /*9d400*/  IMAD.SHL.U32 R2, R17, 0x4, RZ ;  /* 0x0000000411027824 */ /* 0x000fca00078e00ff */
[----:B------:R-:W-:Y:S02]  /*9d410*/  LOP3.LUT R0, R0, 0x70, R2, 0x78, !PT ;  /* 0x0000007000007812 */ /* 0x000fe400078e7802 */
[----:B------:R-:W-:-:S04]  /*9d420*/  SHF.L.U32 R2, R17, 0x3, RZ ;  /* 0x0000000311027819 */ /* 0x000fc800000006ff */
[----:B------:R-:W-:-:S05]  /*9d430*/  LOP3.LUT R2, R2, 0x100, RZ, 0xc0, !PT ;  /* 0x0000010002027812 */ /* 0x000fca00078ec0ff */
[----:B------:R-:W-:Y:S01]  /*9d440*/  IMAD.IADD R0, R2, 0x1, R0 ;  /* 0x0000000102007824 */ /* 0x000fe200078e0200 */
[----:B------:R-:W-:Y:S06]  /*9d450*/  BAR.SYNC.DEFER_BLOCKING 0x0 ;  /* 0x0000000000007b1d */ /* 0x000fec0000010000 */
[----:B---3--:R1:W-:Y:S04]  /*9d460*/  STS.128 [R0], R4 ;  /* 0x0000000400007388 */ /* 0x0083e80000000c00 */
[----:B-1----:R-:W3:Y:S04]  /*9d470*/  LDL.LU R4, [R1+0x68] ;  /* 0x0000680001047983 */ /* 0x002ee80000300800 */
        /* <DEDUP_REMOVED lines=10> */
[----:B------:R-:W2:Y:S01]  /*9d520*/  LDL.LU R15, [R1+0x60c] ;  /* 0x00060c00010f7983 */ /* 0x000ea20000300800 */
[----:B------:R-:W-:-:S02]  /*9d530*/  SHF.L.U32 R2, R17, 0x9, RZ ;  /* 0x0000000911027819 */ /* 0x000fc400000006ff */
[----:B------:R-:W-:Y:S02]  /*9d540*/  LOP3.LUT R3, R17, 0x3f, RZ, 0xc0, !PT ;  /* 0x0000003f11037812 */ /* 0x000fe400078ec0ff */
[----:B------:R-:W-:-:S05]  /*9d550*/  LOP3.LUT R2, R2, 0xc00, RZ, 0xc0, !PT ;  /* 0x00000c0002027812 */ /* 0x000fca00078ec0ff */
[----:B------:R-:W-:Y:S01]  /*9d560*/  IMAD R2, R3, 0x10, R2 ;  /* 0x0000001003027824 */ /* 0x000fe200078e0202 */
[----:B---3--:R1:W-:Y:S04]  /*9d570*/  STS.128 [R0+0x80], R4 ;  /* 0x0000800400007388 */ /* 0x0083e80000000c00 */
[----:B-1----:R-:W3:Y:S04]  /*9d580*/  LDL.LU R4, [R1+0x620] ;  /* 0x0006200001047983 */ /* 0x002ee80000300800 */
[----:B------:R-:W3:Y:S04]  /*9d590*/  LDL.LU R5, [R1+0x624] ;  /* 0x0006240001057983 */ /* 0x000ee80000300800 */
[----:B------:R-:W3:Y:S04]  /*9d5a0*/  LDL.LU R6, [R1+0x40] ;  /* 0x0000400001067983 */ /* 0x000ee80000300800 */
[----:B------:R-:W3:Y:S04]  /*9d5b0*/  LDL.LU R7, [R1+0x44] ;  /* 0x0000440001077983 */ /* 0x000ee80000300800 */
[----:B----4-:R-:W-:Y:S04]  /*9d5c0*/  STS.128 [R0+0x200], R8 ;  /* 0x0002000800007388 */ /* 0x010fe80000000c00 */
[----:B--2---:R-:W-:Y:S04]  /*9d5d0*/  STS.128 [R0+0x280], R12 ;  /* 0x0002800c00007388 */ /* 0x004fe80000000c00 */
[----:B------:R-:W-:Y:S06]  /*9d5e0*/  BAR.SYNC.DEFER_BLOCKING 0x0 ;  /* 0x0000000000007b1d */ /* 0x000fec0000010000 */
[----:B------:R-:W1:Y:S01]  /*9d5f0*/  LDS.128 R8, [R2] ;  /* 0x0000000002087984 */ /* 0x000e620000000c00 */
[----:B------:R-:W-:-:S02]  /*9d600*/  LOP3.LUT R232, R2, 0x20, RZ, 0x3c, !PT ;  /* 0x0000002002e87812 */ /* 0x000fc400078e3cff */
[----:B------:R-:W-:Y:S02]  /*9d610*/  LOP3.LUT R3, R2, 0x40, RZ, 0x3c, !PT ;  /* 0x0000004002037812 */ /* 0x000fe400078e3cff */
[----:B------:R-:W-:Y:S02]  /*9d620*/  ISETP.GE.AND P0, PT, R16, c[0x0][0x17c], PT ;  /* 0x00005f0010007a0c */ /* 0x000fe40003f06270 */
[----:B------:R-:W-:Y:S01]  /*9d630*/  LOP3.LUT R252, R2, 0x60, RZ, 0x3c, !PT ;  /* 0x0000006002fc7812 */ /* 0x000fe200078e3cff */
[----:B------:R-:W2:Y:S04]  /*9d640*/  LDS.128 R16, [R232] ;  /* 0x00000000e8107984 */ /* 0x000ea80000000c00 */
[----:B------:R-:W4:Y:S04]  /*9d650*/  LDS.128 R12, [R3] ;  /* 0x00000000030c7984 */ /* 0x000f280000000c00 */
[----:B-1----:R-:W-:Y:S01]  /*9d660*/  STL.64 [R1+0xf0], R8 ;  /* 0x0000f00801007387 */ /* 0x002fe20000100a00 */
[----:B------:R-:W-:-:S03]  /*9d670*/  MOV R250, R10 ;  /* 0x0000000a00fa7202 */ /* 0x000fc60000000f00 */
[----:B------:R-:W-:Y:S04]  /*9d680*/  STL [R1+0xfc], R11 ;  /* 0x0000fc0b01007387 */ /* 0x000fe80000100800 */
[----:B------:R-:W1:Y:S04]  /*9d690*/  LDS.128 R8, [R252] ;  /* 0x00000000fc087984 */ /* 0x000e680000000c00 */
[----:B------:R-:W-:Y:S06]  /*9d6a0*/  BAR.SYNC.DEFER_BLOCKING 0x0 ;  /* 0x0000000000007b1d */ /* 0x000fec0000010000 */
[----:B------:R-:W-:Y:S04]  /*9d6b0*/  STL [R1+0x3cc0], R250 ;  /* 0x003cc0fa01007387 */ /* 0x000fe80000100800 */
[----:B--2---:R-:W-:Y:S04]  /*9d6c0*/  STL.64 [R1+0x180], R16 ;  /* 0x0001801001007387 */ /* 0x004fe80000100a00 */
[----:B------:R-:W-:Y:S04]  /*9d6d0*/  STL.64 [R1+0x188], R18 ;  /* 0x0001881201007387 */ /* 0x000fe80000100a00 */
[----:B----4-:R-:W-:Y:S04]  /*9d6e0*/  STL.64 [R1+0x1e0], R12 ;  /* 0x0001e00c01007387 */ /* 0x010fe80000100a00 */
[----:B------:R-:W-:Y:S04]  /*9d6f0*/  STL.64 [R1+0x1e8], R14 ;  /* 0x0001e80e01007387 */ /* 0x000fe80000100a00 */
[----:B-1----:R-:W-:Y:S04]  /*9d700*/  STL.64 [R1+0x250], R8 ;  /* 0x0002500801007387 */ /* 0x002fe80000100a00 */
[----:B------:R-:W-:Y:S04]  /*9d710*/  STL.64 [R1+0x258], R10 ;  /* 0x0002580a01007387 */ /* 0x000fe80000100a00 */
[----:B---3--:R1:W-:Y:S04]  /*9d720*/  STS.128 [R0], R4 ;  /* 0x0000000400007388 */ /* 0x0083e80000000c00 */
[----:B-1----:R-:W2:Y:S04]  /*9d730*/  LDL.LU R4, [R1+0x628] ;  /* 0x0006280001047983 */ /* 0x002ea80000300800 */
[----:B------:R-:W2:Y:S04]  /*9d740*/  LDL.LU R5, [R1+0x62c] ;  /* 0x00062c0001057983 */ /* 0x000ea80000300800 */
[----:B------:R-:W2:Y:S04]  /*9d750*/  LDL.LU R6, [R1+0x48] ;  /* 0x0000480001067983 */ /* 0x000ea80000300800 */
[----:B------:R-:W2:Y:S04]  /*9d760*/  LDL.LU R7, [R1+0x4c] ;  /* 0x00004c0001077983 */ /* 0x000ea80000300800 */
[----:B------:R-:W3:Y:S04]  /*9d770*/  LDL.LU R8, [R1+0x20] ;  /* 0x0000200001087983 */ /* 0x000ee80000300800 */
[----:B------:R-:W3:Y:S04]  /*9d780*/  LDL.LU R9, [R1+0x24] ;  /* 0x0000240001097983 */ /* 0x000ee80000300800 */
[----:B------:R-:W3:Y:S04]  /*9d790*/  LDL.LU R10, [R1+0x10] ;  /* 0x00001000010a7983 */ /* 0x000ee80000300800 */
[----:B------:R-:W3:Y:S04]  /*9d7a0*/  LDL.LU R11, [R1+0x14] ;  /* 0x00001400010b7983 */ /* 0x000ee80000300800 */
[----:B--2---:R1:W-:Y:S04]  /*9d7b0*/  STS.128 [R0+0x80], R4 ;  /* 0x0000800400007388 */ /* 0x0043e80000000c00 */
[----:B-1----:R-:W2:Y:S04]  /*9d7c0*/  LDL.LU R4, [R1+0x28] ;  /* 0x0000280001047983 */ /* 0x002ea80000300800 */
[----:B------:R-:W2:Y:S04]  /*9d7d0*/  LDL.LU R5, [R1+0x2c] ;  /* 0x00002c0001057983 */ /* 0x000ea80000300800 */
[----:B------:R-:W2:Y:S04]  /*9d7e0*/  LDL.LU R6, [R1+0x18] ;  /* 0x0000180001067983 */ /* 0x000ea80000300800 */
[----:B------:R-:W2:Y:S04]  /*9d7f0*/  LDL.LU R7, [R1+0x1c] ;  /* 0x00001c0001077983 */ /* 0x000ea80000300800 */
[----:B---3--:R-:W-:Y:S04]  /*9d800*/  STS.128 [R0+0x200], R8 ;  /* 0x0002000800007388 */ /* 0x008fe80000000c00 */
[----:B--2---:R1:W-:Y:S04]  /*9d810*/  STS.128 [R0+0x280], R4 ;  /* 0x0002800400007388 */ /* 0x0043e80000000c00 */
[----:B------:R-:W-:Y:S06]  /*9d820*/  BAR.SYNC.DEFER_BLOCKING 0x0 ;  /* 0x0000000000007b1d */ /* 0x000fec0000010000 */
[----:B-1----:R-:W2:Y:S04]  /*9d830*/  LDL.LU R4, [R1+0x660] ;  /* 0x0006600001047983 */ /* 0x002ea80000300800 */
[----:B------:R-:W2:Y:S04]  /*9d840*/  LDL.LU R5, [R1+0x664] ;  /* 0x0006640001057983 */ /* 0x000ea80000300800 */
[----:B------:R-:W2:Y:S04]  /*9d850*/  LDL.LU R6, [R1+0x650] ;  /* 0x0006500001067983 */ /* 0x000ea80000300800 */
[----:B------:R-:W2:Y:S04]  /*9d860*/  LDL.LU R7, [R1+0x654] ;  /* 0x0006540001077983 */ /* 0x000ea80000300800 */
[----:B------:R-:W1:Y:S04]  /*9d870*/  LDS.128 R8, [R2] ;  /* 0x0000000002087984 */ /* 0x000e680000000c00 */
[----:B------:R-:W3:Y:S04]  /*9d880*/  LDS.128 R16, [R232] ;  /* 0x00000000e8107984 */ /* 0x000ee80000000c00 */
[----:B------:R-:W4:Y:S04]  /*9d890*/  LDS.128 R12, [R3] ;  /* 0x00000000030c7984 */ /* 0x000f280000000c00 */
[----:B-1----:R-:W-:Y:S04]  /*9d8a0*/  STL.64 [R1+0xc0], R8 ;  /* 0x0000c00801007387 */ /* 0x002fe80000100a00 */
[----:B------:R-:W-:Y:S04]  /*9d8b0*/  STL.64 [R1+0xc8], R10 ;  /* 0x0000c80a01007387 */ /* 0x000fe80000100a00 */
[----:B------:R-:W1:Y:S04]  /*9d8c0*/  LDS.128 R8, [R252] ;  /* 0x00000000fc087984 */ /* 0x000e680000000c00 */
[----:B------:R-:W-:Y:S06]  /*9d8d0*/  BAR.SYNC.DEFER_BLOCKING 0x0 ;  /* 0x0000000000007b1d */ /* 0x000fec0000010000 */
[----:B---3--:R-:W-:Y:S04]  /*9d8e0*/  STL.64 [R1+0x140], R16 ;  /* 0x0001401001007387 */ /* 0x008fe80000100a00 */
[----:B------:R-:W-:Y:S04]  /*9d8f0*/  STL.64 [R1+0x148], R18 ;  /* 0x0001481201007387 */ /* 0x000fe80000100a00 */
[----:B----4-:R-:W-:Y:S04]  /*9d900*/  STL.64 [R1+0x1c0], R12 ;  /* 0x0001c00c01007387 */ /* 0x010fe80000100a00 */
[----:B------:R-:W-:Y:S04]  /*9d910*/  STL.64 [R1+0x1c8], R14 ;  /* 0x0001c80e01007387 */ /* 0x000fe80000100a00 */
[----:B-1----:R-:W-:Y:S04]  /*9d920*/  STL.64 [R1+0x220], R8 ;  /* 0x0002200801007387 */ /* 0x002fe80000100a00 */
[----:B------:R-:W-:Y:S04]  /*9d930*/  STL.64 [R1+0x228], R10 ;  /* 0x0002280a01007387 */ /* 0x000fe80000100a00 */
[----:B--2---:R1:W-:Y:S04]  /*9d940*/  STS.128 [R0], R4 ;  /* 0x0000000400007388 */ /* 0x0043e80000000c00 */
        /* <DEDUP_REMOVED lines=105> */
[----:B------:R-:W2:Y:S01]  /*9dfe0*/  LDL.LU R7, [R1+0x2dc] ;  /* 0x0002dc0001077983 */ /* 0x000ea20000300800 */
[----:B------:R-:W-:Y:S01]  /*9dff0*/  IMAD.MOV.U32 R10, RZ, RZ, R52 ;  /* 0x000000ffff0a7224 */ /* 0x000fe200078e0034 */
[----:B------:R-:W-:Y:S01]  /*9e000*/  MOV R11, R53 ;  /* 0x00000035000b7202 */ /* 0x000fe20000000f00 */
[----:B------:R-:W-:Y:S01]  /*9e010*/  IMAD.MOV.U32 R8, RZ, RZ, R48 ;  /* 0x000000ffff087224 */ /* 0x000fe200078e0030 */
[----:B------:R-:W-:Y:S01]  /*9e020*/  MOV R9, R49 ;  /* 0x0000003100097202 */ /* 0x000fe20000000f00 */
[----:B------:R-:W-:Y:S01]  /*9e030*/  IMAD.MOV.U32 R52, RZ, RZ, R50 ;  /* 0x000000ffff347224 */ /* 0x000fe200078e0032 */
[----:B------:R-:W-:-:S03]  /*9e040*/  MOV R53, R51 ;  /* 0x0000003300357202 */ /* 0x000fc60000000f00 */
[----:B------:R-:W-:Y:S04]  /*9e050*/  STS.128 [R0+0x200], R8 ;  /* 0x0002000800007388 */ /* 0x000fe80000000c00 */
[----:B------:R-:W-:Y:S04]  /*9e060*/  STS.128 [R0+0x280], R52 ;  /* 0x0002803400007388 */ /* 0x000fe80000000c00 */
        /* <DEDUP_REMOVED lines=10> */
[----:B------:R-:W-:Y:S01]  /*9e110*/  STL.64 [R1+0x28], R18 ;  /* 0x0000281201007387 */ /* 0x000fe20000100a00 */
[----:B---3--:R-:W-:-:S03]  /*9e120*/  IMAD.MOV.U32 R249, RZ, RZ, R8 ;  /* 0x000000fffff97224 */ /* 0x008fc600078e0008 */
[----:B------:R-:W-:Y:S04]  /*9e130*/  STL [R1+0x114], R9 ;  /* 0x0001140901007387 */ /* 0x000fe80000100800 */
[----:B----4-:R-:W-:Y:S04]  /*9e140*/  STL.64 [R1+0x90], R12 ;  /* 0x0000900c01007387 */ /* 0x010fe80000100a00 */
[----:B------:R-:W-:Y:S04]  /*9e150*/  STL.64 [R1+0x98], R14 ;  /* 0x0000980e01007387 */ /* 0x000fe80000100a00 */
[----:B------:R-:W-:Y:S04]  /*9e160*/  STL.64 [R1+0x118], R10 ;  /* 0x0001180a01007387 */ /* 0x000fe80000100a00 */
[----:B------:R-:W1:Y:S04]  /*9e170*/  LDS.128 R8, [R252] ;  /* 0x00000000fc087984 */ /* 0x000e680000000c00 */
[----:B------:R-:W-:Y:S06]  /*9e180*/  BAR.SYNC.DEFER_BLOCKING 0x0 ;  /* 0x0000000000007b1d */ /* 0x000fec0000010000 */
[----:B------:R-:W-:Y:S04]  /*9e190*/  STL [R1+0x3cc8], R249 ;  /* 0x003cc8f901007387 */ /* 0x000fe80000100800 */
        /* <DEDUP_REMOVED lines=28> */
[----:B---3--:R-:W-:-:S03]  /*9e360*/  MOV R248, R8 ;  /* 0x0000000800f87202 */ /* 0x008fc60000000f00 */
[----:B------:R-:W-:Y:S04]  /*9e370*/  STL [R1+0xd4], R9 ;  /* 0x0000d40901007387 */ /* 0x000fe80000100800 */
[----:B----4-:R-:W-:Y:S04]  /*9e380*/  STL.64 [R1+0x60], R12 ;  /* 0x0000600c01007387 */ /* 0x010fe80000100a00 */
[----:B------:R-:W-:Y:S04]  /*9e390*/  STL.64 [R1+0x68], R14 ;  /* 0x0000680e01007387 */ /* 0x000fe80000100a00 */
[----:B------:R-:W-:Y:S04]  /*9e3a0*/  STL.64 [R1+0xd8], R10 ;  /* 0x0000d80a01007387 */ /* 0x000fe80000100a00 */
[----:B------:R-:W1:Y:S04]  /*9e3b0*/  LDS.128 R8, [R252] ;  /* 0x00000000fc087984 */ /* 0x000e680000000c00 */
[----:B------:R-:W-:Y:S06]  /*9e3c0*/  BAR.SYNC.DEFER_BLOCKING 0x0 ;  /* 0x0000000000007b1d */ /* 0x000fec0000010000 */
[----:B------:R-:W-:Y:S01]  /*9e3d0*/  STL [R1+0x3ccc], R248 ;  /* 0x003cccf801007387 */ /* 0x000fe20000100800 */
[----:B-1----:R-:W-:-:S03]  /*9e3e0*/  IMAD.MOV.U32 R250, RZ, RZ, R9 ;  /* 0x000000fffffa7224 */ /* 0x002fc600078e0009 */
[----:B------:R-:W-:Y:S04]  /*9e3f0*/  STL [R1+0x150], R8 ;  /* 0x0001500801007387 */ /* 0x000fe80000100800 */
[----:B------:R-:W-:Y:S04]  /*9e400*/  STL.64 [R1+0x158], R10 ;  /* 0x0001580a01007387 */ /* 0x000fe80000100a00 */
[----:B------:R-:W-:Y:S04]  /*9e410*/  STL [R1+0x3cc4], R250 ;  /* 0x003cc4fa01007387 */ /* 0x000fe80000100800 */
[----:B--2---:R1:W-:Y:S04]  /*9e420*/  STS.128 [R0], R4 ;  /* 0x0000000400007388 */ /* 0x0043e80000000c00 */
[----:B-1----:R-:W2:Y:S04]  /*9e430*/  LDL.LU R4, [R1+0x598] ;  /* 0x0005980001047983 */ /* 0x002ea80000300800 */
[----:B------:R-:W2:Y:S04]  /*9e440*/  LDL.LU R5, [R1+0x59c] ;  /* 0x00059c0001057983 */ /* 0x000ea80000300800 */
[----:B------:R-:W2:Y:S04]  /*9e450*/  LDL.LU R6, [R1+0x588] ;  /* 0x0005880001067983 */ /* 0x000ea80000300800 */
[----:B------:R-:W2:Y:S01]  /*9e460*/  LDL.LU R7, [R1+0x58c] ;  /* 0x00058c0001077983 */ /* 0x000ea20000300800 */
[----:B------:R-:W-:Y:S01]  /*9e470*/  MOV R10, R208 ;  /* 0x000000d0000a7202 */ /* 0x000fe20000000f00 */
[----:B------:R-:W-:Y:S01]  /*9e480*/  IMAD.MOV.U32 R11, RZ, RZ, R209 ;  /* 0x000000ffff0b7224 */ /* 0x000fe200078e00d1 */
[----:B------:R-:W-:Y:S01]  /*9e490*/  MOV R8, R228 ;  /* 0x000000e400087202 */ /* 0x000fe20000000f00 */
[----:B------:R-:W-:Y:S01]  /*9e4a0*/  IMAD.MOV.U32 R9, RZ, RZ, R229 ;  /* 0x000000ffff097224 */ /* 0x000fe200078e00e5 */
[----:B------:R-:W-:Y:S01]  /*9e4b0*/  MOV R208, R230 ;  /* 0x000000e600d07202 */ /* 0x000fe20000000f00 */
[----:B------:R-:W-:-:S03]  /*9e4c0*/  IMAD.MOV.U32 R209, RZ, RZ, R231 ;  /* 0x000000ffffd17224 */ /* 0x000fc600078e00e7 */
        /* <DEDUP_REMOVED lines=10> */
[----:B-1----:R-:W-:Y:S04]  /*9e570*/  STL.64 [R1], R12 ;  /* 0x0000000c01007387 */ /* 0x002fe80000100a00 */
[----:B------:R-:W-:Y:S01]  /*9e580*/  STL.64 [R1+0x8], R14 ;  /* 0x0000080e01007387 */ /* 0x000fe20000100a00 */
[----:B---3--:R-:W-:Y:S01]  /*9e590*/  MOV R248, R8 ;  /* 0x0000000800f87202 */ /* 0x008fe20000000f00 */
[----:B------:R-:W-:-:S02]  /*9e5a0*/  IMAD.MOV.U32 R249, RZ, RZ, R9 ;  /* 0x000000fffff97224 */ /* 0x000fc400078e0009 */
[----:B------:R-:W1:Y:S04]  /*9e5b0*/  LDS.128 R12, [R3] ;  /* 0x00000000030c7984 */ /* 0x000e680000000c00 */
[----:B------:R-:W-:Y:S04]  /*9e5c0*/  STL.64 [R1+0x48], R10 ;  /* 0x0000480a01007387 */ /* 0x000fe80000100a00 */
[----:B------:R-:W3:Y:S04]  /*9e5d0*/  LDS.128 R8, [R252] ;  /* 0x00000000fc087984 */ /* 0x000ee80000000c00 */
[----:B------:R-:W-:Y:S06]  /*9e5e0*/  BAR.SYNC.DEFER_BLOCKING 0x0 ;  /* 0x0000000000007b1d */ /* 0x000fec0000010000 */
[----:B-1----:R-:W-:Y:S04]  /*9e5f0*/  STL.64 [R1+0x80], R12 ;  /* 0x0000800c01007387 */ /* 0x002fe80000100a00 */
[----:B------:R-:W-:Y:S04]  /*9e600*/  STL.64 [R1+0x88], R14 ;  /* 0x0000880e01007387 */ /* 0x000fe80000100a00 */
[----:B---3--:R-:W-:Y:S04]  /*9e610*/  STL.64 [R1+0x108], R10 ;  /* 0x0001080a01007387 */ /* 0x008fe80000100a00 */
[----:B--2---:R1:W-:Y:S04]  /*9e620*/  STS.128 [R0], R4 ;  /* 0x0000000400007388 */ /* 0x0043e80000000c00 */
[----:B-1----:R-:W2:Y:S04]  /*9e630*/  LDL.LU R4, [R1+0x7a8] ;  /* 0x0007a80001047983 */ /* 0x002ea80000300800 */
[----:B------:R-:W2:Y:S04]  /*9e640*/  LDL.LU R5, [R1+0x7ac] ;  /* 0x0007ac0001057983 */ /* 0x000ea80000300800 */
[----:B------:R-:W2:Y:S04]  /*9e650*/  LDL.LU R6, [R1+0x798] ;  /* 0x0007980001067983 */ /* 0x000ea80000300800 */
[----:B------:R-:W2:Y:S01]  /*9e660*/  LDL.LU R7, [R1+0x79c] ;  /* 0x00079c0001077983 */ /* 0x000ea20000300800 */
[----:B------:R-:W-:Y:S01]  /*9e670*/  MOV R250, R8 ;  /* 0x0000000800fa7202 */ /* 0x000fe20000000f00 */
[----:B------:R-:W-:-:S02]  /*9e680*/  IMAD.MOV.U32 R251, RZ, RZ, R9 ;  /* 0x000000fffffb7224 */ /* 0x000fc400078e0009 */
        /* <DEDUP_REMOVED lines=314> */
[----:B--2---:R-:W-:Y:S04]  /*9fa30*/  STS.128 [R0+0x80], R4 ;  /* 0x0000800400007388 */ /* 0x004fe80000000c00 */
[----:B---3--:R-:W-:Y:S04]  /*9fa40*/  STS.128 [R0+0x200], R8 ;  /* 0x0002000800007388 */ /* 0x008fe80000000c00 */
[----:B----4-:R-:W-:Y:S04]  /*9fa50*/  STS.128 [R0+0x280], R48 ;  /* 0x0002803000007388 */ /* 0x010fe80000000c00 */
[----:B------:R-:W-:Y:S06]  /*9fa60*/  BAR.SYNC.DEFER_BLOCKING 0x0 ;  /* 0x0000000000007b1d */ /* 0x000fec0000010000 */
[----:B------:R-:W1:Y:S04]  /*9fa70*/  LDS.128 R16, [R2] ;  /* 0x0000000002107984 */ /* 0x000e680000000c00 */
[----:B------:R-:W2:Y:S04]  /*9fa80*/  LDS.128 R12, [R232] ;  /* 0x00000000e80c7984 */ /* 0x000ea80000000c00 */
[----:B------:R-:W3:Y:S04]  /*9fa90*/  LDS.128 R8, [R3] ;  /* 0x0000000003087984 */ /* 0x000ee80000000c00 */
[----:B------:R-:W-:Y:S04]  /*9faa0*/  LDS.128 R4, [R252] ;  /* 0x00000000fc047984 */ /* 0x000fe80000000c00 */
[----:B------:R-:W-:Y:S06]  /*9fab0*/  BAR.SYNC.DEFER_BLOCKING 0x0 ;  /* 0x0000000000007b1d */ /* 0x000fec0000010000 */
[----:B-1----:R-:W-:Y:S04]  /*9fac0*/  STL [R1+0x3ca4], R16 ;  /* 0x003ca41001007387 */ /* 0x002fe80000100800 */
[----:B------:R-:W-:Y:S04]  /*9fad0*/  STL [R1+0x3ca0], R17 ;  /* 0x003ca01101007387 */ /* 0x000fe80000100800 */
[----:B------:R-:W-:Y:S04]  /*9fae0*/  STL [R1+0x3c9c], R18 ;  /* 0x003c9c1201007387 */ /* 0x000fe80000100800 */
[----:B------:R-:W-:Y:S04]  /*9faf0*/  STL [R1+0x3c98], R19 ;  /* 0x003c981301007387 */ /* 0x000fe80000100800 */
[----:B--2---:R-:W-:Y:S04]  /*9fb00*/  STL [R1+0x3cb4], R12 ;  /* 0x003cb40c01007387 */ /* 0x004fe80000100800 */
[----:B------:R-:W-:Y:S04]  /*9fb10*/  STL [R1+0x3cb0], R13 ;  /* 0x003cb00d01007387 */ /* 0x000fe80000100800 */
[----:B------:R-:W-:Y:S04]  /*9fb20*/  STL [R1+0x3cac], R14 ;  /* 0x003cac0e01007387 */ /* 0x000fe80000100800 */
[----:B------:R-:W-:Y:S04]  /*9fb30*/  STL [R1+0x3ca8], R15 ;  /* 0x003ca80f01007387 */ /* 0x000fe80000100800 */
[----:B---3--:R-:W-:Y:S04]  /*9fb40*/  STL [R1+0x3cbc], R10 ;  /* 0x003cbc0a01007387 */ /* 0x008fe80000100800 */
[----:B------:R-:W-:Y:S04]  /*9fb50*/  STL [R1+0x3cb8], R11 ;  /* 0x003cb80b01007387 */ /* 0x000fe80000100800 */
[----:B------:R1:W-:Y:S04]  /*9fb60*/  STS.128 [R0], R20 ;  /* 0x0000001400007388 */ /* 0x0003e80000000c00 */
        /* <DEDUP_REMOVED lines=20> */
[----:B------:R-:W-:Y:S04]  /*9fcb0*/  LDS.128 R56, [R2] ;  /* 0x0000000002387984 */ /* 0x000fe80000000c00 */
[----:B------:R-:W-:Y:S04]  /*9fcc0*/  LDS.128 R52, [R232] ;  /* 0x00000000e8347984 */ /* 0x000fe80000000c00 */
[----:B------:R-:W-:Y:S04]  /*9fcd0*/  LDS.128 R48, [R3] ;  /* 0x0000000003307984 */ /* 0x000fe80000000c00 */
[----:B------:R-:W-:Y:S04]  /*9fce0*/  LDS.128 R20, [R252] ;  /* 0x00000000fc147984 */ /* 0x000fe80000000c00 */
[----:B------:R-:W-:Y:S06]  /*9fcf0*/  BAR.SYNC.DEFER_BLOCKING 0x0 ;  /* 0x0000000000007b1d */ /* 0x000fec0000010000 */
        /* <DEDUP_REMOVED lines=17> */
[----:B------:R-:W-:Y:S04]  /*9fe10*/  STS.128 [R0+0x200], R80 ;  /* 0x0002005000007388 */ /* 0x000fe80000000c00 */
[----:B------:R-:W-:Y:S04]  /*9fe20*/  STS.128 [R0+0x280], R88 ;  /* 0x0002805800007388 */ /* 0x000fe80000000c00 */
[----:B--2---:R-:W-:Y:S04]  /*9fe30*/  STS.128 [R0+0x80], R60 ;  /* 0x0000803c00007388 */ /* 0x004fe80000000c00 */
[----:B------:R-:W-:Y:S06]  /*9fe40*/  BAR.SYNC.DEFER_BLOCKING 0x0 ;  /* 0x0000000000007b1d */ /* 0x000fec0000010000 */
[----:B------:R-:W-:Y:S04]  /*9fe50*/  LDS.128 R80, [R2] ;  /* 0x0000000002507984 */ /* 0x000fe80000000c00 */
[----:B------:R-:W-:Y:S04]  /*9fe60*/  LDS.128 R60, [R232] ;  /* 0x00000000e83c7984 */ /* 0x000fe80000000c00 */
[----:B------:R-:W-:Y:S04]  /*9fe70*/  LDS.128 R32, [R3] ;  /* 0x0000000003207984 */ /* 0x000fe80000000c00 */
[----:B------:R-:W-:Y:S04]  /*9fe80*/  LDS.128 R28, [R252] ;  /* 0x00000000fc1c7984 */ /* 0x000fe80000000c00 */
[----:B------:R-:W-:Y:S06]  /*9fe90*/  BAR.SYNC.DEFER_BLOCKING 0x0 ;  /* 0x0000000000007b1d */ /* 0x000fec0000010000 */
        /* <DEDUP_REMOVED lines=124> */
[----:B------:R-:W-:Y:S04]  /*a0660*/  LDS.128 R152, [R2] ;  /* 0x0000000002987984 */ /* 0x000fe80000000c00 */
[----:B------:R-:W-:Y:S04]  /*a0670*/  LDS.128 R148, [R232] ;  /* 0x00000000e8947984 */ /* 0x000fe80000000c00 */
[----:B------:R-:W-:Y:S04]  /*a0680*/  LDS.128 R144, [R3] ;  /* 0x0000000003907984 */ /* 0x000fe80000000c00 */
[----:B------:R-:W-:Y:S06]  /*a0690*/  BAR.SYNC.DEFER_BLOCKING 0x0 ;  /* 0x0000000000007b1d */ /* 0x000fec0000010000 */
[----:B-1----:R-:W-:Y:S04]  /*a06a0*/  STL [R1+0x3c8c], R143 ;  /* 0x003c8c8f01007387 */ /* 0x002fe80000100800 */
[----:B------:R1:W-:Y:S04]  /*a06b0*/  STS.128 [R0], R156 ;  /* 0x0000009c00007388 */ /* 0x0003e80000000c00 */
[----:B-1----:R-:W2:Y:S04]  /*a06c0*/  LDL.LU R156, [R1+0x638] ;  /* 0x00063800019c7983 */ /* 0x002ea80000300800 */
[----:B------:R-:W2:Y:S04]  /*a06d0*/  LDL.LU R157, [R1+0x63c] ;  /* 0x00063c00019d7983 */ /* 0x000ea80000300800 */
[----:B------:R-:W2:Y:S04]  /*a06e0*/  LDL.LU R158, [R1+0x38] ;  /* 0x00003800019e7983 */ /* 0x000ea80000300800 */
        /* <DEDUP_REMOVED lines=12> */
[----:B------:R-:W-:Y:S01]  /*a07b0*/  IMAD.MOV.U32 R175, RZ, RZ, R27 ;  /* 0x000000ffffaf7224 */ /* 0x000fe200078e001b */
        /* <DEDUP_REMOVED lines=58> */
[----:B------:R-:W1:Y:S04]  /*a0b60*/  LDS.128 R36, [R252] ;  /* 0x00000000fc247984 */ /* 0x000e680000000c00 */
[----:B------:R-:W-:Y:S04]  /*a0b70*/  LDS.128 R192, [R2] ;  /* 0x0000000002c07984 */ /* 0x000fe80000000c00 */
[----:B------:R-:W-:Y:S04]  /*a0b80*/  LDS.128 R184, [R232] ;  /* 0x00000000e8b87984 */ /* 0x000fe80000000c00 */
[----:B------:R-:W-:Y:S04]  /*a0b90*/  LDS.128 R40, [R3] ;  /* 0x0000000003287984 */ /* 0x000fe80000000c00 */
[----:B------:R-:W-:Y:S06]  /*a0ba0*/  BAR.SYNC.DEFER_BLOCKING 0x0 ;  /* 0x0000000000007b1d */ /* 0x000fec0000010000 */
[----:B-1----:R-:W-:Y:S04]  /*a0bb0*/  STL [R1+0x3c84], R39 ;  /* 0x003c842701007387 */ /* 0x002fe80000100800 */
        /* <DEDUP_REMOVED lines=13> */
[----:B------:R-:W-:-:S03]  /*a0c90*/  MOV R214, R44 ;  /* 0x0000002c00d67202 */ /* 0x000fc60000000f00 */
[----:B------:R-:W4:Y:S01]  /*a0ca0*/  LDL.LU R212, [R1+0x280] ;  /* 0x0002800001d47983 */ /* 0x000f220000300800 */
[----:B------:R-:W-:-:S03]  /*a0cb0*/  IMAD.MOV.U32 R215, RZ, RZ, R45 ;  /* 0x000000ffffd77224 */ /* 0x000fc600078e002d */
        /* <DEDUP_REMOVED lines=21> */
[----:B------:R-:W-:Y:S04]  /*a0e10*/  STS.128 [R0], R212 ;  /* 0x000000d400007388 */ /* 0x000fe80000000c00 */
[----:B------:R-:W-:Y:S04]  /*a0e20*/  STS.128 [R0+0x280], R220 ;  /* 0x000280dc00007388 */ /* 0x000fe80000000c00 */
[----:B--2---:R1:W-:Y:S02]  /*a0e30*/  STS.128 [R0+0x80], R44 ;  /* 0x0000802c00007388 */ /* 0x0043e40000000c00 */
[----:B-1----:R-:W-:Y:S01]  /*a0e40*/  MOV R44, R72 ;  /* 0x00000048002c7202 */ /* 0x002fe20000000f00 */
[----:B------:R-:W-:Y:S01]  /*a0e50*/  IMAD.MOV.U32 R45, RZ, RZ, R73 ;  /* 0x000000ffff2d7224 */ /* 0x000fe200078e0049 */
[----:B------:R-:W-:Y:S01]  /*a0e60*/  MOV R46, R76 ;  /* 0x0000004c002e7202 */ /* 0x000fe20000000f00 */
[----:B------:R-:W-:-:S05]  /*a0e70*/  IMAD.MOV.U32 R47, RZ, RZ, R77 ;  /* 0x000000ffff2f7224 */ /* 0x000fca00078e004d */
[----:B------:R-:W-:Y:S04]  /*a0e80*/  STS.128 [R0+0x200], R44 ;  /* 0x0002002c00007388 */ /* 0x000fe80000000c00 */
[----:B------:R-:W-:Y:S06]  /*a0e90*/  BAR.SYNC.DEFER_BLOCKING 0x0 ;  /* 0x0000000000007b1d */ /* 0x000fec0000010000 */
[----:B------:R-:W1:Y:S04]  /*a0ea0*/  LDS.128 R44, [R252] ;  /* 0x00000000fc2c7984 */ /* 0x000e680000000c00 */
[----:B------:R-:W-:Y:S04]  /*a0eb0*/  LDS.128 R212, [R2] ;  /* 0x0000000002d47984 */ /* 0x000fe80000000c00 */
[----:B------:R-:W-:Y:S04]  /*a0ec0*/  LDS.128 R76, [R232] ;  /* 0x00000000e84c7984 */ /* 0x000fe80000000c00 */
[----:B------:R-:W-:Y:S04]  /*a0ed0*/  LDS.128 R72, [R3] ;  /* 0x0000000003487984 */ /* 0x000fe80000000c00 */
[----:B------:R-:W-:Y:S06]  /*a0ee0*/  BAR.SYNC.DEFER_BLOCKING 0x0 ;  /* 0x0000000000007b1d */ /* 0x000fec0000010000 */
[----:B-1----:R-:W-:Y:S04]  /*a0ef0*/  STL [R1+0x3c94], R46 ;  /* 0x003c942e01007387 */ /* 0x002fe80000100800 */
[----:B------:R-:W-:Y:S04]  /*a0f00*/  STL [R1+0x3c88], R47 ;  /* 0x003c882f01007387 */ /* 0x000fe80000100800 */
        /* <DEDUP_REMOVED lines=13> */
[----:B--2---:R1:W-:Y:S04]  /*a0fe0*/  STS.128 [R0+0x80], R216 ;  /* 0x000080d800007388 */ /* 0x0043e80000000c00 */
[----:B-1----:R-:W2:Y:S04]  /*a0ff0*/  LDL.LU R216, [R1+0x9b0] ;  /* 0x0009b00001d87983 */ /* 0x002ea80000300800 */
[----:B------:R-:W2:Y:S04]  /*a1000*/  LDL.LU R217, [R1+0x9b4] ;  /* 0x0009b40001d97983 */ /* 0x000ea80000300800 */
[----:B------:R-:W2:Y:S04]  /*a1010*/  LDL.LU R218, [R1+0x4e0] ;  /* 0x0004e00001da7983 */ /* 0x000ea80000300800 */
[----:B------:R-:W2:Y:S04]  /*a1020*/  LDL.LU R219, [R1+0x4e4] ;  /* 0x0004e40001db7983 */ /* 0x000ea80000300800 */
[----:B---3--:R-:W-:Y:S04]  /*a1030*/  STS.128 [R0+0x200], R220 ;  /* 0x000200dc00007388 */ /* 0x008fe80000000c00 */
[----:B----4-:R-:W-:Y:S04]  /*a1040*/  STS.128 [R0+0x280], R240 ;  /* 0x000280f000007388 */ /* 0x010fe80000000c00 */
[----:B------:R-:W-:Y:S06]  /*a1050*/  BAR.SYNC.DEFER_BLOCKING 0x0 ;  /* 0x0000000000007b1d */ /* 0x000fec0000010000 */
[----:B------:R-:W3:Y:S04]  /*a1060*/  LDL.LU R10, [R1+0x17ac] ;  /* 0x0017ac00010a7983 */ /* 0x000ee80000300800 */
[----:B------:R-:W4:Y:S04]  /*a1070*/  LDL.LU R16, [R1+0xf0] ;  /* 0x0000f00001107983 */ /* 0x000f280000300800 */
[----:B------:R-:W1:Y:S04]  /*a1080*/  LDS.128 R236, [R252] ;  /* 0x00000000fcec7984 */ /* 0x000e680000000c00 */
[----:B------:R-:W-:Y:S04]  /*a1090*/  LDS.128 R228, [R232] ;  /* 0x00000000e8e47984 */ /* 0x000fe80000000c00 */
[----:B------:R-:W2:Y:S04]  /*a10a0*/  LDS.128 R220, [R2] ;  /* 0x0000000002dc7984 */ /* 0x000ea80000000c00 */
[----:B------:R-:W-:Y:S04]  /*a10b0*/  LDS.128 R232, [R3] ;  /* 0x0000000003e87984 */ /* 0x000fe80000000c00 */
[----:B------:R-:W-:Y:S06]  /*a10c0*/  BAR.SYNC.DEFER_BLOCKING 0x0 ;  /* 0x0000000000007b1d */ /* 0x000fec0000010000 */
[----:B-1----:R-:W-:Y:S04]  /*a10d0*/  STL [R1+0x3c90], R239 ;  /* 0x003c90ef01007387 */ /* 0x002fe80000100800 */
[----:B--2---:R1:W-:Y:S04]  /*a10e0*/  STS.128 [R0], R216 ;  /* 0x000000d800007388 */ /* 0x0043e80000000c00 */
[----:B-1----:R-:W2:Y:S04]  /*a10f0*/  LDL.LU R216, [R1+0x9b8] ;  /* 0x0009b80001d87983 */ /* 0x002ea80000300800 */
[----:B------:R-:W2:Y:S04]  /*a1100*/  LDL.LU R217, [R1+0x9bc] ;  /* 0x0009bc0001d97983 */ /* 0x000ea80000300800 */
[----:B------:R-:W2:Y:S04]  /*a1110*/  LDL.LU R46, [R1+0x17a8] ;  /* 0x0017a800012e7983 */ /* 0x000ea80000300800 */
        /* <DEDUP_REMOVED lines=10> */
[----:B------:R-:W-:Y:S01]  /*a11c0*/  MOV R224, R190 ;  /* 0x000000be00e07202 */ /* 0x000fe20000000f00 */
[----:B------:R-:W-:Y:S01]  /*a11d0*/  IMAD.MOV.U32 R225, RZ, RZ, R191 ;  /* 0x000000ffffe17224 */ /* 0x000fe200078e00bf */
[----:B------:R-:W4:Y:S04]  /*a11e0*/  LDL.LU R143, [R1+0x17b4] ;  /* 0x0017b400018f7983 */ /* 0x000f280000300800 */
[----:B------:R3:W-:Y:S04]  /*a11f0*/  STS.128 [R0+0x200], R244 ;  /* 0x000200f400007388 */ /* 0x0007e80000000c00 */
[----:B------:R-:W-:Y:S04]  /*a1200*/  STS.128 [R0+0x280], R224 ;  /* 0x000280e000007388 */ /* 0x000fe80000000c00 */
[----:B------:R-:W4:Y:S01]  /*a1210*/  LDL.LU R47, [R1+0x17b8] ;  /* 0x0017b800012f7983 */ /* 0x000f220000300800 */
[----:B---3--:R-:W-:-:S02]  /*a1220*/  IMAD R246, R10, c[0x0][0x198], RZ ;  /* 0x000066000af67a24 */ /* 0x008fc400078e02ff */
[C---:B--2---:R-:W-:Y:S01]  /*a1230*/  IMAD R3, R46.reuse, c[0x0][0x194], RZ ;  /* 0x000065002e037a24 */ /* 0x044fe200078e02ff */
[----:B----4-:R1:W-:Y:S04]  /*a1240*/  STS.128 [R0+0x80], R216 ;  /* 0x000080d800007388 */ /* 0x0103e80000000c00 */
[----:B------:R-:W-:Y:S01]  /*a1250*/  BAR.SYNC.DEFER_BLOCKING 0x0 ;  /* 0x0000000000007b1d */ /* 0x000fe20000010000 */
[----:B------:R-:W-:Y:S02]  /*a1260*/  ISETP.GE.AND P1, PT, R46, c[0x0][0x178], PT ;  /* 0x00005e002e007a0c */ /* 0x000fe40003f26270 */
[----:B------:R-:W-:Y:S02]  /*a1270*/  LEA R242, P2, R3, c[0x0][0x170], 0x2 ;  /* 0x00005c0003f27a11 */ /* 0x000fe400078410ff */
[----:B------:R-:W-:-:S02]  /*a1280*/  ISETP.LT.AND P1, PT, R10, c[0x0][0x17c], !P1 ;  /* 0x00005f000a007a0c */ /* 0x000fc40004f21270 */
[----:B------:R-:W-:-:S05]  /*a1290*/  LEA.HI.X.SX32 R243, R3, c[0x0][0x174], 0x2, P2 ;  /* 0x00005d0003f37a11 */ /* 0x000fca00010f16ff */
[----:B------:R-:W-:-:S04]  /*a12a0*/  IMAD.WIDE R188, R246, 0x4, R242 ;  /* 0x00000004f6bc7825 */ /* 0x000fc800078e02f2 */
[C---:B-1----:R-:W-:Y:S02]  /*a12b0*/  IMAD R0, R239.reuse, c[0x0][0x194], RZ ;  /* 0x00006500ef007a24 */ /* 0x042fe400078e02ff */
[----:B------:R1:W-:Y:S01]  /*a12c0*/  @P1 STG.E [R188.64], R16 ;  /* 0x00000010bc001986 */ /* 0x0003e2000c101908 */
[----:B------:R-:W-:Y:S02]  /*a12d0*/  ISETP.GE.AND P1, PT, R239, c[0x0][0x178], PT ;  /* 0x00005e00ef007a0c */ /* 0x000fe40003f26270 */
[----:B------:R-:W-:Y:S02]  /*a12e0*/  LEA R240, P2, R0, c[0x0][0x170], 0x2 ;  /* 0x00005c0000f07a11 */ /* 0x000fe400078410ff */
[----:B------:R-:W-:Y:S02]  /*a12f0*/  ISETP.LT.AND P1, PT, R10, c[0x0][0x17c], !P1 ;  /* 0x00005f000a007a0c */ /* 0x000fe40004f21270 */
[----:B------:R-:W-:-:S05]  /*a1300*/  LEA.HI.X.SX32 R241, R0, c[0x0][0x174], 0x2, P2 ;  /* 0x00005d0000f17a11 */ /* 0x000fca00010f16ff */
[----:B-1----:R-:W-:Y:S01]  /*a1310*/  IMAD.WIDE R188, R246, 0x4, R240 ;  /* 0x00000004f6bc7825 */ /* 0x002fe200078e02f0 */
[----:B------:R-:W2:Y:S04]  /*a1320*/  LDL.LU R16, [R1+0x50] ;  /* 0x0000500001107983 */ /* 0x000ea80000300800 */
[----:B------:R-:W3:Y:S04]  /*a1330*/  LDL.LU R18, [R1+0x20] ;  /* 0x0000200001127983 */ /* 0x000ee80000300800 */
[----:B------:R1:W-:Y:S04]  /*a1340*/  @P1 STG.E [R188.64], R17 ;  /* 0x00000011bc001986 */ /* 0x0003e8000c101908 */
[----:B-1----:R-:W4:Y:S04]  /*a1350*/  LDL.LU R17, [R1+0x10] ;  /* 0x0000100001117983 */ /* 0x002f280000300800 */
[----:B------:R-:W2:Y:S04]  /*a1360*/  LDL.LU R39, [R1+0x17bc] ;  /* 0x0017bc0001277983 */ /* 0x000ea80000300800 */
[----:B------:R-:W3:Y:S04]  /*a1370*/  LDL.LU R27, [R1+0x17c0] ;  /* 0x0017c000011b7983 */ /* 0x000ee80000300800 */
[----:B------:R-:W3:Y:S01]  /*a1380*/  LDL.LU R171, [R1+0x17c4] ;  /* 0x0017c40001ab7983 */ /* 0x000ee20000300800 */
[----:B------:R-:W-:-:S02]  /*a1390*/  MOV R244, c[0x0][0x194] ;  /* 0x0000650000f47a02 */ /* 0x000fc40000000f00 */
[----:B------:R-:W-:Y:S01]  /*a13a0*/  ISETP.GE.AND P1, PT, R10, c[0x0][0x17c], PT ;  /* 0x00005f000a007a0c */ /* 0x000fe20003f26270 */
[----:B------:R-:W3:Y:S02]  /*a13b0*/  LDL.LU R199, [R1+0x17c8] ;  /* 0x0017c80001c77983 */ /* 0x000ee40000300800 */
[----:B------:R-:W-:Y:S01]  /*a13c0*/  IMAD R0, R244, 0x80, R3 ;  /* 0x00000080f4007824 */ /* 0x000fe200078e0203 */
[----:B------:R-:W-:-:S04]  /*a13d0*/  ISETP.LT.AND P3, PT, R143, c[0x0][0x178], !P1 ;  /* 0x00005e008f007a0c */ /* 0x000fc80004f61270 */
[----:B------:R-:W-:-:S04]  /*a13e0*/  LEA R188, P2, R0, c[0x0][0x170], 0x2 ;  /* 0x00005c0000bc7a11 */ /* 0x000fc800078410ff */
[----:B------:R-:W-:Y:S02]  /*a13f0*/  LEA.HI.X.SX32 R189, R0, c[0x0][0x174], 0x2, P2 ;  /* 0x00005d0000bd7a11 */ /* 0x000fe400010f16ff */
[----:B------:R-:W-:-:S03]  /*a1400*/  LEA R0, R244, R0, 0x6 ;  /* 0x00000000f4007211 */ /* 0x000fc600078e30ff */
[----:B------:R-:W-:Y:S01]  /*a1410*/  IMAD.WIDE R190, R246, 0x4, R188 ;  /* 0x00000004f6be7825 */ /* 0x000fe200078e02bc */
[----:B------:R-:W-:-:S04]  /*a1420*/  LEA R226, P2, R0, c[0x0][0x170], 0x2 ;  /* 0x00005c0000e27a11 */ /* 0x000fc800078410ff */
[----:B------:R1:W-:Y:S01]  /*a1430*/  @P3 STG.E [R190.64], R12 ;  /* 0x0000000cbe003986 */ /* 0x0003e2000c101908 */
[----:B------:R-:W-:Y:S02]  /*a1440*/  ISETP.LT.AND P3, PT, R47, c[0x0][0x178], !P1 ;  /* 0x00005e002f007a0c */ /* 0x000fe40004f61270 */
[----:B------:R-:W-:Y:S01]  /*a1450*/  LEA.HI.X.SX32 R227, R0, c[0x0][0x174], 0x2, P2 ;  /* 0x00005d0000e37a11 */ /* 0x000fe200010f16ff */
[----:B------:R-:W-:Y:S01]  /*a1460*/  IMAD R0, R244, 0x40, R0 ;  /* 0x00000040f4007824 */ /* 0x000fe200078e0200 */
[----:B-1----:R-:W4:Y:S03]  /*a1470*/  LDL.LU R12, [R1] ;  /* 0x00000000010c7983 */ /* 0x002f260000300800 */
[----:B------:R-:W-:Y:S01]  /*a1480*/  IMAD.WIDE R190, R246, 0x4, R226 ;  /* 0x00000004f6be7825 */ /* 0x000fe200078e02e2 */
[----:B------:R-:W-:-:S05]  /*a1490*/  LEA R224, P2, R0, c[0x0][0x170], 0x2 ;  /* 0x00005c0000e07a11 */ /* 0x000fca00078410ff */
[----:B------:R1:W-:Y:S01]  /*a14a0*/  @P3 STG.E [R190.64], R19 ;  /* 0x00000013be003986 */ /* 0x0003e2000c101908 */
[----:B------:R-:W-:-:S03]  /*a14b0*/  LEA.HI.X.SX32 R225, R0, c[0x0][0x174], 0x2, P2 ;  /* 0x00005d0000e17a11 */ /* 0x000fc600010f16ff */
[----:B-1----:R-:W4:Y:S02]  /*a14c0*/  LDL.LU R19, [R1+0xf4] ;  /* 0x0000f40001137983 */ /* 0x002f240000300800 */
[----:B------:R-:W-:Y:S01]  /*a14d0*/  IMAD.WIDE R190, R246, 0x4, R224 ;  /* 0x00000004f6be7825 */ /* 0x000fe200078e02e0 */
[----:B------:R-:W-:-:S04]  /*a14e0*/  LEA R0, R244, R0, 0x6 ;  /* 0x00000000f4007211 */ /* 0x000fc800078e30ff */
[----:B------:R-:W-:-:S04]  /*a14f0*/  LEA R218, P2, R0, c[0x0][0x170], 0x2 ;  /* 0x00005c0000da7a11 */ /* 0x000fc800078410ff */
[----:B------:R-:W-:Y:S01]  /*a1500*/  LEA.HI.X.SX32 R219, R0, c[0x0][0x174], 0x2, P2 ;  /* 0x00005d0000db7a11 */ /* 0x000fe200010f16ff */
[----:B------:R-:W-:-:S05]  /*a1510*/  IMAD R0, R244, 0x40, R0 ;  /* 0x00000040f4007824 */ /* 0x000fca00078e0200 */
[----:B------:R-:W-:-:S04]  /*a1520*/  LEA R216, P2, R0, c[0x0][0x170], 0x2 ;  /* 0x00005c0000d87a11 */ /* 0x000fc800078410ff */
[----:B------:R-:W-:Y:S02]  /*a1530*/  LEA.HI.X.SX32 R217, R0, c[0x0][0x174], 0x2, P2 ;  /* 0x00005d0000d97a11 */ /* 0x000fe400010f16ff */
[----:B--2---:R-:W-:-:S13]  /*a1540*/  ISETP.LT.AND P3, PT, R39, c[0x0][0x178], !P1 ;  /* 0x00005e0027007a0c */ /* 0x004fda0004f61270 */
[----:B------:R1:W-:Y:S04]  /*a1550*/  @P3 STG.E [R190.64], R16 ;  /* 0x00000010be003986 */ /* 0x0003e8000c101908 */
[----:B-1----:R-:W2:Y:S01]  /*a1560*/  LDL.LU R16, [R1+0xc4] ;  /* 0x0000c40001107983 */ /* 0x002ea20000300800 */
[----:B---3--:R-:W-:Y:S01]  /*a1570*/  ISETP.LT.AND P3, PT, R27, c[0x0][0x178], !P1 ;  /* 0x00005e001b007a0c */ /* 0x008fe20004f61270 */
[----:B------:R-:W-:Y:S02]  /*a1580*/  IMAD.WIDE R190, R246, 0x4, R218 ;  /* 0x00000004f6be7825 */ /* 0x000fe400078e02da */
[----:B------:R-:W3:Y:S10]  /*a1590*/  LDL.LU R14, [R1+0xa4] ;  /* 0x0000a400010e7983 */ /* 0x000ef40000300800 */
[----:B------:R1:W-:Y:S01]  /*a15a0*/  @P3 STG.E [R190.64], R18 ;  /* 0x00000012be003986 */ /* 0x0003e2000c101908 */
[----:B------:R-:W-:-:S03]  /*a15b0*/  ISETP.LT.AND P3, PT, R171, c[0x0][0x178], !P1 ;  /* 0x00005e00ab007a0c */ /* 0x000fc60004f61270 */
[----:B-1----:R-:W3:Y:S01]  /*a15c0*/  LDL.LU R18, [R1+0x74] ;  /* 0x0000740001127983 */ /* 0x002ee20000300800 */
[----:B------:R-:W-:-:S03]  /*a15d0*/  IMAD.WIDE R190, R246, 0x4, R216 ;  /* 0x00000004f6be7825 */ /* 0x000fc600078e02d8 */
[----:B------:R-:W3:Y:S06]  /*a15e0*/  LDL.LU R13, [R1+0x54] ;  /* 0x00005400010d7983 */ /* 0x000eec0000300800 */
[----:B----4-:R1:W-:Y:S04]  /*a15f0*/  @P3 STG.E [R190.64], R17 ;  /* 0x00000011be003986 */ /* 0x0103e8000c101908 */
[----:B-1----:R-:W4:Y:S01]  /*a1600*/  LDL.LU R17, [R1+0x24] ;  /* 0x0000240001117983 */ /* 0x002f220000300800 */
[----:B------:R-:W-:-:S02]  /*a1610*/  LEA R0, R244, R0, 0x6 ;  /* 0x00000000f4007211 */ /* 0x000fc400078e30ff */
[----:B------:R-:W-:Y:S01]  /*a1620*/  ISETP.LT.AND P1, PT, R199, c[0x0][0x178], !P1 ;  /* 0x00005e00c7007a0c */ /* 0x000fe20004f21270 */
[----:B------:R-:W4:Y:S01]  /*a1630*/  LDL.LU R15, [R1+0x14] ;  /* 0x00001400010f7983 */ /* 0x000f220000300800 */
[----:B------:R-:W-:-:S04]  /*a1640*/  LEA R190, P2, R0, c[0x0][0x170], 0x2 ;  /* 0x00005c0000be7a11 */ /* 0x000fc800078410ff */
[----:B------:R-:W-:-:S05]  /*a1650*/  LEA.HI.X.SX32 R191, R0, c[0x0][0x174], 0x2, P2 ;  /* 0x00005d0000bf7a11 */ /* 0x000fca00010f16ff */
[C---:B------:R-:W-:Y:S01]  /*a1660*/  IMAD.WIDE R244, R246.reuse, 0x4, R190 ;  /* 0x00000004f6f47825 */ /* 0x040fe200078e02be */
[----:B------:R-:W-:-:S04]  /*a1670*/  IADD3 R3, R246, c[0x0][0x198], RZ ;  /* 0x00006600f6037a10 */ /* 0x000fc80007ffe0ff */
[----:B------:R1:W-:Y:S01]  /*a1680*/  @P1 STG.E [R244.64], R12 ;  /* 0x0000000cf4001986 */ /* 0x0003e2000c101908 */
[----:B------:R-:W-:Y:S02]  /*a1690*/  ISETP.LT.AND P1, PT, R46, c[0x0][0x178], !P0 ;  /* 0x00005e002e007a0c */ /* 0x000fe40004721270 */
[----:B------:R-:W-:Y:S01]  /*a16a0*/  ISETP.LT.AND P2, PT, R239, c[0x0][0x178], !P0 ;  /* 0x00005e00ef007a0c */ /* 0x000fe20004741270 */
[C---:B-1----:R-:W-:Y:S01]  /*a16b0*/  IMAD.WIDE R244, R3.reuse, 0x4, R242 ;  /* 0x0000000403f47825 */ /* 0x042fe200078e02f2 */
[----:B------:R-:W4:Y:S09]  /*a16c0*/  LDL.LU R12, [R1+0x4] ;  /* 0x00000400010c7983 */ /* 0x000f320000300800 */
[----:B------:R1:W-:Y:S02]  /*a16d0*/  @P1 STG.E [R244.64], R19 ;  /* 0x00000013f4001986 */ /* 0x0003e4000c101908 */
[----:B-1----:R-:W-:-:S02]  /*a16e0*/  IMAD.WIDE R244, R3, 0x4, R240 ;  /* 0x0000000403f47825 */ /* 0x002fc400078e02f0 */
[----:B------:R-:W4:Y:S01]  /*a16f0*/  LDL.LU R19, [R1+0x180] ;  /* 0x0001800001137983 */ /* 0x000f220000300800 */
[----:B------:R-:W-:-:S03]  /*a1700*/  ISETP.LT.AND P1, PT, R143, c[0x0][0x178], !P0 ;  /* 0x00005e008f007a0c */ /* 0x000fc60004721270 */
[----:B--2---:R1:W-:Y:S04]  /*a1710*/  @P2 STG.E [R244.64], R16 ;  /* 0x00000010f4002986 */ /* 0x0043e8000c101908 */
[----:B-1----:R-:W2:Y:S04]  /*a1720*/  LDL.LU R16, [R1+0x140] ;  /* 0x0001400001107983 */ /* 0x002ea80000300800 */
[----:B------:R-:W2:Y:S01]  /*a1730*/  LDL.LU R0, [R1+0x3b80] ;  /* 0x003b800001007983 */ /* 0x000ea20000300800 */
[----:B------:R-:W-:Y:S01]  /*a1740*/  ISETP.LT.AND P2, PT, R47, c[0x0][0x178], !P0 ;  /* 0x00005e002f007a0c */ /* 0x000fe20004741270 */
[----:B------:R-:W-:-:S05]  /*a1750*/  IMAD.WIDE R244, R3, 0x4, R188 ;  /* 0x0000000403f47825 */ /* 0x000fca00078e02bc */
[----:B---3--:R1:W-:Y:S01]  /*a1760*/  @P1 STG.E [R244.64], R14 ;  /* 0x0000000ef4001986 */ /* 0x0083e2000c101908 */
[----:B------:R-:W-:-:S03]  /*a1770*/  ISETP.LT.AND P1, PT, R39, c[0x0][0x178], !P0 ;  /* 0x00005e0027007a0c */ /* 0x000fc60004721270 */
[----:B-1----:R-:W3:Y:S01]  /*a1780*/  LDL.LU R14, [R1+0x120] ;  /* 0x00012000010e7983 */ /* 0x002ee20000300800 */
[----:B------:R-:W-:-:S05]  /*a1790*/  IMAD.WIDE R244, R3, 0x4, R226 ;  /* 0x0000000403f47825 */ /* 0x000fca00078e02e2 */
[----:B------:R1:W-:Y:S01]  /*a17a0*/  @P2 STG.E [R244.64], R18 ;  /* 0x00000012f4002986 */ /* 0x0003e2000c101908 */
[----:B------:R-:W-:-:S03]  /*a17b0*/  ISETP.LT.AND P2, PT, R27, c[0x0][0x178], !P0 ;  /* 0x00005e001b007a0c */ /* 0x000fc60004741270 */
[----:B-1----:R-:W3:Y:S01]  /*a17c0*/  LDL.LU R18, [R1+0xe0] ;  /* 0x0000e00001127983 */ /* 0x002ee20000300800 */
[----:B------:R-:W-:-:S05]  /*a17d0*/  IMAD.WIDE R244, R3, 0x4, R224 ;  /* 0x0000000403f47825 */ /* 0x000fca00078e02e0 */
[----:B------:R1:W-:Y:S02]  /*a17e0*/  @P1 STG.E [R244.64], R13 ;  /* 0x0000000df4001986 */ /* 0x0003e4000c101908 */
[----:B-1----:R-:W-:Y:S02]  /*a17f0*/  IMAD.WIDE R244, R3, 0x4, R218 ;  /* 0x0000000403f47825 */ /* 0x002fe400078e02da */
[----:B------:R-:W3:Y:S04]  /*a1800*/  LDL.LU R13, [R1+0xb0] ;  /* 0x0000b000010d7983 */ /* 0x000ee80000300800 */
[----:B----4-:R1:W-:Y:S04]  /*a1810*/  @P2 STG.E [R244.64], R17 ;  /* 0x00000011f4002986 */ /* 0x0103e8000c101908 */
[----:B-1----:R-:W4:Y:S01]  /*a1820*/  LDL.LU R17, [R1+0x90] ;  /* 0x0000900001117983 */ /* 0x002f220000300800 */
[----:B------:R-:W-:-:S02]  /*a1830*/  ISETP.LT.AND P1, PT, R171, c[0x0][0x178], !P0 ;  /* 0x00005e00ab007a0c */ /* 0x000fc40004721270 */
[----:B------:R-:W-:Y:S01]  /*a1840*/  ISETP.LT.AND P0, PT, R199, c[0x0][0x178], !P0 ;  /* 0x00005e00c7007a0c */ /* 0x000fe20004701270 */
[----:B------:R-:W-:-:S10]  /*a1850*/  IMAD.WIDE R244, R3, 0x4, R216 ;  /* 0x0000000403f47825 */ /* 0x000fd400078e02d8 */
[----:B------:R1:W-:Y:S02]  /*a1860*/  @P1 STG.E [R244.64], R15 ;  /* 0x0000000ff4001986 */ /* 0x0003e4000c101908 */
[----:B-1----:R-:W-:-:S05]  /*a1870*/  IMAD.WIDE R244, R3, 0x4, R190 ;  /* 0x0000000403f47825 */ /* 0x002fca00078e02be */
[----:B------:R1:W-:Y:S01]  /*a1880*/  @P0 STG.E [R244.64], R12 ;  /* 0x0000000cf4000986 */ /* 0x0003e2000c101908 */
[----:B------:R-:W-:-:S05]  /*a1890*/  IADD3 R3, R3, c[0x0][0x198], RZ ;  /* 0x0000660003037a10 */ /* 0x000fca0007ffe0ff */
[----:B-1----:R-:W-:Y:S01]  /*a18a0*/  IMAD.WIDE R244, R3, 0x4, R242 ;  /* 0x0000000403f47825 */ /* 0x002fe200078e02f2 */
[----:B------:R-:W4:Y:S01]  /*a18b0*/  LDL.LU R12, [R1+0x60] ;  /* 0x00006000010c7983 */ /* 0x000f220000300800 */
[----:B--2---:R-:W-:-:S04]  /*a18c0*/  ISETP.GE.AND P0, PT, R0, c[0x0][0x17c], PT ;  /* 0x00005f0000007a0c */ /* 0x004fc80003f06270 */
[----:B------:R-:W-:Y:S02]  /*a18d0*/  ISETP.LT.AND P1, PT, R46, c[0x0][0x178], !P0 ;  /* 0x00005e002e007a0c */ /* 0x000fe40004721270 */
[----:B------:R-:W-:-:S11]  /*a18e0*/  ISETP.LT.AND P2, PT, R239, c[0x0][0x178], !P0 ;  /* 0x00005e00ef007a0c */ /* 0x000fd60004741270 */
[----:B------:R1:W-:Y:S02]  /*a18f0*/  @P1 STG.E [R244.64], R19 ;  /* 0x00000013f4001986 */ /* 0x0003e4000c101908 */
[----:B-1----:R-:W-:Y:S02]  /*a1900*/  IMAD.WIDE R244, R3, 0x4, R240 ;  /* 0x0000000403f47825 */ /* 0x002fe400078e02f0 */
[----:B------:R-:W2:Y:S04]  /*a1910*/  LDL.LU R19, [R1+0x184] ;  /* 0x0001840001137983 */ /* 0x000ea80000300800 */
[----:B------:R1:W-:Y:S04]  /*a1920*/  @P2 STG.E [R244.64], R16 ;  /* 0x00000010f4002986 */ /* 0x0003e8000c101908 */
[----:B-1----:R-:W2:Y:S04]  /*a1930*/  LDL.LU R16, [R1+0x144] ;  /* 0x0001440001107983 */ /* 0x002ea80000300800 */
[----:B------:R-:W2:Y:S01]  /*a1940*/  LDL.LU R0, [R1+0x3b84] ;  /* 0x003b840001007983 */ /* 0x000ea20000300800 */
[----:B------:R-:W-:-:S02]  /*a1950*/  ISETP.LT.AND P1, PT, R143, c[0x0][0x178], !P0 ;  /* 0x00005e008f007a0c */ /* 0x000fc40004721270 */
[----:B------:R-:W-:Y:S01]  /*a1960*/  ISETP.LT.AND P2, PT, R47, c[0x0][0x178], !P0 ;  /* 0x00005e002f007a0c */ /* 0x000fe20004741270 */
[----:B------:R-:W-:Y:S01]  /*a1970*/  IMAD.WIDE R244, R3, 0x4, R188 ;  /* 0x0000000403f47825 */ /* 0x000fe200078e02bc */
[----:B------:R-:W2:Y:S09]  /*a1980*/  LDL.LU R15, [R1+0x124] ;  /* 0x00012400010f7983 */ /* 0x000eb20000300800 */
[----:B---3--:R1:W-:Y:S01]  /*a1990*/  @P1 STG.E [R244.64], R14 ;  /* 0x0000000ef4001986 */ /* 0x0083e2000c101908 */
[----:B------:R-:W-:Y:S01]  /*a19a0*/  ISETP.LT.AND P1, PT, R39, c[0x0][0x178], !P0 ;  /* 0x00005e0027007a0c */ /* 0x000fe20004721270 */
[----:B-1----:R-:W-:-:S05]  /*a19b0*/  IMAD.WIDE R244, R3, 0x4, R226 ;  /* 0x0000000403f47825 */ /* 0x002fca00078e02e2 */
[----:B------:R1:W-:Y:S01]  /*a19c0*/  @P2 STG.E [R244.64], R18 ;  /* 0x00000012f4002986 */ /* 0x0003e2000c101908 */
[----:B------:R-:W-:-:S03]  /*a19d0*/  ISETP.LT.AND P2, PT, R27, c[0x0][0x178], !P0 ;  /* 0x00005e001b007a0c */ /* 0x000fc60004741270 */
[----:B-1----:R-:W3:Y:S01]  /*a19e0*/  LDL.LU R18, [R1+0xe4] ;  /* 0x0000e40001127983 */ /* 0x002ee20000300800 */
[----:B------:R-:W-:-:S03]  /*a19f0*/  IMAD.WIDE R244, R3, 0x4, R224 ;  /* 0x0000000403f47825 */ /* 0x000fc600078e02e0 */
[----:B------:R-:W3:Y:S04]  /*a1a00*/  LDL.LU R14, [R1+0xb4] ;  /* 0x0000b400010e7983 */ /* 0x000ee80000300800 */
[----:B------:R1:W-:Y:S02]  /*a1a10*/  @P1 STG.E [R244.64], R13 ;  /* 0x0000000df4001986 */ /* 0x0003e4000c101908 */
[----:B-1----:R-:W-:-:S05]  /*a1a20*/  IMAD.WIDE R244, R3, 0x4, R218 ;  /* 0x0000000403f47825 */ /* 0x002fca00078e02da */
[----:B----4-:R1:W-:Y:S04]  /*a1a30*/  @P2 STG.E [R244.64], R17 ;  /* 0x00000011f4002986 */ /* 0x0103e8000c101908 */
[----:B-1----:R-:W4:Y:S01]  /*a1a40*/  LDL.LU R17, [R1+0x94] ;  /* 0x0000940001117983 */ /* 0x002f220000300800 */
[----:B------:R-:W-:Y:S02]  /*a1a50*/  ISETP.LT.AND P1, PT, R171, c[0x0][0x178], !P0 ;  /* 0x00005e00ab007a0c */ /* 0x000fe40004721270 */
[----:B------:R-:W-:Y:S01]  /*a1a60*/  ISETP.LT.AND P0, PT, R199, c[0x0][0x178], !P0 ;  /* 0x00005e00c7007a0c */ /* 0x000fe20004701270 */
[----:B------:R-:W-:-:S10]  /*a1a70*/  IMAD.WIDE R244, R3, 0x4, R216 ;  /* 0x0000000403f47825 */ /* 0x000fd400078e02d8 */
[----:B------:R1:W-:Y:S02]  /*a1a80*/  @P1 STG.E [R244.64], R12 ;  /* 0x0000000cf4001986 */ /* 0x0003e4000c101908 */
[----:B-1----:R-:W-:-:S05]  /*a1a90*/  IMAD.WIDE R244, R3, 0x4, R190 ;  /* 0x0000000403f47825 */ /* 0x002fca00078e02be */
[----:B------:R1:W-:Y:S01]  /*a1aa0*/  @P0 STG.E [R244.64], R248 ;  /* 0x000000f8f4000986 */ /* 0x0003e2000c101908 */
[----:B------:R-:W-:-:S03]  /*a1ab0*/  IADD3 R3, R3, c[0x0][0x198], RZ ;  /* 0x0000660003037a10 */ /* 0x000fc60007ffe0ff */
[----:B-1----:R-:W4:Y:S04]  /*a1ac0*/  LDL.LU R248, [R1+0x3ccc] ;  /* 0x003ccc0001f87983 */ /* 0x002f280000300800 */
[----:B------:R-:W4:Y:S04]  /*a1ad0*/  LDL.LU R13, [R1+0x64] ;  /* 0x00006400010d7983 */ /* 0x000f280000300800 */
[----:B------:R-:W4:Y:S01]  /*a1ae0*/  LDL.LU R12, [R1+0x1e0] ;  /* 0x0001e000010c7983 */ /* 0x000f220000300800 */
[----:B------:R-:W-:-:S03]  /*a1af0*/  IMAD.WIDE R244, R3, 0x4, R242 ;  /* 0x0000000403f47825 */ /* 0x000fc600078e02f2 */
[----:B------:R-:W4:Y:S01]  /*a1b00*/  LDL.LU R10, [R1+0x3b88] ;  /* 0x003b8800010a7983 */ /* 0x000f220000300800 */
[----:B--2---:R-:W-:-:S04]  /*a1b10*/  ISETP.GE.AND P0, PT, R0, c[0x0][0x17c], PT ;  /* 0x00005f0000007a0c */ /* 0x004fc80003f06270 */
[----:B------:R-:W-:Y:S02]  /*a1b20*/  ISETP.LT.AND P1, PT, R46, c[0x0][0x178], !P0 ;  /* 0x00005e002e007a0c */ /* 0x000fe40004721270 */
[----:B------:R-:W-:-:S11]  /*a1b30*/  ISETP.LT.AND P2, PT, R239, c[0x0][0x178], !P0 ;  /* 0x00005e00ef007a0c */ /* 0x000fd60004741270 */
[----:B------:R1:W-:Y:S01]  /*a1b40*/  @P1 STG.E [R244.64], R19 ;  /* 0x00000013f4001986 */ /* 0x0003e2000c101908 */
[----:B------:R-:W-:Y:S01]  /*a1b50*/  ISETP.LT.AND P1, PT, R143, c[0x0][0x178], !P0 ;  /* 0x00005e008f007a0c */ /* 0x000fe20004721270 */
[----:B-1----:R-:W-:Y:S02]  /*a1b60*/  IMAD.WIDE R244, R3, 0x4, R240 ;  /* 0x0000000403f47825 */ /* 0x002fe400078e02f0 */
[----:B------:R-:W2:Y:S04]  /*a1b70*/  LDL.LU R19, [R1+0x1c0] ;  /* 0x0001c00001137983 */ /* 0x000ea80000300800 */
[----:B------:R1:W-:Y:S01]  /*a1b80*/  @P2 STG.E [R244.64], R16 ;  /* 0x00000010f4002986 */ /* 0x0003e2000c101908 */
[----:B------:R-:W-:Y:S01]  /*a1b90*/  ISETP.LT.AND P2, PT, R47, c[0x0][0x178], !P0 ;  /* 0x00005e002f007a0c */ /* 0x000fe20004741270 */
[----:B-1----:R-:W-:-:S02]  /*a1ba0*/  IMAD.WIDE R244, R3, 0x4, R188 ;  /* 0x0000000403f47825 */ /* 0x002fc400078e02bc */
[----:B------:R-:W2:Y:S04]  /*a1bb0*/  LDL.LU R16, [R1+0x1a0] ;  /* 0x0001a00001107983 */ /* 0x000ea80000300800 */
[----:B------:R1:W-:Y:S01]  /*a1bc0*/  @P1 STG.E [R244.64], R15 ;  /* 0x0000000ff4001986 */ /* 0x0003e2000c101908 */
[----:B------:R-:W-:Y:S01]  /*a1bd0*/  ISETP.LT.AND P1, PT, R39, c[0x0][0x178], !P0 ;  /* 0x00005e0027007a0c */ /* 0x000fe20004721270 */
[----:B-1----:R-:W-:-:S05]  /*a1be0*/  IMAD.WIDE R244, R3, 0x4, R226 ;  /* 0x0000000403f47825 */ /* 0x002fca00078e02e2 */
[----:B---3--:R1:W-:Y:S01]  /*a1bf0*/  @P2 STG.E [R244.64], R18 ;  /* 0x00000012f4002986 */ /* 0x0083e2000c101908 */
[----:B------:R-:W-:Y:S01]  /*a1c00*/  ISETP.LT.AND P2, PT, R27, c[0x0][0x178], !P0 ;  /* 0x00005e001b007a0c */ /* 0x000fe20004741270 */
[C---:B-1----:R-:W-:Y:S02]  /*a1c10*/  IMAD.WIDE R244, R3.reuse, 0x4, R224 ;  /* 0x0000000403f47825 */ /* 0x042fe400078e02e0 */
[----:B------:R-:W3:Y:S04]  /*a1c20*/  LDL.LU R18, [R1+0x170] ;  /* 0x0001700001127983 */ /* 0x000ee80000300800 */
[----:B------:R1:W-:Y:S04]  /*a1c30*/  @P1 STG.E [R244.64], R14 ;  /* 0x0000000ef4001986 */ /* 0x0003e8000c101908 */
[----:B------:R-:W3:Y:S01]  /*a1c40*/  LDL.LU R0, [R1+0x3b8c] ;  /* 0x003b8c0001007983 */ /* 0x000ee20000300800 */
[----:B-1----:R-:W-:-:S05]  /*a1c50*/  IMAD.WIDE R244, R3, 0x4, R218 ;  /* 0x0000000403f47825 */ /* 0x002fca00078e02da */
[----:B----4-:R1:W-:Y:S04]  /*a1c60*/  @P2 STG.E [R244.64], R17 ;  /* 0x00000011f4002986 */ /* 0x0103e8000c101908 */
[----:B-1----:R-:W4:Y:S01]  /*a1c70*/  LDL.LU R17, [R1+0x130] ;  /* 0x0001300001117983 */ /* 0x002f220000300800 */
[----:B------:R-:W-:Y:S02]  /*a1c80*/  ISETP.LT.AND P1, PT, R171, c[0x0][0x178], !P0 ;  /* 0x00005e00ab007a0c */ /* 0x000fe40004721270 */
[----:B------:R-:W-:Y:S01]  /*a1c90*/  ISETP.LT.AND P0, PT, R199, c[0x0][0x178], !P0 ;  /* 0x00005e00c7007a0c */ /* 0x000fe20004701270 */
[----:B------:R-:W-:-:S10]  /*a1ca0*/  IMAD.WIDE R244, R3, 0x4, R216 ;  /* 0x0000000403f47825 */ /* 0x000fd400078e02d8 */
[----:B------:R1:W-:Y:S01]  /*a1cb0*/  @P1 STG.E [R244.64], R13 ;  /* 0x0000000df4001986 */ /* 0x0003e2000c101908 */
[----:B------:R-:W-:Y:S01]  /*a1cc0*/  ISETP.GE.AND P1, PT, R10, c[0x0][0x17c], PT ;  /* 0x00005f000a007a0c */ /* 0x000fe20003f26270 */
[C---:B-1----:R-:W-:Y:S01]  /*a1cd0*/  IMAD.WIDE R244, R3.reuse, 0x4, R190 ;  /* 0x0000000403f47825 */ /* 0x042fe200078e02be */
[----:B------:R-:W-:-:S04]  /*a1ce0*/  IADD3 R3, R3, c[0x0][0x198], RZ ;  /* 0x0000660003037a10 */ /* 0x000fc80007ffe0ff */
[----:B------:R1:W-:Y:S01]  /*a1cf0*/  @P0 STG.E [R244.64], R249 ;  /* 0x000000f9f4000986 */ /* 0x0003e2000c101908 */
[----:B------:R-:W-:Y:S02]  /*a1d00*/  ISETP.LT.AND P0, PT, R46, c[0x0][0x178], !P1 ;  /* 0x00005e002e007a0c */ /* 0x000fe40004f01270 */
[----:B------:R-:W-:Y:S01]  /*a1d10*/  ISETP.LT.AND P2, PT, R239, c[0x0][0x178], !P1 ;  /* 0x00005e00ef007a0c */ /* 0x000fe20004f41270 */
[----:B-1----:R-:W-:Y:S01]  /*a1d20*/  IMAD.WIDE R244, R3, 0x4, R242 ;  /* 0x0000000403f47825 */ /* 0x002fe200078e02f2 */
[----:B------:R-:W-:Y:S01]  /*a1d30*/  ISETP.LT.AND P3, PT, R47, c[0x0][0x178], !P1 ;  /* 0x00005e002f007a0c */ /* 0x000fe20004f61270 */
[----:B------:R-:W4:Y:S08]  /*a1d40*/  LDL.LU R249, [R1+0x3cc8] ;  /* 0x003cc80001f97983 */ /* 0x000f300000300800 */
[----:B------:R1:W-:Y:S01]  /*a1d50*/  @P0 STG.E [R244.64], R12 ;  /* 0x0000000cf4000986 */ /* 0x0003e2000c101908 */
[----:B------:R-:W-:-:S02]  /*a1d60*/  ISETP.LT.AND P0, PT, R143, c[0x0][0x178], !P1 ;  /* 0x00005e008f007a0c */ /* 0x000fc40004f01270 */
[----:B------:R-:W-:Y:S01]  /*a1d70*/  ISETP.LT.AND P4, PT, R39, c[0x0][0x178], !P1 ;  /* 0x00005e0027007a0c */ /* 0x000fe20004f81270 */
[----:B------:R-:W4:Y:S04]  /*a1d80*/  LDL.LU R11, [R1+0x80] ;  /* 0x00008000010b7983 */ /* 0x000f280000300800 */
[----:B------:R-:W4:Y:S01]  /*a1d90*/  LDL.LU R15, [R1+0x1e4] ;  /* 0x0001e400010f7983 */ /* 0x000f220000300800 */
[----:B-1----:R-:W-:-:S05]  /*a1da0*/  IMAD.WIDE R244, R3, 0x4, R240 ;  /* 0x0000000403f47825 */ /* 0x002fca00078e02f0 */
[----:B--2---:R1:W-:Y:S02]  /*a1db0*/  @P2 STG.E [R244.64], R19 ;  /* 0x00000013f4002986 */ /* 0x0043e4000c101908 */
[----:B-1----:R-:W-:-:S05]  /*a1dc0*/  IMAD.WIDE R244, R3, 0x4, R188 ;  /* 0x0000000403f47825 */ /* 0x002fca00078e02bc */
[----:B------:R1:W-:Y:S02]  /*a1dd0*/  @P0 STG.E [R244.64], R16 ;  /* 0x00000010f4000986 */ /* 0x0003e4000c101908 */
[C---:B-1----:R-:W-:Y:S02]  /*a1de0*/  IMAD.WIDE R244, R3.reuse, 0x4, R226 ;  /* 0x0000000403f47825 */ /* 0x042fe400078e02e2 */
[----:B------:R-:W2:Y:S04]  /*a1df0*/  LDL.LU R16, [R1+0x1c4] ;  /* 0x0001c40001107983 */ /* 0x000ea80000300800 */
[----:B------:R-:W2:Y:S04]  /*a1e00*/  LDL.LU R14, [R1+0x1a4] ;  /* 0x0001a400010e7983 */ /* 0x000ea80000300800 */
[----:B---3--:R1:W-:Y:S02]  /*a1e10*/  @P3 STG.E [R244.64], R18 ;  /* 0x00000012f4003986 */ /* 0x0083e4000c101908 */
[----:B-1----:R-:W-:-:S02]  /*a1e20*/  IMAD.WIDE R244, R3, 0x4, R224 ;  /* 0x0000000403f47825 */ /* 0x002fc400078e02e0 */
[----:B------:R-:W3:Y:S04]  /*a1e30*/  LDL.LU R18, [R1+0x84] ;  /* 0x0000840001127983 */ /* 0x000ee80000300800 */
[----:B------:R-:W3:Y:S04]  /*a1e40*/  LDL.LU R10, [R1+0x3b90] ;  /* 0x003b9000010a7983 */ /* 0x000ee80000300800 */
[----:B------:R-:W3:Y:S04]  /*a1e50*/  LDL.LU R12, [R1+0x174] ;  /* 0x00017400010c7983 */ /* 0x000ee80000300800 */
[----:B----4-:R1:W-:Y:S04]  /*a1e60*/  @P4 STG.E [R244.64], R17 ;  /* 0x00000011f4004986 */ /* 0x0103e8000c101908 */
[----:B-1----:R-:W4:Y:S01]  /*a1e70*/  LDL.LU R17, [R1+0x134] ;  /* 0x0001340001117983 */ /* 0x002f220000300800 */
[----:B------:R-:W-:-:S02]  /*a1e80*/  ISETP.LT.AND P2, PT, R27, c[0x0][0x178], !P1 ;  /* 0x00005e001b007a0c */ /* 0x000fc40004f41270 */
[----:B------:R-:W-:Y:S02]  /*a1e90*/  ISETP.LT.AND P3, PT, R171, c[0x0][0x178], !P1 ;  /* 0x00005e00ab007a0c */ /* 0x000fe40004f61270 */
[----:B------:R-:W-:Y:S01]  /*a1ea0*/  ISETP.GE.AND P0, PT, R0, c[0x0][0x17c], PT ;  /* 0x00005f0000007a0c */ /* 0x000fe20003f06270 */
[----:B------:R-:W-:Y:S01]  /*a1eb0*/  IMAD.WIDE R246, R3, 0x4, R218 ;  /* 0x0000000403f67825 */ /* 0x000fe200078e02da */
[----:B------:R-:W-:Y:S01]  /*a1ec0*/  ISETP.LT.AND P1, PT, R199, c[0x0][0x178], !P1 ;  /* 0x00005e00c7007a0c */ /* 0x000fe20004f21270 */
[----:B------:R-:W4:Y:S01]  /*a1ed0*/  LDL.LU R13, [R1+0x114] ;  /* 0x00011400010d7983 */ /* 0x000f220000300800 */
[----:B------:R-:W-:Y:S01]  /*a1ee0*/  ISETP.LT.AND P4, PT, R46, c[0x0][0x178], !P0 ;  /* 0x00005e002e007a0c */ /* 0x000fe20004781270 */
[----:B------:R-:W-:Y:S01]  /*a1ef0*/  IMAD.WIDE R244, R3, 0x4, R216 ;  /* 0x0000000403f47825 */ /* 0x000fe200078e02d8 */
[----:B------:R-:W-:Y:S01]  /*a1f00*/  ISETP.LT.AND P6, PT, R239, c[0x0][0x178], !P0 ;  /* 0x00005e00ef007a0c */ /* 0x000fe200047c1270 */
[----:B------:R-:W4:Y:S01]  /*a1f10*/  LDL.LU R19, [R1+0xd4] ;  /* 0x0000d40001137983 */ /* 0x000f220000300800 */
[----:B------:R-:W-:-:S02]  /*a1f20*/  IADD3 R0, R3, c[0x0][0x198], RZ ;  /* 0x0000660003007a10 */ /* 0x000fc40007ffe0ff */
[----:B------:R-:W-:Y:S01]  /*a1f30*/  ISETP.LT.AND P5, PT, R39, c[0x0][0x178], !P0 ;  /* 0x00005e0027007a0c */ /* 0x000fe200047a1270 */
[----:B------:R1:W-:Y:S01]  /*a1f40*/  @P2 STG.E [R246.64], R249 ;  /* 0x000000f9f6002986 */ /* 0x0003e2000c101908 */
[----:B------:R-:W-:-:S03]  /*a1f50*/  ISETP.LT.AND P2, PT, R143, c[0x0][0x178], !P0 ;  /* 0x00005e008f007a0c */ /* 0x000fc60004741270 */
[----:B------:R1:W-:Y:S01]  /*a1f60*/  @P3 STG.E [R244.64], R248 ;  /* 0x000000f8f4003986 */ /* 0x0003e2000c101908 */
[----:B------:R-:W-:Y:S01]  /*a1f70*/  ISETP.LT.AND P3, PT, R47, c[0x0][0x178], !P0 ;  /* 0x00005e002f007a0c */ /* 0x000fe20004761270 */
[----:B-1----:R-:W-:-:S04]  /*a1f80*/  IMAD.WIDE R246, R0, 0x4, R242 ;  /* 0x0000000400f67825 */ /* 0x002fc800078e02f2 */
[----:B------:R-:W-:-:S04]  /*a1f90*/  IMAD.WIDE R244, R3, 0x4, R190 ;  /* 0x0000000403f47825 */ /* 0x000fc800078e02be */
[C---:B------:R-:W-:Y:S01]  /*a1fa0*/  IMAD.WIDE R248, R0.reuse, 0x4, R240 ;  /* 0x0000000400f87825 */ /* 0x040fe200078e02f0 */
[----:B------:R1:W-:Y:S04]  /*a1fb0*/  @P1 STG.E [R244.64], R11 ;  /* 0x0000000bf4001986 */ /* 0x0003e8000c101908 */
[----:B------:R1:W-:Y:S02]  /*a1fc0*/  @P4 STG.E [R246.64], R15 ;  /* 0x0000000ff6004986 */ /* 0x0003e4000c101908 */
[----:B-1----:R-:W-:-:S04]  /*a1fd0*/  IMAD.WIDE R244, R0, 0x4, R188 ;  /* 0x0000000400f47825 */ /* 0x002fc800078e02bc */
[C---:B------:R-:W-:Y:S01]  /*a1fe0*/  IMAD.WIDE R246, R0.reuse, 0x4, R226 ;  /* 0x0000000400f67825 */ /* 0x040fe200078e02e2 */
[----:B--2---:R1:W-:Y:S04]  /*a1ff0*/  @P6 STG.E [R248.64], R16 ;  /* 0x00000010f8006986 */ /* 0x0043e8000c101908 */
[----:B------:R-:W-:Y:S04]  /*a2000*/  @P2 STG.E [R244.64], R14 ;  /* 0x0000000ef4002986 */ /* 0x000fe8000c101908 */
[----:B-1----:R-:W2:Y:S01]  /*a2010*/  LDL.LU R16, [R1+0x250] ;  /* 0x0002500001107983 */ /* 0x002ea20000300800 */
[----:B------:R-:W-:-:S03]  /*a2020*/  IMAD.WIDE R248, R0, 0x4, R224 ;  /* 0x0000000400f87825 */ /* 0x000fc600078e02e0 */
[----:B------:R-:W2:Y:S04]  /*a2030*/  LDL.LU R3, [R1+0x220] ;  /* 0x0002200001037983 */ /* 0x000ea80000300800 */
[----:B------:R-:W2:Y:S01]  /*a2040*/  LDL.LU R11, [R1+0x200] ;  /* 0x00020000010b7983 */ /* 0x000ea20000300800 */
[----:B---3--:R-:W-:-:S03]  /*a2050*/  ISETP.GE.AND P1, PT, R10, c[0x0][0x17c], PT ;  /* 0x00005f000a007a0c */ /* 0x008fc60003f26270 */
[----:B------:R1:W-:Y:S04]  /*a2060*/  @P3 STG.E [R246.64], R12 ;  /* 0x0000000cf6003986 */ /* 0x0003e8000c101908 */
[----:B-1----:R-:W3:Y:S04]  /*a2070*/  LDL.LU R12, [R1+0x3b94] ;  /* 0x003b9400010c7983 */ /* 0x002ee80000300800 */
[----:B------:R-:W3:Y:S04]  /*a2080*/  LDL.LU R10, [R1+0x1d0] ;  /* 0x0001d000010a7983 */ /* 0x000ee80000300800 */
[----:B----4-:R1:W-:Y:S04]  /*a2090*/  @P5 STG.E [R248.64], R17 ;  /* 0x00000011f8005986 */ /* 0x0103e8000c101908 */
[----:B-1----:R-:W4:Y:S04]  /*a20a0*/  LDL.LU R17, [R1+0x1b0] ;  /* 0x0001b00001117983 */ /* 0x002f280000300800 */
[----:B------:R-:W4:Y:S04]  /*a20b0*/  LDL.LU R15, [R1+0x190] ;  /* 0x00019000010f7983 */ /* 0x000f280000300800 */
[----:B------:R-:W4:Y:S01]  /*a20c0*/  LDL.LU R14, [R1+0x150] ;  /* 0x00015000010e7983 */ /* 0x000f220000300800 */
[----:B------:R-:W-:-:S02]  /*a20d0*/  ISETP.LT.AND P4, PT, R27, c[0x0][0x178], !P0 ;  /* 0x00005e001b007a0c */ /* 0x000fc40004781270 */
[----:B------:R-:W-:Y:S02]  /*a20e0*/  ISETP.LT.AND P6, PT, R171, c[0x0][0x178], !P0 ;  /* 0x00005e00ab007a0c */ /* 0x000fe400047c1270 */
[----:B------:R-:W-:Y:S01]  /*a20f0*/  ISETP.LT.AND P0, PT, R199, c[0x0][0x178], !P0 ;  /* 0x00005e00c7007a0c */ /* 0x000fe20004701270 */
[----:B------:R-:W-:Y:S01]  /*a2100*/  IMAD.WIDE R248, R0, 0x4, R218 ;  /* 0x0000000400f87825 */ /* 0x000fe200078e02da */
[----:B------:R-:W-:Y:S02]  /*a2110*/  ISETP.LT.AND P2, PT, R46, c[0x0][0x178], !P1 ;  /* 0x00005e002e007a0c */ /* 0x000fe40004f41270 */
[----:B------:R-:W-:Y:S01]  /*a2120*/  ISETP.LT.AND P3, PT, R239, c[0x0][0x178], !P1 ;  /* 0x00005e00ef007a0c */ /* 0x000fe20004f61270 */
[----:B------:R-:W-:Y:S01]  /*a2130*/  IMAD.WIDE R246, R0, 0x4, R216 ;  /* 0x0000000400f67825 */ /* 0x000fe200078e02d8 */
[----:B------:R-:W-:-:S03]  /*a2140*/  ISETP.LT.AND P5, PT, R143, c[0x0][0x178], !P1 ;  /* 0x00005e008f007a0c */ /* 0x000fc60004fa1270 */
[C---:B------:R-:W-:Y:S01]  /*a2150*/  IMAD.WIDE R244, R0.reuse, 0x4, R190 ;  /* 0x0000000400f47825 */ /* 0x040fe200078e02be */
[----:B------:R-:W-:Y:S01]  /*a2160*/  IADD3 R0, R0, c[0x0][0x198], RZ ;  /* 0x0000660000007a10 */ /* 0x000fe20007ffe0ff */
[----:B------:R1:W-:Y:S01]  /*a2170*/  @P4 STG.E [R248.64], R13 ;  /* 0x0000000df8004986 */ /* 0x0003e2000c101908 */
[----:B------:R-:W-:-:S03]  /*a2180*/  ISETP.LT.AND P4, PT, R39, c[0x0][0x178], !P1 ;  /* 0x00005e0027007a0c */ /* 0x000fc60004f81270 */
[----:B------:R1:W-:Y:S01]  /*a2190*/  @P6 STG.E [R246.64], R19 ;  /* 0x00000013f6006986 */ /* 0x0003e2000c101908 */
[----:B------:R-:W-:-:S03]  /*a21a0*/  ISETP.LT.AND P6, PT, R27, c[0x0][0x178], !P1 ;  /* 0x00005e001b007a0c */ /* 0x000fc60004fc1270 */
[----:B------:R1:W-:Y:S01]  /*a21b0*/  @P0 STG.E [R244.64], R18 ;  /* 0x00000012f4000986 */ /* 0x0003e2000c101908 */
[----:B------:R-:W-:Y:S01]  /*a21c0*/  ISETP.LT.AND P0, PT, R47, c[0x0][0x178], !P1 ;  /* 0x00005e002f007a0c */ /* 0x000fe20004f01270 */
[C---:B-1----:R-:W-:Y:S02]  /*a21d0*/  IMAD.WIDE R248, R0.reuse, 0x4, R188 ;  /* 0x0000000400f87825 */ /* 0x042fe400078e02bc */
[----:B------:R-:W4:Y:S02]  /*a21e0*/  LDL.LU R13, [R1+0x254] ;  /* 0x00025400010d7983 */ /* 0x000f240000300800 */
[----:B------:R-:W-:-:S04]  /*a21f0*/  IMAD.WIDE R246, R0, 0x4, R240 ;  /* 0x0000000400f67825 */ /* 0x000fc800078e02f0 */
[----:B------:R-:W-:-:S05]  /*a2200*/  IMAD.WIDE R244, R0, 0x4, R242 ;  /* 0x0000000400f47825 */ /* 0x000fca00078e02f2 */
[----:B--2---:R1:W-:Y:S04]  /*a2210*/  @P2 STG.E [R244.64], R16 ;  /* 0x00000010f4002986 */ /* 0x0043e8000c101908 */
[----:B------:R2:W-:Y:S01]  /*a2220*/  @P3 STG.E [R246.64], R3 ;  /* 0x00000003f6003986 */ /* 0x0005e2000c101908 */
[----:B------:R-:W-:Y:S02]  /*a2230*/  ISETP.LT.AND P3, PT, R171, c[0x0][0x178], !P1 ;  /* 0x00005e00ab007a0c */ /* 0x000fe40004f61270 */
[----:B------:R-:W-:Y:S01]  /*a2240*/  ISETP.LT.AND P1, PT, R199, c[0x0][0x178], !P1 ;  /* 0x00005e00c7007a0c */ /* 0x000fe20004f21270 */
[----:B------:R2:W-:Y:S01]  /*a2250*/  @P5 STG.E [R248.64], R11 ;  /* 0x0000000bf8005986 */ /* 0x0005e2000c101908 */
[----:B-1----:R-:W-:-:S04]  /*a2260*/  IMAD.WIDE R244, R0, 0x4, R218 ;  /* 0x0000000400f47825 */ /* 0x002fc800078e02da */
[----:B--2---:R-:W-:-:S04]  /*a2270*/  IMAD.WIDE R246, R0, 0x4, R226 ;  /* 0x0000000400f67825 */ /* 0x004fc800078e02e2 */
[----:B------:R-:W-:Y:S01]  /*a2280*/  IMAD.WIDE R248, R0, 0x4, R224 ;  /* 0x0000000400f87825 */ /* 0x000fe200078e02e0 */
[----:B---3--:R-:W-:Y:S02]  /*a2290*/  ISETP.GE.AND P2, PT, R12, c[0x0][0x17c], PT ;  /* 0x00005f000c007a0c */ /* 0x008fe40003f46270 */
[----:B------:R-:W2:Y:S04]  /*a22a0*/  LDL.LU R12, [R1+0x224] ;  /* 0x00022400010c7983 */ /* 0x000ea80000300800 */
[----:B------:R1:W-:Y:S04]  /*a22b0*/  @P0 STG.E [R246.64], R10 ;  /* 0x0000000af6000986 */ /* 0x0003e8000c101908 */
[----:B------:R-:W3:Y:S04]  /*a22c0*/  LDL.LU R19, [R1+0x204] ;  /* 0x0002040001137983 */ /* 0x000ee80000300800 */
[----:B------:R-:W3:Y:S01]  /*a22d0*/  LDL.LU R18, [R1+0x1d4] ;  /* 0x0001d40001127983 */ /* 0x000ee20000300800 */
[----:B-1----:R-:W-:-:S03]  /*a22e0*/  IMAD.WIDE R246, R0, 0x4, R190 ;  /* 0x0000000400f67825 */ /* 0x002fc600078e02be */
[----:B------:R-:W3:Y:S04]  /*a22f0*/  LDL.LU R16, [R1+0x194] ;  /* 0x0001940001107983 */ /* 0x000ee80000300800 */
[----:B------:R-:W3:Y:S04]  /*a2300*/  LDL.LU R10, [R1+0x3b98] ;  /* 0x003b9800010a7983 */ /* 0x000ee80000300800 */
[----:B----4-:R1:W-:Y:S04]  /*a2310*/  @P4 STG.E [R248.64], R17 ;  /* 0x00000011f8004986 */ /* 0x0103e8000c101908 */
[----:B------:R4:W-:Y:S04]  /*a2320*/  @P6 STG.E [R244.64], R15 ;  /* 0x0000000ff4006986 */ /* 0x0009e8000c101908 */
[----:B-1----:R-:W3:Y:S01]  /*a2330*/  LDL.LU R17, [R1+0x1b4] ;  /* 0x0001b40001117983 */ /* 0x002ee20000300800 */
[----:B----4-:R-:W-:-:S05]  /*a2340*/  IMAD.WIDE R244, R0, 0x4, R216 ;  /* 0x0000000400f47825 */ /* 0x010fca00078e02d8 */
[----:B------:R-:W-:Y:S04]  /*a2350*/  @P3 STG.E [R244.64], R14 ;  /* 0x0000000ef4003986 */ /* 0x000fe8000c101908 */
[----:B------:R1:W-:Y:S04]  /*a2360*/  @P1 STG.E [R246.64], R250 ;  /* 0x000000faf6001986 */ /* 0x0003e8000c101908 */
[----:B-1----:R-:W4:Y:S01]  /*a2370*/  LDL.LU R250, [R1+0x3cc4] ;  /* 0x003cc40001fa7983 */ /* 0x002f220000300800 */
[----:B------:R-:W-:Y:S02]  /*a2380*/  ISETP.LT.AND P5, PT, R46, c[0x0][0x178], !P2 ;  /* 0x00005e002e007a0c */ /* 0x000fe400057a1270 */
[----:B------:R-:W-:-:S02]  /*a2390*/  IADD3 R3, R0, c[0x0][0x198], RZ ;  /* 0x0000660000037a10 */ /* 0x000fc40007ffe0ff */
[----:B------:R-:W-:Y:S02]  /*a23a0*/  ISETP.LT.AND P0, PT, R239, c[0x0][0x178], !P2 ;  /* 0x00005e00ef007a0c */ /* 0x000fe40005701270 */
[----:B------:R-:W-:Y:S01]  /*a23b0*/  ISETP.LT.AND P4, PT, R143, c[0x0][0x178], !P2 ;  /* 0x00005e008f007a0c */ /* 0x000fe20005781270 */
[----:B------:R-:W-:Y:S01]  /*a23c0*/  IMAD.WIDE R248, R3, 0x4, R242 ;  /* 0x0000000403f87825 */ /* 0x000fe200078e02f2 */
[----:B------:R-:W-:Y:S02]  /*a23d0*/  ISETP.LT.AND P6, PT, R47, c[0x0][0x178], !P2 ;  /* 0x00005e002f007a0c */ /* 0x000fe400057c1270 */
[----:B------:R-:W-:Y:S01]  /*a23e0*/  ISETP.LT.AND P1, PT, R39, c[0x0][0x178], !P2 ;  /* 0x00005e0027007a0c */ /* 0x000fe20005721270 */
[----:B------:R-:W-:Y:S01]  /*a23f0*/  IMAD.WIDE R244, R3, 0x4, R240 ;  /* 0x0000000403f47825 */ /* 0x000fe200078e02f0 */
[----:B------:R-:W-:Y:S01]  /*a2400*/  ISETP.LT.AND P3, PT, R27, c[0x0][0x178], !P2 ;  /* 0x00005e001b007a0c */ /* 0x000fe20005761270 */
[----:B------:R1:W-:Y:S01]  /*a2410*/  @P5 STG.E [R248.64], R13 ;  /* 0x0000000df8005986 */ /* 0x0003e2000c101908 */
[----:B------:R-:W-:Y:S01]  /*a2420*/  ISETP.LT.AND P5, PT, R171, c[0x0][0x178], !P2 ;  /* 0x00005e00ab007a0c */ /* 0x000fe200057a1270 */
[----:B------:R-:W-:-:S04]  /*a2430*/  IMAD.WIDE R246, R3, 0x4, R188 ;  /* 0x0000000403f67825 */ /* 0x000fc800078e02bc */
[C---:B-1----:R-:W-:Y:S01]  /*a2440*/  IMAD.WIDE R248, R3.reuse, 0x4, R226 ;  /* 0x0000000403f87825 */ /* 0x042fe200078e02e2 */
[----:B--2---:R1:W-:Y:S04]  /*a2450*/  @P0 STG.E [R244.64], R12 ;  /* 0x0000000cf4000986 */ /* 0x0043e8000c101908 */
[----:B---3--:R2:W-:Y:S04]  /*a2460*/  @P4 STG.E [R246.64], R19 ;  /* 0x00000013f6004986 */ /* 0x0085e8000c101908 */
[----:B------:R3:W-:Y:S01]  /*a2470*/  @P6 STG.E [R248.64], R18 ;  /* 0x00000012f8006986 */ /* 0x0007e2000c101908 */
[----:B-1----:R-:W-:-:S04]  /*a2480*/  IMAD.WIDE R244, R3, 0x4, R216 ;  /* 0x0000000403f47825 */ /* 0x002fc800078e02d8 */
[C---:B--2---:R-:W-:Y:S01]  /*a2490*/  IMAD.WIDE R246, R3.reuse, 0x4, R224 ;  /* 0x0000000403f67825 */ /* 0x044fe200078e02e0 */
[----:B------:R-:W-:Y:S02]  /*a24a0*/  ISETP.GE.AND P0, PT, R10, c[0x0][0x17c], PT ;  /* 0x00005f000a007a0c */ /* 0x000fe40003f06270 */
[----:B------:R-:W2:Y:S01]  /*a24b0*/  LDL.LU R10, [R1+0xc8] ;  /* 0x0000c800010a7983 */ /* 0x000ea20000300800 */
[----:B---3--:R-:W-:-:S03]  /*a24c0*/  IMAD.WIDE R248, R3, 0x4, R218 ;  /* 0x0000000403f87825 */ /* 0x008fc600078e02da */
[----:B------:R-:W3:Y:S04]  /*a24d0*/  LDL.LU R15, [R1+0xa8] ;  /* 0x0000a800010f7983 */ /* 0x000ee80000300800 */
[----:B------:R-:W2:Y:S04]  /*a24e0*/  LDL.LU R14, [R1+0x78] ;  /* 0x00007800010e7983 */ /* 0x000ea80000300800 */
[----:B------:R-:W2:Y:S04]  /*a24f0*/  LDL.LU R13, [R1+0x58] ;  /* 0x00005800010d7983 */ /* 0x000ea80000300800 */
[----:B------:R-:W-:Y:S04]  /*a2500*/  @P1 STG.E [R246.64], R17 ;  /* 0x00000011f6001986 */ /* 0x000fe8000c101908 */
[----:B------:R-:W-:Y:S04]  /*a2510*/  @P3 STG.E [R248.64], R16 ;  /* 0x00000010f8003986 */ /* 0x000fe8000c101908 */
[----:B----4-:R1:W-:Y:S04]  /*a2520*/  @P5 STG.E [R244.64], R250 ;  /* 0x000000faf4005986 */ /* 0x0103e8000c101908 */
[----:B-1----:R-:W4:Y:S04]  /*a2530*/  LDL.LU R250, [R1+0x3cc0] ;  /* 0x003cc00001fa7983 */ /* 0x002f280000300800 */
[----:B------:R-:W2:Y:S04]  /*a2540*/  LDL.LU R18, [R1+0x3b9c] ;  /* 0x003b9c0001127983 */ /* 0x000ea80000300800 */
[----:B------:R-:W3:Y:S04]  /*a2550*/  LDL.LU R12, [R1+0x28] ;  /* 0x00002800010c7983 */ /* 0x000ee80000300800 */
[----:B------:R-:W3:Y:S04]  /*a2560*/  LDL.LU R16, [R1+0xcc] ;  /* 0x0000cc0001107983 */ /* 0x000ee80000300800 */
[----:B------:R-:W3:Y:S04]  /*a2570*/  LDL.LU R11, [R1+0x18] ;  /* 0x00001800010b7983 */ /* 0x000ee80000300800 */
[----:B------:R-:W3:Y:S04]  /*a2580*/  LDL.LU R19, [R1+0x8] ;  /* 0x0000080001137983 */ /* 0x000ee80000300800 */
[----:B------:R-:W3:Y:S01]  /*a2590*/  LDL.LU R17, [R1+0xfc] ;  /* 0x0000fc0001117983 */ /* 0x000ee20000300800 */
[----:B------:R-:W-:-:S02]  /*a25a0*/  ISETP.LT.AND P2, PT, R199, c[0x0][0x178], !P2 ;  /* 0x00005e00c7007a0c */ /* 0x000fc40005741270 */
[----:B------:R-:W-:Y:S02]  /*a25b0*/  ISETP.LT.AND P4, PT, R46, c[0x0][0x178], !P0 ;  /* 0x00005e002e007a0c */ /* 0x000fe40004781270 */
[C---:B------:R-:W-:Y:S01]  /*a25c0*/  IADD3 R0, R3.reuse, c[0x0][0x198], RZ ;  /* 0x0000660003007a10 */ /* 0x040fe20007ffe0ff */
[----:B------:R-:W-:Y:S01]  /*a25d0*/  IMAD.WIDE R244, R3, 0x4, R190 ;  /* 0x0000000403f47825 */ /* 0x000fe200078e02be */
[----:B------:R-:W-:Y:S02]  /*a25e0*/  ISETP.LT.AND P1, PT, R239, c[0x0][0x178], !P0 ;  /* 0x00005e00ef007a0c */ /* 0x000fe40004721270 */
[----:B------:R-:W-:Y:S01]  /*a25f0*/  ISETP.LT.AND P3, PT, R143, c[0x0][0x178], !P0 ;  /* 0x00005e008f007a0c */ /* 0x000fe20004761270 */
[C---:B------:R-:W-:Y:S01]  /*a2600*/  IMAD.WIDE R246, R0.reuse, 0x4, R242 ;  /* 0x0000000400f67825 */ /* 0x040fe200078e02f2 */
[----:B------:R-:W-:Y:S02]  /*a2610*/  ISETP.LT.AND P5, PT, R47, c[0x0][0x178], !P0 ;  /* 0x00005e002f007a0c */ /* 0x000fe400047a1270 */
[----:B------:R-:W-:Y:S01]  /*a2620*/  ISETP.LT.AND P6, PT, R39, c[0x0][0x178], !P0 ;  /* 0x00005e0027007a0c */ /* 0x000fe200047c1270 */
[----:B------:R1:W-:Y:S01]  /*a2630*/  @P2 STG.E [R244.64], R251 ;  /* 0x000000fbf4002986 */ /* 0x0003e2000c101908 */
[----:B------:R-:W-:-:S04]  /*a2640*/  IMAD.WIDE R248, R0, 0x4, R226 ;  /* 0x0000000400f87825 */ /* 0x000fc800078e02e2 */
[C---:B-1----:R-:W-:Y:S01]  /*a2650*/  IMAD.WIDE R244, R0.reuse, 0x4, R240 ;  /* 0x0000000400f47825 */ /* 0x042fe200078e02f0 */
[----:B------:R-:W-:Y:S01]  /*a2660*/  IADD3 R3, R0, c[0x0][0x198], RZ ;  /* 0x0000660000037a10 */ /* 0x000fe20007ffe0ff */
[----:B----4-:R1:W-:Y:S01]  /*a2670*/  @P4 STG.E [R246.64], R250 ;  /* 0x000000faf6004986 */ /* 0x0103e2000c101908 */
[----:B------:R-:W-:Y:S02]  /*a2680*/  ISETP.LT.AND P4, PT, R27, c[0x0][0x178], !P0 ;  /* 0x00005e001b007a0c */ /* 0x000fe40004781270 */
[----:B--2---:R-:W-:Y:S01]  /*a2690*/  ISETP.GE.AND P2, PT, R18, c[0x0][0x17c], PT ;  /* 0x00005f0012007a0c */ /* 0x004fe20003f46270 */
[----:B------:R2:W-:Y:S04]  /*a26a0*/  @P1 STG.E [R244.64], R10 ;  /* 0x0000000af4001986 */ /* 0x0005e8000c101908 */
[----:B------:R-:W4:Y:S01]  /*a26b0*/  LDL.LU R18, [R1+0x1c] ;  /* 0x00001c0001127983 */ /* 0x000f220000300800 */
[----:B-1----:R-:W-:-:S04]  /*a26c0*/  IMAD.WIDE R246, R0, 0x4, R188 ;  /* 0x0000000400f67825 */ /* 0x002fc800078e02bc */
[C---:B------:R-:W-:Y:S01]  /*a26d0*/  IMAD.WIDE R250, R0.reuse, 0x4, R224 ;  /* 0x0000000400fa7825 */ /* 0x040fe200078e02e0 */
[----:B---3--:R1:W-:Y:S03]  /*a26e0*/  @P3 STG.E [R246.64], R15 ;  /* 0x0000000ff6003986 */ /* 0x0083e6000c101908 */
[----:B--2---:R-:W-:Y:S01]  /*a26f0*/  IMAD.WIDE R244, R0, 0x4, R218 ;  /* 0x0000000400f47825 */ /* 0x004fe200078e02da */
[----:B------:R2:W-:Y:S04]  /*a2700*/  @P5 STG.E [R248.64], R14 ;  /* 0x0000000ef8005986 */ /* 0x0005e8000c101908 */
[----:B------:R3:W-:Y:S04]  /*a2710*/  @P6 STG.E [R250.64], R13 ;  /* 0x0000000dfa006986 */ /* 0x0007e8000c101908 */
[----:B-1----:R-:W4:Y:S04]  /*a2720*/  LDL.LU R15, [R1+0xac] ;  /* 0x0000ac00010f7983 */ /* 0x002f280000300800 */
[----:B--2---:R-:W2:Y:S01]  /*a2730*/  LDL.LU R14, [R1+0x7c] ;  /* 0x00007c00010e7983 */ /* 0x004ea20000300800 */
[----:B------:R-:W-:-:S03]  /*a2740*/  ISETP.LT.AND P1, PT, R171, c[0x0][0x178], !P0 ;  /* 0x00005e00ab007a0c */ /* 0x000fc60004721270 */
[----:B---3--:R-:W3:Y:S01]  /*a2750*/  LDL.LU R13, [R1+0x5c] ;  /* 0x00005c00010d7983 */ /* 0x008ee20000300800 */
[----:B------:R-:W-:-:S03]  /*a2760*/  ISETP.LT.AND P0, PT, R199, c[0x0][0x178], !P0 ;  /* 0x00005e00c7007a0c */ /* 0x000fc60004701270 */
[----:B------:R1:W-:Y:S04]  /*a2770*/  @P4 STG.E [R244.64], R12 ;  /* 0x0000000cf4004986 */ /* 0x0003e8000c101908 */
[----:B------:R-:W3:Y:S01]  /*a2780*/  LDL.LU R10, [R1+0x3ba0] ;  /* 0x003ba000010a7983 */ /* 0x000ee20000300800 */
[----:B------:R-:W-:-:S03]  /*a2790*/  ISETP.LT.AND P3, PT, R46, c[0x0][0x178], !P2 ;  /* 0x00005e002e007a0c */ /* 0x000fc60005761270 */
[----:B-1----:R-:W3:Y:S01]  /*a27a0*/  LDL.LU R12, [R1+0x2c] ;  /* 0x00002c00010c7983 */ /* 0x002ee20000300800 */
[----:B------:R-:W-:-:S04]  /*a27b0*/  IMAD.WIDE R244, R0, 0x4, R216 ;  /* 0x0000000400f47825 */ /* 0x000fc800078e02d8 */
[----:B------:R-:W-:Y:S01]  /*a27c0*/  IMAD.WIDE R246, R0, 0x4, R190 ;  /* 0x0000000400f67825 */ /* 0x000fe200078e02be */
[----:B------:R-:W-:Y:S03]  /*a27d0*/  @P1 STG.E [R244.64], R11 ;  /* 0x0000000bf4001986 */ /* 0x000fe6000c101908 */
[----:B------:R-:W-:Y:S01]  /*a27e0*/  IMAD.WIDE R248, R3, 0x4, R242 ;  /* 0x0000000403f87825 */ /* 0x000fe200078e02f2 */
[----:B------:R1:W-:Y:S04]  /*a27f0*/  @P0 STG.E [R246.64], R19 ;  /* 0x00000013f6000986 */ /* 0x0003e8000c101908 */
[----:B------:R1:W-:Y:S04]  /*a2800*/  @P3 STG.E [R248.64], R17 ;  /* 0x00000011f8003986 */ /* 0x0003e8000c101908 */
[----:B-1----:R-:W3:Y:S04]  /*a2810*/  LDL.LU R19, [R1+0xc] ;  /* 0x00000c0001137983 */ /* 0x002ee80000300800 */
[----:B------:R-:W3:Y:S01]  /*a2820*/  LDL.LU R17, [R1+0x188] ;  /* 0x0001880001117983 */ /* 0x000ee20000300800 */
[----:B------:R-:W-:-:S02]  /*a2830*/  ISETP.LT.AND P6, PT, R239, c[0x0][0x178], !P2 ;  /* 0x00005e00ef007a0c */ /* 0x000fc400057c1270 */
[----:B------:R-:W-:Y:S02]  /*a2840*/  ISETP.LT.AND P4, PT, R143, c[0x0][0x178], !P2 ;  /* 0x00005e008f007a0c */ /* 0x000fe40005781270 */
[----:B------:R-:W-:Y:S02]  /*a2850*/  ISETP.LT.AND P5, PT, R47, c[0x0][0x178], !P2 ;  /* 0x00005e002f007a0c */ /* 0x000fe400057a1270 */
[----:B------:R-:W-:Y:S01]  /*a2860*/  ISETP.LT.AND P0, PT, R39, c[0x0][0x178], !P2 ;  /* 0x00005e0027007a0c */ /* 0x000fe20005701270 */
[----:B------:R-:W-:Y:S01]  /*a2870*/  IMAD.WIDE R250, R3, 0x4, R240 ;  /* 0x0000000403fa7825 */ /* 0x000fe200078e02f0 */
[----:B------:R-:W-:-:S03]  /*a2880*/  ISETP.LT.AND P1, PT, R27, c[0x0][0x178], !P2 ;  /* 0x00005e001b007a0c */ /* 0x000fc60005721270 */
[C---:B------:R-:W-:Y:S02]  /*a2890*/  IMAD.WIDE R244, R3.reuse, 0x4, R188 ;  /* 0x0000000403f47825 */ /* 0x040fe400078e02bc */
[----:B------:R1:W-:Y:S02]  /*a28a0*/  @P6 STG.E [R250.64], R16 ;  /* 0x00000010fa006986 */ /* 0x0003e4000c101908 */
[----:B------:R-:W-:-:S04]  /*a28b0*/  IMAD.WIDE R246, R3, 0x4, R226 ;  /* 0x0000000403f67825 */ /* 0x000fc800078e02e2 */
[----:B------:R-:W-:Y:S01]  /*a28c0*/  IMAD.WIDE R248, R3, 0x4, R224 ;  /* 0x0000000403f87825 */ /* 0x000fe200078e02e0 */
[----:B------:R-:W-:Y:S01]  /*a28d0*/  ISETP.LT.AND P6, PT, R171, c[0x0][0x178], !P2 ;  /* 0x00005e00ab007a0c */ /* 0x000fe200057c1270 */
[----:B-1----:R-:W3:Y:S04]  /*a28e0*/  LDL.LU R16, [R1+0x148] ;  /* 0x0001480001107983 */ /* 0x002ee80000300800 */
[----:B------:R-:W3:Y:S04]  /*a28f0*/  LDL.LU R250, [R1+0x128] ;  /* 0x0001280001fa7983 */ /* 0x000ee80000300800 */
[----:B------:R-:W3:Y:S01]  /*a2900*/  LDL.LU R251, [R1+0xe8] ;  /* 0x0000e80001fb7983 */ /* 0x000ee20000300800 */
[----:B------:R-:W-:-:S03]  /*a2910*/  ISETP.LT.AND P2, PT, R199, c[0x0][0x178], !P2 ;  /* 0x00005e00c7007a0c */ /* 0x000fc60005741270 */
[----:B------:R-:W3:Y:S01]  /*a2920*/  LDL.LU R11, [R1+0xb8] ;  /* 0x0000b800010b7983 */ /* 0x000ee20000300800 */
[----:B------:R-:W-:-:S03]  /*a2930*/  IADD3 R0, R3, c[0x0][0x198], RZ ;  /* 0x0000660003007a10 */ /* 0x000fc60007ffe0ff */
[----:B----4-:R1:W-:Y:S04]  /*a2940*/  @P4 STG.E [R244.64], R15 ;  /* 0x0000000ff4004986 */ /* 0x0103e8000c101908 */
[----:B--2---:R2:W-:Y:S04]  /*a2950*/  @P5 STG.E [R246.64], R14 ;  /* 0x0000000ef6005986 */ /* 0x0045e8000c101908 */
[----:B---3--:R-:W-:Y:S01]  /*a2960*/  @P0 STG.E [R248.64], R13 ;  /* 0x0000000df8000986 */ /* 0x008fe2000c101908 */
[----:B-1----:R-:W-:Y:S01]  /*a2970*/  IMAD.WIDE R244, R3, 0x4, R218 ;  /* 0x0000000403f47825 */ /* 0x002fe200078e02da */
[----:B------:R-:W-:-:S03]  /*a2980*/  ISETP.GE.AND P3, PT, R10, c[0x0][0x17c], PT ;  /* 0x00005f000a007a0c */ /* 0x000fc60003f66270 */
[C---:B--2---:R-:W-:Y:S01]  /*a2990*/  IMAD.WIDE R246, R3.reuse, 0x4, R216 ;  /* 0x0000000403f67825 */ /* 0x044fe200078e02d8 */
[----:B------:R-:W-:Y:S01]  /*a29a0*/  ISETP.LT.AND P4, PT, R46, c[0x0][0x178], !P3 ;  /* 0x00005e002e007a0c */ /* 0x000fe20005f81270 */
[----:B------:R1:W-:Y:S04]  /*a29b0*/  @P1 STG.E [R244.64], R12 ;  /* 0x0000000cf4001986 */ /* 0x0003e8000c101908 */
[----:B-1----:R-:W2:Y:S01]  /*a29c0*/  LDL.LU R12, [R1+0x3ba4] ;  /* 0x003ba400010c7983 */ /* 0x002ea20000300800 */
[----:B------:R-:W-:-:S03]  /*a29d0*/  IMAD.WIDE R244, R3, 0x4, R190 ;  /* 0x0000000403f47825 */ /* 0x000fc600078e02be */
[----:B------:R1:W-:Y:S04]  /*a29e0*/  @P6 STG.E [R246.64], R18 ;  /* 0x00000012f6006986 */ /* 0x0003e8000c101908 */
[----:B------:R-:W3:Y:S04]  /*a29f0*/  LDL.LU R10, [R1+0x98] ;  /* 0x00009800010a7983 */ /* 0x000ee80000300800 */
[----:B------:R-:W-:Y:S04]  /*a2a00*/  @P2 STG.E [R244.64], R19 ;  /* 0x00000013f4002986 */ /* 0x000fe8000c101908 */
[----:B-1----:R-:W4:Y:S01]  /*a2a10*/  LDL.LU R18, [R1+0x68] ;  /* 0x0000680001127983 */ /* 0x002f220000300800 */
[----:B------:R-:W-:-:S03]  /*a2a20*/  IMAD.WIDE R246, R0, 0x4, R242 ;  /* 0x0000000400f67825 */ /* 0x000fc600078e02f2 */
[----:B------:R-:W4:Y:S04]  /*a2a30*/  LDL.LU R15, [R1+0x48] ;  /* 0x00004800010f7983 */ /* 0x000f280000300800 */
[----:B------:R1:W-:Y:S04]  /*a2a40*/  @P4 STG.E [R246.64], R17 ;  /* 0x00000011f6004986 */ /* 0x0003e8000c101908 */
[----:B-1----:R-:W4:Y:S01]  /*a2a50*/  LDL.LU R17, [R1+0x18c] ;  /* 0x00018c0001117983 */ /* 0x002f220000300800 */
[----:B------:R-:W-:Y:S02]  /*a2a60*/  ISETP.LT.AND P5, PT, R239, c[0x0][0x178], !P3 ;  /* 0x00005e00ef007a0c */ /* 0x000fe40005fa1270 */
[----:B------:R-:W-:-:S02]  /*a2a70*/  ISETP.LT.AND P0, PT, R143, c[0x0][0x178], !P3 ;  /* 0x00005e008f007a0c */ /* 0x000fc40005f01270 */
[----:B------:R-:W-:Y:S01]  /*a2a80*/  ISETP.LT.AND P1, PT, R47, c[0x0][0x178], !P3 ;  /* 0x00005e002f007a0c */ /* 0x000fe20005f21270 */
[C---:B------:R-:W-:Y:S01]  /*a2a90*/  IMAD.WIDE R248, R0.reuse, 0x4, R240 ;  /* 0x0000000400f87825 */ /* 0x040fe200078e02f0 */
[----:B------:R-:W-:Y:S02]  /*a2aa0*/  ISETP.LT.AND P6, PT, R39, c[0x0][0x178], !P3 ;  /* 0x00005e0027007a0c */ /* 0x000fe40005fc1270 */
[----:B------:R-:W-:Y:S01]  /*a2ab0*/  ISETP.LT.AND P4, PT, R27, c[0x0][0x178], !P3 ;  /* 0x00005e001b007a0c */ /* 0x000fe20005f81270 */
[----:B------:R-:W-:-:S04]  /*a2ac0*/  IMAD.WIDE R244, R0, 0x4, R188 ;  /* 0x0000000400f47825 */ /* 0x000fc800078e02bc */
[----:B------:R1:W-:Y:S01]  /*a2ad0*/  @P5 STG.E [R248.64], R16 ;  /* 0x00000010f8005986 */ /* 0x0003e2000c101908 */
[----:B------:R-:W-:Y:S01]  /*a2ae0*/  ISETP.LT.AND P5, PT, R171, c[0x0][0x178], !P3 ;  /* 0x00005e00ab007a0c */ /* 0x000fe20005fa1270 */
[C---:B------:R-:W-:Y:S01]  /*a2af0*/  IMAD.WIDE R246, R0.reuse, 0x4, R226 ;  /* 0x0000000400f67825 */ /* 0x040fe200078e02e2 */
[----:B------:R-:W-:Y:S01]  /*a2b00*/  ISETP.LT.AND P3, PT, R199, c[0x0][0x178], !P3 ;  /* 0x00005e00c7007a0c */ /* 0x000fe20005f61270 */
[----:B------:R1:W-:Y:S04]  /*a2b10*/  @P0 STG.E [R244.64], R250 ;  /* 0x000000faf4000986 */ /* 0x0003e8000c101908 */
[----:B-1----:R-:W4:Y:S01]  /*a2b20*/  LDL.LU R16, [R1+0x14c] ;  /* 0x00014c0001107983 */ /* 0x002f220000300800 */
[----:B------:R-:W-:-:S03]  /*a2b30*/  IMAD.WIDE R248, R0, 0x4, R224 ;  /* 0x0000000400f87825 */ /* 0x000fc600078e02e0 */
[----:B------:R-:W-:Y:S01]  /*a2b40*/  @P1 STG.E [R246.64], R251 ;  /* 0x000000fbf6001986 */ /* 0x000fe2000c101908 */
[----:B------:R-:W-:-:S03]  /*a2b50*/  IMAD.WIDE R244, R0, 0x4, R216 ;  /* 0x0000000400f47825 */ /* 0x000fc600078e02d8 */
[----:B------:R1:W-:Y:S01]  /*a2b60*/  @P6 STG.E [R248.64], R11 ;  /* 0x0000000bf8006986 */ /* 0x0003e2000c101908 */
[----:B------:R-:W-:-:S03]  /*a2b70*/  IADD3 R3, R0, c[0x0][0x198], RZ ;  /* 0x0000660000037a10 */ /* 0x000fc60007ffe0ff */
[----:B------:R-:W4:Y:S04]  /*a2b80*/  LDL.LU R14, [R1+0x12c] ;  /* 0x00012c00010e7983 */ /* 0x000f280000300800 */
[----:B------:R-:W4:Y:S01]  /*a2b90*/  LDL.LU R13, [R1+0xec] ;  /* 0x0000ec00010d7983 */ /* 0x000f220000300800 */
[----:B-1----:R-:W-:-:S04]  /*a2ba0*/  IMAD.WIDE R248, R0, 0x4, R218 ;  /* 0x0000000400f87825 */ /* 0x002fc800078e02da */
[----:B------:R-:W-:Y:S01]  /*a2bb0*/  IMAD.WIDE R246, R0, 0x4, R190 ;  /* 0x0000000400f67825 */ /* 0x000fe200078e02be */
[----:B--2---:R-:W-:Y:S02]  /*a2bc0*/  ISETP.GE.AND P2, PT, R12, c[0x0][0x17c], PT ;  /* 0x00005f000c007a0c */ /* 0x004fe40003f46270 */
[----:B------:R-:W2:Y:S02]  /*a2bd0*/  LDL.LU R12, [R1+0xbc] ;  /* 0x0000bc00010c7983 */ /* 0x000ea40000300800 */
[----:B------:R-:W-:Y:S02]  /*a2be0*/  ISETP.LT.AND P0, PT, R46, c[0x0][0x178], !P2 ;  /* 0x00005e002e007a0c */ /* 0x000fe40005701270 */
[----:B------:R-:W2:Y:S04]  /*a2bf0*/  LDL.LU R19, [R1+0x9c] ;  /* 0x00009c0001137983 */ /* 0x000ea80000300800 */
[----:B---3--:R1:W-:Y:S04]  /*a2c00*/  @P4 STG.E [R248.64], R10 ;  /* 0x0000000af8004986 */ /* 0x0083e8000c101908 */
[----:B----4-:R3:W-:Y:S04]  /*a2c10*/  @P5 STG.E [R244.64], R18 ;  /* 0x00000012f4005986 */ /* 0x0107e8000c101908 */
[----:B-1----:R-:W4:Y:S04]  /*a2c20*/  LDL.LU R10, [R1+0x3ba8] ;  /* 0x003ba800010a7983 */ /* 0x002f280000300800 */
[----:B---3--:R-:W3:Y:S01]  /*a2c30*/  LDL.LU R18, [R1+0x6c] ;  /* 0x00006c0001127983 */ /* 0x008ee20000300800 */
[----:B------:R-:W-:-:S03]  /*a2c40*/  IMAD.WIDE R244, R3, 0x4, R242 ;  /* 0x0000000403f47825 */ /* 0x000fc600078e02f2 */
[----:B------:R-:W-:Y:S04]  /*a2c50*/  @P3 STG.E [R246.64], R15 ;  /* 0x0000000ff6003986 */ /* 0x000fe8000c101908 */
[----:B------:R1:W-:Y:S04]  /*a2c60*/  @P0 STG.E [R244.64], R17 ;  /* 0x00000011f4000986 */ /* 0x0003e8000c101908 */
[----:B-1----:R-:W3:Y:S01]  /*a2c70*/  LDL.LU R17, [R1+0x4c] ;  /* 0x00004c0001117983 */ /* 0x002ee20000300800 */
[----:B------:R-:W-:Y:S01]  /*a2c80*/  ISETP.LT.AND P1, PT, R239, c[0x0][0x178], !P2 ;  /* 0x00005e00ef007a0c */ /* 0x000fe20005721270 */
[----:B------:R-:W-:Y:S01]  /*a2c90*/  IMAD.WIDE R246, R3, 0x4, R240 ;  /* 0x0000000403f67825 */ /* 0x000fe200078e02f0 */
[----:B------:R-:W-:-:S02]  /*a2ca0*/  ISETP.LT.AND P3, PT, R143, c[0x0][0x178], !P2 ;  /* 0x00005e008f007a0c */ /* 0x000fc40005761270 */
[----:B------:R-:W-:Y:S02]  /*a2cb0*/  ISETP.LT.AND P4, PT, R47, c[0x0][0x178], !P2 ;  /* 0x00005e002f007a0c */ /* 0x000fe40005781270 */
[----:B------:R-:W-:Y:S02]  /*a2cc0*/  ISETP.LT.AND P5, PT, R39, c[0x0][0x178], !P2 ;  /* 0x00005e0027007a0c */ /* 0x000fe400057a1270 */
[----:B------:R-:W-:Y:S01]  /*a2cd0*/  ISETP.LT.AND P6, PT, R27, c[0x0][0x178], !P2 ;  /* 0x00005e001b007a0c */ /* 0x000fe200057c1270 */
[----:B------:R-:W-:-:S04]  /*a2ce0*/  IMAD.WIDE R244, R3, 0x4, R188 ;  /* 0x0000000403f47825 */ /* 0x000fc800078e02bc */
[----:B------:R1:W-:Y:S01]  /*a2cf0*/  @P1 STG.E [R246.64], R16 ;  /* 0x00000010f6001986 */ /* 0x0003e2000c101908 */
[----:B------:R-:W-:Y:S01]  /*a2d00*/  ISETP.LT.AND P1, PT, R171, c[0x0][0x178], !P2 ;  /* 0x00005e00ab007a0c */ /* 0x000fe20005721270 */
[----:B------:R-:W-:Y:S01]  /*a2d10*/  IMAD.WIDE R248, R3, 0x4, R224 ;  /* 0x0000000403f87825 */ /* 0x000fe200078e02e0 */
[----:B------:R-:W-:-:S03]  /*a2d20*/  ISETP.LT.AND P2, PT, R199, c[0x0][0x178], !P2 ;  /* 0x00005e00c7007a0c */ /* 0x000fc60005741270 */
[----:B------:R-:W-:-:S04]  /*a2d30*/  IMAD.WIDE R250, R3, 0x4, R218 ;  /* 0x0000000403fa7825 */ /* 0x000fc800078e02da */
[C---:B-1----:R-:W-:Y:S01]  /*a2d40*/  IMAD.WIDE R246, R3.reuse, 0x4, R226 ;  /* 0x0000000403f67825 */ /* 0x042fe200078e02e2 */
[----:B------:R1:W-:Y:S04]  /*a2d50*/  @P3 STG.E [R244.64], R14 ;  /* 0x0000000ef4003986 */ /* 0x0003e8000c101908 */
[----:B------:R1:W-:Y:S04]  /*a2d60*/  @P4 STG.E [R246.64], R13 ;  /* 0x0000000df6004986 */ /* 0x0003e8000c101908 */
[----:B------:R-:W3:Y:S01]  /*a2d70*/  LDL.LU R16, [R1+0x1a8] ;  /* 0x0001a80001107983 */ /* 0x000ee20000300800 */
[----:B-1----:R-:W-:-:S03]  /*a2d80*/  IMAD.WIDE R244, R3, 0x4, R216 ;  /* 0x0000000403f47825 */ /* 0x002fc600078e02d8 */
[----:B------:R-:W3:Y:S04]  /*a2d90*/  LDL.LU R13, [R1+0x3bac] ;  /* 0x003bac00010d7983 */ /* 0x000ee80000300800 */
[----:B------:R-:W3:Y:S01]  /*a2da0*/  LDL.LU R11, [R1+0x178] ;  /* 0x00017800010b7983 */ /* 0x000ee20000300800 */
[----:B------:R-:W-:-:S03]  /*a2db0*/  IADD3 R0, R3, c[0x0][0x198], RZ ;  /* 0x0000660003007a10 */ /* 0x000fc60007ffe0ff */
[----:B--2---:R1:W-:Y:S04]  /*a2dc0*/  @P5 STG.E [R248.64], R12 ;  /* 0x0000000cf8005986 */ /* 0x0043e8000c101908 */
[----:B------:R-:W-:Y:S04]  /*a2dd0*/  @P6 STG.E [R250.64], R19 ;  /* 0x00000013fa006986 */ /* 0x000fe8000c101908 */
[----:B-1----:R-:W2:Y:S01]  /*a2de0*/  LDL.LU R12, [R1+0x138] ;  /* 0x00013800010c7983 */ /* 0x002ea20000300800 */
[----:B----4-:R-:W-:-:S03]  /*a2df0*/  ISETP.GE.AND P0, PT, R10, c[0x0][0x17c], PT ;  /* 0x00005f000a007a0c */ /* 0x010fc60003f06270 */
[----:B------:R-:W4:Y:S04]  /*a2e00*/  LDL.LU R10, [R1+0x118] ;  /* 0x00011800010a7983 */ /* 0x000f280000300800 */
[----:B---3--:R1:W-:Y:S04]  /*a2e10*/  @P1 STG.E [R244.64], R18 ;  /* 0x00000012f4001986 */ /* 0x0083e8000c101908 */
[----:B------:R-:W3:Y:S04]  /*a2e20*/  LDL.LU R15, [R1+0xd8] ;  /* 0x0000d800010f7983 */ /* 0x000ee80000300800 */
[----:B------:R-:W2:Y:S01]  /*a2e30*/  LDL.LU R14, [R1+0x88] ;  /* 0x00008800010e7983 */ /* 0x000ea20000300800 */
[----:B-1----:R-:W-:-:S03]  /*a2e40*/  IMAD.WIDE R244, R3, 0x4, R190 ;  /* 0x0000000403f47825 */ /* 0x002fc600078e02be */
[----:B------:R-:W2:Y:S04]  /*a2e50*/  LDL.LU R3, [R1+0x1c8] ;  /* 0x0001c80001037983 */ /* 0x000ea80000300800 */
[----:B------:R1:W-:Y:S04]  /*a2e60*/  @P2 STG.E [R244.64], R17 ;  /* 0x00000011f4002986 */ /* 0x0003e8000c101908 */
[----:B-1----:R-:W2:Y:S01]  /*a2e70*/  LDL.LU R245, [R1+0x1e8] ;  /* 0x0001e80001f57983 */ /* 0x002ea20000300800 */
[----:B------:R-:W-:Y:S02]  /*a2e80*/  ISETP.LT.AND P4, PT, R46, c[0x0][0x178], !P0 ;  /* 0x00005e002e007a0c */ /* 0x000fe40004781270 */
[----:B------:R-:W-:Y:S01]  /*a2e90*/  ISETP.LT.AND P5, PT, R239, c[0x0][0x178], !P0 ;  /* 0x00005e00ef007a0c */ /* 0x000fe200047a1270 */
[----:B------:R-:W-:Y:S01]  /*a2ea0*/  IMAD.WIDE R246, R0, 0x4, R242 ;  /* 0x0000000400f67825 */ /* 0x000fe200078e02f2 */
[----:B------:R-:W-:Y:S01]  /*a2eb0*/  ISETP.LT.AND P6, PT, R143, c[0x0][0x178], !P0 ;  /* 0x00005e008f007a0c */ /* 0x000fe200047c1270 */
[----:B------:R-:W3:Y:S01]  /*a2ec0*/  LDL.LU R18, [R1+0x1ec] ;  /* 0x0001ec0001127983 */ /* 0x000ee20000300800 */
[----:B------:R-:W-:-:S02]  /*a2ed0*/  ISETP.LT.AND P3, PT, R47, c[0x0][0x178], !P0 ;  /* 0x00005e002f007a0c */ /* 0x000fc40004761270 */
[----:B------:R-:W-:Y:S01]  /*a2ee0*/  ISETP.LT.AND P1, PT, R39, c[0x0][0x178], !P0 ;  /* 0x00005e0027007a0c */ /* 0x000fe20004721270 */
[C---:B------:R-:W-:Y:S01]  /*a2ef0*/  IMAD.WIDE R248, R0.reuse, 0x4, R240 ;  /* 0x0000000400f87825 */ /* 0x040fe200078e02f0 */
[----:B------:R-:W3:Y:S03]  /*a2f00*/  LDL.LU R19, [R1+0x1cc] ;  /* 0x0001cc0001137983 */ /* 0x000ee60000300800 */
[C---:B------:R-:W-:Y:S01]  /*a2f10*/  IMAD.WIDE R250, R0.reuse, 0x4, R188 ;  /* 0x0000000400fa7825 */ /* 0x040fe200078e02bc */
[----:B------:R-:W-:Y:S02]  /*a2f20*/  ISETP.GE.AND P2, PT, R13, c[0x0][0x17c], PT ;  /* 0x00005f000d007a0c */ /* 0x000fe40003f46270 */
[----:B------:R-:W3:Y:S04]  /*a2f30*/  LDL.LU R13, [R1+0x11c] ;  /* 0x00011c00010d7983 */ /* 0x000ee80000300800 */
[----:B------:R-:W3:Y:S04]  /*a2f40*/  LDL.LU R17, [R1+0xdc] ;  /* 0x0000dc0001117983 */ /* 0x000ee80000300800 */
[----:B--2---:R1:W-:Y:S04]  /*a2f50*/  @P4 STG.E [R246.64], R245 ;  /* 0x000000f5f6004986 */ /* 0x0043e8000c101908 */
[----:B------:R-:W-:Y:S04]  /*a2f60*/  @P5 STG.E [R248.64], R3 ;  /* 0x00000003f8005986 */ /* 0x000fe8000c101908 */
[----:B------:R2:W-:Y:S01]  /*a2f70*/  @P6 STG.E [R250.64], R16 ;  /* 0x00000010fa006986 */ /* 0x0005e2000c101908 */
[----:B-1----:R-:W-:-:S04]  /*a2f80*/  IMAD.WIDE R244, R0, 0x4, R226 ;  /* 0x0000000400f47825 */ /* 0x002fc800078e02e2 */
[C---:B------:R-:W-:Y:S01]  /*a2f90*/  IMAD.WIDE R246, R0.reuse, 0x4, R224 ;  /* 0x0000000400f67825 */ /* 0x040fe200078e02e0 */
[----:B------:R-:W-:Y:S04]  /*a2fa0*/  @P3 STG.E [R244.64], R11 ;  /* 0x0000000bf4003986 */ /* 0x000fe8000c101908 */
[----:B--2---:R-:W2:Y:S04]  /*a2fb0*/  LDL.LU R16, [R1+0x1ac] ;  /* 0x0001ac0001107983 */ /* 0x004ea80000300800 */
[----:B------:R1:W-:Y:S01]  /*a2fc0*/  @P1 STG.E [R246.64], R12 ;  /* 0x0000000cf6001986 */ /* 0x0003e2000c101908 */
[C---:B------:R-:W-:Y:S01]  /*a2fd0*/  IADD3 R3, R0.reuse, c[0x0][0x198], RZ ;  /* 0x0000660000037a10 */ /* 0x040fe20007ffe0ff */
[----:B------:R-:W-:-:S02]  /*a2fe0*/  IMAD.WIDE R250, R0, 0x4, R218 ;  /* 0x0000000400fa7825 */ /* 0x000fc400078e02da */
[----:B-1----:R-:W2:Y:S02]  /*a2ff0*/  LDL.LU R12, [R1+0x3bb0] ;  /* 0x003bb000010c7983 */ /* 0x002ea40000300800 */
[C---:B------:R-:W-:Y:S02]  /*a3000*/  IMAD.WIDE R244, R0.reuse, 0x4, R216 ;  /* 0x0000000400f47825 */ /* 0x040fe400078e02d8 */
[----:B------:R-:W2:Y:S02]  /*a3010*/  LDL.LU R11, [R1+0x13c] ;  /* 0x00013c00010b7983 */ /* 0x000ea40000300800 */
[----:B------:R-:W-:Y:S02]  /*a3020*/  IMAD.WIDE R246, R0, 0x4, R190 ;  /* 0x0000000400f67825 */ /* 0x000fe400078e02be */
[----:B------:R-:W2:Y:S01]  /*a3030*/  LDL.LU R0, [R1+0x17c] ;  /* 0x00017c0001007983 */ /* 0x000ea20000300800 */
[----:B------:R-:W-:Y:S02]  /*a3040*/  ISETP.LT.AND P5, PT, R27, c[0x0][0x178], !P0 ;  /* 0x00005e001b007a0c */ /* 0x000fe400047a1270 */
[----:B------:R-:W-:-:S02]  /*a3050*/  ISETP.LT.AND P4, PT, R171, c[0x0][0x178], !P0 ;  /* 0x00005e00ab007a0c */ /* 0x000fc40004781270 */
[----:B------:R-:W-:Y:S02]  /*a3060*/  ISETP.LT.AND P0, PT, R199, c[0x0][0x178], !P0 ;  /* 0x00005e00c7007a0c */ /* 0x000fe40004701270 */
[----:B------:R-:W-:Y:S02]  /*a3070*/  ISETP.LT.AND P6, PT, R46, c[0x0][0x178], !P2 ;  /* 0x00005e002e007a0c */ /* 0x000fe400057c1270 */
[----:B------:R-:W-:Y:S02]  /*a3080*/  ISETP.LT.AND P1, PT, R239, c[0x0][0x178], !P2 ;  /* 0x00005e00ef007a0c */ /* 0x000fe40005721270 */
[----:B------:R-:W-:Y:S01]  /*a3090*/  ISETP.LT.AND P3, PT, R143, c[0x0][0x178], !P2 ;  /* 0x00005e008f007a0c */ /* 0x000fe20005761270 */
[C---:B------:R-:W-:Y:S02]  /*a30a0*/  IMAD.WIDE R248, R3.reuse, 0x4, R242 ;  /* 0x0000000403f87825 */ /* 0x040fe400078e02f2 */
[----:B----4-:R1:W-:Y:S04]  /*a30b0*/  @P5 STG.E [R250.64], R10 ;  /* 0x0000000afa005986 */ /* 0x0103e8000c101908 */
[----:B---3--:R3:W-:Y:S04]  /*a30c0*/  @P4 STG.E [R244.64], R15 ;  /* 0x0000000ff4004986 */ /* 0x0087e8000c101908 */
[----:B------:R4:W-:Y:S04]  /*a30d0*/  @P0 STG.E [R246.64], R14 ;  /* 0x0000000ef6000986 */ /* 0x0009e8000c101908 */
[----:B-1----:R-:W2:Y:S01]  /*a30e0*/  LDL.LU R10, [R1+0x3cbc] ;  /* 0x003cbc00010a7983 */ /* 0x002ea20000300800 */
[----:B---3--:R-:W-:-:S03]  /*a30f0*/  IMAD.WIDE R244, R3, 0x4, R240 ;  /* 0x0000000403f47825 */ /* 0x008fc600078e02f0 */
[----:B------:R1:W-:Y:S01]  /*a3100*/  @P6 STG.E [R248.64], R18 ;  /* 0x00000012f8006986 */ /* 0x0003e2000c101908 */
[----:B----4-:R-:W-:Y:S01]  /*a3110*/  IMAD.WIDE R246, R3, 0x4, R188 ;  /* 0x0000000403f67825 */ /* 0x010fe200078e02bc */
[----:B------:R-:W-:Y:S02]  /*a3120*/  ISETP.LT.AND P0, PT, R47, c[0x0][0x178], !P2 ;  /* 0x00005e002f007a0c */ /* 0x000fe40005701270 */
[----:B------:R-:W-:Y:S01]  /*a3130*/  @P1 STG.E [R244.64], R19 ;  /* 0x00000013f4001986 */ /* 0x000fe2000c101908 */
[----:B------:R-:W-:-:S03]  /*a3140*/  ISETP.LT.AND P4, PT, R39, c[0x0][0x178], !P2 ;  /* 0x00005e0027007a0c */ /* 0x000fc60005781270 */
[----:B-1----:R-:W3:Y:S04]  /*a3150*/  LDL.LU R18, [R1+0x8c] ;  /* 0x00008c0001127983 */ /* 0x002ee80000300800 */
[----:B------:R-:W4:Y:S01]  /*a3160*/  LDL.LU R14, [R1+0x258] ;  /* 0x00025800010e7983 */ /* 0x000f220000300800 */
[----:B------:R-:W-:-:S04]  /*a3170*/  IMAD.WIDE R248, R3, 0x4, R226 ;  /* 0x0000000403f87825 */ /* 0x000fc800078e02e2 */
[----:B------:R-:W-:Y:S01]  /*a3180*/  IMAD.WIDE R250, R3, 0x4, R224 ;  /* 0x0000000403fa7825 */ /* 0x000fe200078e02e0 */
[----:B--2---:R1:W-:Y:S04]  /*a3190*/  @P3 STG.E [R246.64], R16 ;  /* 0x00000010f6003986 */ /* 0x0043e8000c101908 */
[----:B-1----:R-:W2:Y:S01]  /*a31a0*/  LDL.LU R16, [R1+0x228] ;  /* 0x0002280001107983 */ /* 0x002ea20000300800 */
[----:B------:R-:W-:-:S03]  /*a31b0*/  ISETP.GE.AND P1, PT, R12, c[0x0][0x17c], PT ;  /* 0x00005f000c007a0c */ /* 0x000fc60003f26270 */
[----:B------:R-:W2:Y:S04]  /*a31c0*/  LDL.LU R15, [R1+0x208] ;  /* 0x00020800010f7983 */ /* 0x000ea80000300800 */
[----:B------:R-:W2:Y:S04]  /*a31d0*/  LDL.LU R12, [R1+0x1d8] ;  /* 0x0001d800010c7983 */ /* 0x000ea80000300800 */
[----:B------:R-:W2:Y:S04]  /*a31e0*/  LDL.LU R19, [R1+0x1b8] ;  /* 0x0001b80001137983 */ /* 0x000ea80000300800 */
[----:B------:R-:W-:Y:S04]  /*a31f0*/  @P0 STG.E [R248.64], R0 ;  /* 0x00000000f8000986 */ /* 0x000fe8000c101908 */
[----:B------:R1:W-:Y:S04]  /*a3200*/  @P4 STG.E [R250.64], R11 ;  /* 0x0000000bfa004986 */ /* 0x0003e8000c101908 */
[----:B-1----:R-:W2:Y:S01]  /*a3210*/  LDL.LU R11, [R1+0x3bb4] ;  /* 0x003bb400010b7983 */ /* 0x002ea20000300800 */
[----:B------:R-:W-:-:S02]  /*a3220*/  ISETP.LT.AND P5, PT, R27, c[0x0][0x178], !P2 ;  /* 0x00005e001b007a0c */ /* 0x000fc400057a1270 */
[----:B------:R-:W-:Y:S02]  /*a3230*/  ISETP.LT.AND P6, PT, R171, c[0x0][0x178], !P2 ;  /* 0x00005e00ab007a0c */ /* 0x000fe400057c1270 */
[----:B------:R-:W-:Y:S01]  /*a3240*/  ISETP.LT.AND P2, PT, R199, c[0x0][0x178], !P2 ;  /* 0x00005e00c7007a0c */ /* 0x000fe20005741270 */
[C---:B------:R-:W-:Y:S01]  /*a3250*/  IMAD.WIDE R244, R3.reuse, 0x4, R218 ;  /* 0x0000000403f47825 */ /* 0x040fe200078e02da */
[----:B------:R-:W-:Y:S02]  /*a3260*/  ISETP.LT.AND P3, PT, R46, c[0x0][0x178], !P1 ;  /* 0x00005e002e007a0c */ /* 0x000fe40004f61270 */
[C---:B------:R-:W-:Y:S01]  /*a3270*/  IADD3 R0, R3.reuse, c[0x0][0x198], RZ ;  /* 0x0000660003007a10 */ /* 0x040fe20007ffe0ff */
[----:B------:R-:W-:Y:S01]  /*a3280*/  IMAD.WIDE R246, R3, 0x4, R216 ;  /* 0x0000000403f67825 */ /* 0x000fe200078e02d8 */
[----:B------:R-:W-:Y:S02]  /*a3290*/  ISETP.LT.AND P0, PT, R239, c[0x0][0x178], !P1 ;  /* 0x00005e00ef007a0c */ /* 0x000fe40004f01270 */
[----:B------:R-:W-:Y:S01]  /*a32a0*/  ISETP.LT.AND P4, PT, R143, c[0x0][0x178], !P1 ;  /* 0x00005e008f007a0c */ /* 0x000fe20004f81270 */
[----:B------:R1:W-:Y:S01]  /*a32b0*/  @P5 STG.E [R244.64], R13 ;  /* 0x0000000df4005986 */ /* 0x0003e2000c101908 */
[----:B------:R-:W-:-:S03]  /*a32c0*/  ISETP.LT.AND P5, PT, R47, c[0x0][0x178], !P1 ;  /* 0x00005e002f007a0c */ /* 0x000fc60004fa1270 */
[----:B------:R3:W-:Y:S01]  /*a32d0*/  @P6 STG.E [R246.64], R17 ;  /* 0x00000011f6006986 */ /* 0x0007e2000c101908 */
[----:B------:R-:W-:Y:S01]  /*a32e0*/  ISETP.LT.AND P6, PT, R39, c[0x0][0x178], !P1 ;  /* 0x00005e0027007a0c */ /* 0x000fe20004fc1270 */
[----:B-1----:R-:W-:Y:S02]  /*a32f0*/  IMAD.WIDE R244, R3, 0x4, R190 ;  /* 0x0000000403f47825 */ /* 0x002fe400078e02be */
[----:B------:R-:W2:Y:S02]  /*a3300*/  LDL.LU R13, [R1+0x198] ;  /* 0x00019800010d7983 */ /* 0x000ea40000300800 */
[C---:B---3--:R-:W-:Y:S02]  /*a3310*/  IMAD.WIDE R246, R0.reuse, 0x4, R242 ;  /* 0x0000000400f67825 */ /* 0x048fe400078e02f2 */
[----:B------:R1:W-:Y:S04]  /*a3320*/  @P2 STG.E [R244.64], R18 ;  /* 0x00000012f4002986 */ /* 0x0003e8000c101908 */
[----:B----4-:R3:W-:Y:S01]  /*a3330*/  @P3 STG.E [R246.64], R14 ;  /* 0x0000000ef6003986 */ /* 0x0107e2000c101908 */
[----:B------:R-:W-:-:S03]  /*a3340*/  IMAD.WIDE R248, R0, 0x4, R226 ;  /* 0x0000000400f87825 */ /* 0x000fc600078e02e2 */
[----:B------:R-:W4:Y:S01]  /*a3350*/  LDL.LU R17, [R1+0x158] ;  /* 0x0001580001117983 */ /* 0x000f220000300800 */
[----:B------:R-:W-:-:S03]  /*a3360*/  IMAD.WIDE R250, R0, 0x4, R224 ;  /* 0x0000000400fa7825 */ /* 0x000fc600078e02e0 */
[----:B-1----:R-:W4:Y:S01]  /*a3370*/  LDL.LU R18, [R1+0x22c] ;  /* 0x00022c0001127983 */ /* 0x002f220000300800 */
[----:B------:R-:W-:-:S03]  /*a3380*/  IMAD.WIDE R244, R0, 0x4, R240 ;  /* 0x0000000400f47825 */ /* 0x000fc600078e02f0 */
[----:B---3--:R-:W3:Y:S01]  /*a3390*/  LDL.LU R14, [R1+0x25c] ;  /* 0x00025c00010e7983 */ /* 0x008ee20000300800 */
[----:B------:R-:W-:-:S03]  /*a33a0*/  IMAD.WIDE R246, R0, 0x4, R188 ;  /* 0x0000000400f67825 */ /* 0x000fc600078e02bc */
[----:B--2---:R1:W-:Y:S04]  /*a33b0*/  @P0 STG.E [R244.64], R16 ;  /* 0x00000010f4000986 */ /* 0x0043e8000c101908 */
[----:B------:R-:W-:Y:S04]  /*a33c0*/  @P4 STG.E [R246.64], R15 ;  /* 0x0000000ff6004986 */ /* 0x000fe8000c101908 */
[----:B------:R-:W-:Y:S04]  /*a33d0*/  @P5 STG.E [R248.64], R12 ;  /* 0x0000000cf8005986 */ /* 0x000fe8000c101908 */
[----:B-1----:R-:W2:Y:S04]  /*a33e0*/  LDL.LU R16, [R1+0x10c] ;  /* 0x00010c0001107983 */ /* 0x002ea80000300800 */
[----:B------:R1:W-:Y:S04]  /*a33f0*/  @P6 STG.E [R250.64], R19 ;  /* 0x00000013fa006986 */ /* 0x0003e8000c101908 */
[----:B-1----:R-:W2:Y:S04]  /*a3400*/  LDL.LU R251, [R1+0x108] ;  /* 0x0001080001fb7983 */ /* 0x002ea80000300800 */
[----:B------:R-:W3:Y:S01]  /*a3410*/  LDL.LU R15, [R1+0x3bb8] ;  /* 0x003bb800010f7983 */ /* 0x000ee20000300800 */
[----:B------:R-:W-:-:S03]  /*a3420*/  ISETP.GE.AND P0, PT, R11, c[0x0][0x17c], PT ;  /* 0x00005f000b007a0c */ /* 0x000fc60003f06270 */
[----:B------:R-:W3:Y:S04]  /*a3430*/  LDL.LU R11, [R1+0x20c] ;  /* 0x00020c00010b7983 */ /* 0x000ee80000300800 */
[----:B------:R-:W3:Y:S01]  /*a3440*/  LDL.LU R12, [R1+0x1dc] ;  /* 0x0001dc00010c7983 */ /* 0x000ee20000300800 */
[----:B------:R-:W-:Y:S02]  /*a3450*/  ISETP.LT.AND P2, PT, R27, c[0x0][0x178], !P1 ;  /* 0x00005e001b007a0c */ /* 0x000fe40004f41270 */
[----:B------:R-:W-:Y:S01]  /*a3460*/  ISETP.LT.AND P3, PT, R171, c[0x0][0x178], !P1 ;  /* 0x00005e00ab007a0c */ /* 0x000fe20004f61270 */
[----:B------:R-:W3:Y:S01]  /*a3470*/  LDL.LU R19, [R1+0x1bc] ;  /* 0x0001bc0001137983 */ /* 0x000ee20000300800 */
[----:B------:R-:W-:Y:S01]  /*a3480*/  ISETP.LT.AND P1, PT, R199, c[0x0][0x178], !P1 ;  /* 0x00005e00c7007a0c */ /* 0x000fe20004f21270 */
[----:B------:R-:W-:Y:S01]  /*a3490*/  IMAD.WIDE R246, R0, 0x4, R218 ;  /* 0x0000000400f67825 */ /* 0x000fe200078e02da */
[----:B------:R-:W-:-:S02]  /*a34a0*/  ISETP.LT.AND P4, PT, R46, c[0x0][0x178], !P0 ;  /* 0x00005e002e007a0c */ /* 0x000fc40004781270 */
[----:B------:R-:W-:Y:S01]  /*a34b0*/  ISETP.LT.AND P6, PT, R239, c[0x0][0x178], !P0 ;  /* 0x00005e00ef007a0c */ /* 0x000fe200047c1270 */
[C---:B------:R-:W-:Y:S01]  /*a34c0*/  IMAD.WIDE R244, R0.reuse, 0x4, R216 ;  /* 0x0000000400f47825 */ /* 0x040fe200078e02d8 */
[----:B------:R-:W-:-:S03]  /*a34d0*/  IADD3 R3, R0, c[0x0][0x198], RZ ;  /* 0x0000660000037a10 */ /* 0x000fc60007ffe0ff */
[----:B------:R1:W-:Y:S01]  /*a34e0*/  @P2 STG.E [R246.64], R13 ;  /* 0x0000000df6002986 */ /* 0x0003e2000c101908 */
[----:B------:R-:W-:Y:S01]  /*a34f0*/  ISETP.LT.AND P2, PT, R143, c[0x0][0x178], !P0 ;  /* 0x00005e008f007a0c */ /* 0x000fe20004741270 */
[C---:B------:R-:W-:Y:S02]  /*a3500*/  IMAD.WIDE R248, R3.reuse, 0x4, R240 ;  /* 0x0000000403f87825 */ /* 0x040fe400078e02f0 */
[----:B----4-:R4:W-:Y:S02]  /*a3510*/  @P3 STG.E [R244.64], R17 ;  /* 0x00000011f4003986 */ /* 0x0109e4000c101908 */
[----:B-1----:R-:W-:Y:S02]  /*a3520*/  IMAD.WIDE R246, R3, 0x4, R242 ;  /* 0x0000000403f67825 */ /* 0x002fe400078e02f2 */
[----:B------:R-:W3:Y:S01]  /*a3530*/  LDL.LU R13, [R1+0x19c] ;  /* 0x00019c00010d7983 */ /* 0x000ee20000300800 */
[----:B------:R-:W-:-:S03]  /*a3540*/  ISETP.LT.AND P3, PT, R47, c[0x0][0x178], !P0 ;  /* 0x00005e002f007a0c */ /* 0x000fc60004761270 */
[----:B----4-:R-:W4:Y:S01]  /*a3550*/  LDL.LU R17, [R1+0x15c] ;  /* 0x00015c0001117983 */ /* 0x010f220000300800 */
[----:B------:R-:W-:-:S05]  /*a3560*/  IMAD.WIDE R244, R0, 0x4, R190 ;  /* 0x0000000400f47825 */ /* 0x000fca00078e02be */
[----:B--2---:R1:W-:Y:S04]  /*a3570*/  @P1 STG.E [R244.64], R251 ;  /* 0x000000fbf4001986 */ /* 0x0043e8000c101908 */
[----:B---3--:R2:W-:Y:S01]  /*a3580*/  @P4 STG.E [R246.64], R14 ;  /* 0x0000000ef6004986 */ /* 0x0085e2000c101908 */
[----:B------:R-:W-:-:S03]  /*a3590*/  ISETP.GE.AND P1, PT, R15, c[0x0][0x17c], PT ;  /* 0x00005f000f007a0c */ /* 0x000fc60003f26270 */
[----:B------:R3:W-:Y:S01]  /*a35a0*/  @P6 STG.E [R248.64], R18 ;  /* 0x00000012f8006986 */ /* 0x0007e2000c101908 */
[----:B-1----:R-:W-:-:S04]  /*a35b0*/  IMAD.WIDE R244, R3, 0x4, R188 ;  /* 0x0000000403f47825 */ /* 0x002fc800078e02bc */
[----:B--2---:R-:W-:Y:S01]  /*a35c0*/  IMAD.WIDE R246, R3, 0x4, R226 ;  /* 0x0000000403f67825 */ /* 0x004fe200078e02e2 */
[----:B---3--:R-:W2:Y:S04]  /*a35d0*/  LDL.LU R18, [R1+0x330] ;  /* 0x0003300001127983 */ /* 0x008ea80000300800 */
[----:B------:R-:W3:Y:S04]  /*a35e0*/  LDL.LU R15, [R1+0x300] ;  /* 0x00030000010f7983 */ /* 0x000ee80000300800 */
[----:B------:R-:W3:Y:S04]  /*a35f0*/  LDL.LU R14, [R1+0x2d0] ;  /* 0x0002d000010e7983 */ /* 0x000ee80000300800 */
[----:B------:R-:W-:Y:S04]  /*a3600*/  @P2 STG.E [R244.64], R11 ;  /* 0x0000000bf4002986 */ /* 0x000fe8000c101908 */
[----:B------:R-:W3:Y:S04]  /*a3610*/  LDL.LU R0, [R1+0x3bbc] ;  /* 0x003bbc0001007983 */ /* 0x000ee80000300800 */
[----:B------:R1:W-:Y:S04]  /*a3620*/  @P3 STG.E [R246.64], R12 ;  /* 0x0000000cf6003986 */ /* 0x0003e8000c101908 */
[----:B------:R-:W3:Y:S04]  /*a3630*/  LDL.LU R251, [R1+0x270] ;  /* 0x0002700001fb7983 */ /* 0x000ee80000300800 */
[----:B-1----:R-:W3:Y:S01]  /*a3640*/  LDL.LU R12, [R1+0x240] ;  /* 0x00024000010c7983 */ /* 0x002ee20000300800 */
[----:B------:R-:W-:-:S02]  /*a3650*/  ISETP.LT.AND P5, PT, R39, c[0x0][0x178], !P0 ;  /* 0x00005e0027007a0c */ /* 0x000fc400047a1270 */
[----:B------:R-:W-:Y:S01]  /*a3660*/  ISETP.LT.AND P4, PT, R27, c[0x0][0x178], !P0 ;  /* 0x00005e001b007a0c */ /* 0x000fe20004781270 */
[----:B------:R-:W-:Y:S01]  /*a3670*/  IMAD.WIDE R248, R3, 0x4, R224 ;  /* 0x0000000403f87825 */ /* 0x000fe200078e02e0 */
[----:B------:R-:W-:Y:S02]  /*a3680*/  ISETP.LT.AND P6, PT, R171, c[0x0][0x178], !P0 ;  /* 0x00005e00ab007a0c */ /* 0x000fe400047c1270 */
[----:B------:R-:W-:Y:S01]  /*a3690*/  ISETP.LT.AND P0, PT, R199, c[0x0][0x178], !P0 ;  /* 0x00005e00c7007a0c */ /* 0x000fe20004701270 */
[----:B------:R-:W-:Y:S01]  /*a36a0*/  IMAD.WIDE R244, R3, 0x4, R218 ;  /* 0x0000000403f47825 */ /* 0x000fe200078e02da */
[----:B------:R-:W-:Y:S02]  /*a36b0*/  ISETP.LT.AND P2, PT, R46, c[0x0][0x178], !P1 ;  /* 0x00005e002e007a0c */ /* 0x000fe40004f41270 */
[----:B------:R-:W-:Y:S01]  /*a36c0*/  ISETP.LT.AND P3, PT, R239, c[0x0][0x178], !P1 ;  /* 0x00005e00ef007a0c */ /* 0x000fe20004f61270 */
[----:B------:R-:W-:Y:S02]  /*a36d0*/  IMAD.WIDE R246, R3, 0x4, R216 ;  /* 0x0000000403f67825 */ /* 0x000fe400078e02d8 */
[----:B------:R1:W-:Y:S01]  /*a36e0*/  @P5 STG.E [R248.64], R19 ;  /* 0x00000013f8005986 */ /* 0x0003e2000c101908 */
[----:B------:R-:W-:-:S03]  /*a36f0*/  ISETP.LT.AND P5, PT, R143, c[0x0][0x178], !P1 ;  /* 0x00005e008f007a0c */ /* 0x000fc60004fa1270 */
[----:B------:R4:W-:Y:S04]  /*a3700*/  @P4 STG.E [R244.64], R13 ;  /* 0x0000000df4004986 */ /* 0x0009e8000c101908 */
[----:B-1----:R-:W3:Y:S01]  /*a3710*/  LDL.LU R19, [R1+0x210] ;  /* 0x0002100001137983 */ /* 0x002ee20000300800 */
[C---:B------:R-:W-:Y:S01]  /*a3720*/  IMAD.WIDE R248, R3.reuse, 0x4, R190 ;  /* 0x0000000403f87825 */ /* 0x040fe200078e02be */
[----:B------:R-:W-:Y:S02]  /*a3730*/  IADD3 R3, R3, c[0x0][0x198], RZ ;  /* 0x0000660003037a10 */ /* 0x000fe40007ffe0ff */
[----:B----4-:R1:W-:Y:S01]  /*a3740*/  @P6 STG.E [R246.64], R17 ;  /* 0x00000011f6006986 */ /* 0x0103e2000c101908 */
[----:B------:R-:W-:-:S03]  /*a3750*/  ISETP.LT.AND P4, PT, R39, c[0x0][0x178], !P1 ;  /* 0x00005e0027007a0c */ /* 0x000fc60004f81270 */
[----:B------:R-:W3:Y:S01]  /*a3760*/  LDL.LU R11, [R1+0x1f0] ;  /* 0x0001f000010b7983 */ /* 0x000ee20000300800 */
[----:B------:R-:W-:-:S03]  /*a3770*/  IMAD.WIDE R244, R3, 0x4, R242 ;  /* 0x0000000403f47825 */ /* 0x000fc600078e02f2 */
[----:B------:R1:W-:Y:S01]  /*a3780*/  @P0 STG.E [R248.64], R16 ;  /* 0x00000010f8000986 */ /* 0x0003e2000c101908 */
[----:B------:R-:W-:-:S03]  /*a3790*/  ISETP.LT.AND P0, PT, R47, c[0x0][0x178], !P1 ;  /* 0x00005e002f007a0c */ /* 0x000fc60004f01270 */
[----:B-1----:R-:W3:Y:S01]  /*a37a0*/  LDL.LU R17, [R1+0x160] ;  /* 0x0001600001117983 */ /* 0x002ee20000300800 */
[----:B------:R-:W-:-:S03]  /*a37b0*/  IMAD.WIDE R246, R3, 0x4, R240 ;  /* 0x0000000403f67825 */ /* 0x000fc600078e02f0 */
[----:B------:R-:W3:Y:S01]  /*a37c0*/  LDL.LU R16, [R1+0x334] ;  /* 0x0003340001107983 */ /* 0x000ee20000300800 */
[----:B------:R-:W-:-:S03]  /*a37d0*/  IMAD.WIDE R248, R3, 0x4, R188 ;  /* 0x0000000403f87825 */ /* 0x000fc600078e02bc */
[----:B------:R-:W3:Y:S04]  /*a37e0*/  LDL.LU R13, [R1+0x274] ;  /* 0x00027400010d7983 */ /* 0x000ee80000300800 */
[----:B--2---:R1:W-:Y:S04]  /*a37f0*/  @P2 STG.E [R244.64], R18 ;  /* 0x00000012f4002986 */ /* 0x0043e8000c101908 */
[----:B---3--:R2:W-:Y:S04]  /*a3800*/  @P3 STG.E [R246.64], R15 ;  /* 0x0000000ff6003986 */ /* 0x0085e8000c101908 */
[----:B------:R3:W-:Y:S04]  /*a3810*/  @P5 STG.E [R248.64], R14 ;  /* 0x0000000ef8005986 */ /* 0x0007e8000c101908 */
[----:B-1----:R-:W3:Y:S01]  /*a3820*/  LDL.LU R18, [R1+0x1f4] ;  /* 0x0001f40001127983 */ /* 0x002ee20000300800 */
[----:B------:R-:W-:-:S03]  /*a3830*/  IMAD.WIDE R244, R3, 0x4, R226 ;  /* 0x0000000403f47825 */ /* 0x000fc600078e02e2 */
[----:B--2---:R-:W2:Y:S04]  /*a3840*/  LDL.LU R15, [R1+0x304] ;  /* 0x00030400010f7983 */ /* 0x004ea80000300800 */
[----:B---3--:R-:W3:Y:S01]  /*a3850*/  LDL.LU R14, [R1+0x2d4] ;  /* 0x0002d400010e7983 */ /* 0x008ee20000300800 */
[----:B------:R-:W-:Y:S01]  /*a3860*/  IMAD.WIDE R248, R3, 0x4, R224 ;  /* 0x0000000403f87825 */ /* 0x000fe200078e02e0 */
[----:B------:R-:W-:Y:S02]  /*a3870*/  ISETP.GE.AND P2, PT, R0, c[0x0][0x17c], PT ;  /* 0x00005f0000007a0c */ /* 0x000fe40003f46270 */
[----:B------:R-:W-:Y:S04]  /*a3880*/  @P0 STG.E [R244.64], R251 ;  /* 0x000000fbf4000986 */ /* 0x000fe8000c101908 */
[----:B------:R-:W3:Y:S04]  /*a3890*/  LDL.LU R0, [R1+0x3bc0] ;  /* 0x003bc00001007983 */ /* 0x000ee80000300800 */
[----:B------:R1:W-:Y:S04]  /*a38a0*/  @P4 STG.E [R248.64], R12 ;  /* 0x0000000cf8004986 */ /* 0x0003e8000c101908 */
[----:B-1----:R-:W3:Y:S01]  /*a38b0*/  LDL.LU R12, [R1+0x244] ;  /* 0x00024400010c7983 */ /* 0x002ee20000300800 */
[----:B------:R-:W-:-:S02]  /*a38c0*/  ISETP.LT.AND P6, PT, R27, c[0x0][0x178], !P1 ;  /* 0x00005e001b007a0c */ /* 0x000fc40004fc1270 */
[----:B------:R-:W-:Y:S01]  /*a38d0*/  ISETP.LT.AND P3, PT, R171, c[0x0][0x178], !P1 ;  /* 0x00005e00ab007a0c */ /* 0x000fe20004f61270 */
[----:B------:R-:W-:Y:S01]  /*a38e0*/  IMAD.WIDE R246, R3, 0x4, R218 ;  /* 0x0000000403f67825 */ /* 0x000fe200078e02da */
[----:B------:R-:W-:Y:S02]  /*a38f0*/  ISETP.LT.AND P1, PT, R199, c[0x0][0x178], !P1 ;  /* 0x00005e00c7007a0c */ /* 0x000fe40004f21270 */
[----:B------:R-:W-:Y:S02]  /*a3900*/  ISETP.LT.AND P5, PT, R46, c[0x0][0x178], !P2 ;  /* 0x00005e002e007a0c */ /* 0x000fe400057a1270 */
[C---:B------:R-:W-:Y:S01]  /*a3910*/  IADD3 R244, R3.reuse, c[0x0][0x198], RZ ;  /* 0x0000660003f47a10 */ /* 0x040fe20007ffe0ff */
[----:B------:R-:W-:Y:S01]  /*a3920*/  IMAD.WIDE R248, R3, 0x4, R190 ;  /* 0x0000000403f87825 */ /* 0x000fe200078e02be */
[----:B------:R-:W-:-:S03]  /*a3930*/  ISETP.LT.AND P0, PT, R239, c[0x0][0x178], !P2 ;  /* 0x00005e00ef007a0c */ /* 0x000fc60005701270 */
[----:B------:R1:W-:Y:S01]  /*a3940*/  @P6 STG.E [R246.64], R19 ;  /* 0x00000013f6006986 */ /* 0x0003e2000c101908 */
[----:B------:R-:W-:Y:S01]  /*a3950*/  IMAD.WIDE R250, R244, 0x4, R242 ;  /* 0x00000004f4fa7825 */ /* 0x000fe200078e02f2 */
[----:B------:R-:W-:Y:S02]  /*a3960*/  ISETP.LT.AND P4, PT, R143, c[0x0][0x178], !P2 ;  /* 0x00005e008f007a0c */ /* 0x000fe40005781270 */
[----:B------:R-:W-:Y:S01]  /*a3970*/  ISETP.LT.AND P6, PT, R47, c[0x0][0x178], !P2 ;  /* 0x00005e002f007a0c */ /* 0x000fe200057c1270 */
[----:B-1----:R-:W-:Y:S01]  /*a3980*/  IMAD.WIDE R246, R3, 0x4, R216 ;  /* 0x0000000403f67825 */ /* 0x002fe200078e02d8 */
[----:B------:R-:W3:Y:S04]  /*a3990*/  LDL.LU R19, [R1+0x214] ;  /* 0x0002140001137983 */ /* 0x000ee80000300800 */
[----:B------:R1:W-:Y:S04]  /*a39a0*/  @P3 STG.E [R246.64], R11 ;  /* 0x0000000bf6003986 */ /* 0x0003e8000c101908 */
[----:B------:R1:W-:Y:S01]  /*a39b0*/  @P1 STG.E [R248.64], R17 ;  /* 0x00000011f8001986 */ /* 0x0003e2000c101908 */
[----:B------:R-:W-:-:S03]  /*a39c0*/  ISETP.LT.AND P1, PT, R39, c[0x0][0x178], !P2 ;  /* 0x00005e0027007a0c */ /* 0x000fc60005721270 */
[----:B------:R1:W-:Y:S02]  /*a39d0*/  @P5 STG.E [R250.64], R16 ;  /* 0x00000010fa005986 */ /* 0x0003e4000c101908 */
[----:B-1----:R-:W-:-:S04]  /*a39e0*/  IMAD.WIDE R246, R244, 0x4, R240 ;  /* 0x00000004f4f67825 */ /* 0x002fc800078e02f0 */
[C---:B------:R-:W-:Y:S01]  /*a39f0*/  IMAD.WIDE R248, R244.reuse, 0x4, R188 ;  /* 0x00000004f4f87825 */ /* 0x040fe200078e02bc */
[----:B------:R-:W3:Y:S04]  /*a3a00*/  LDL.LU R16, [R1+0x164] ;  /* 0x0001640001107983 */ /* 0x000ee80000300800 */
[----:B------:R-:W3:Y:S01]  /*a3a10*/  LDL.LU R17, [R1+0x400] ;  /* 0x0004000001117983 */ /* 0x000ee20000300800 */
[----:B------:R-:W-:-:S03]  /*a3a20*/  IMAD.WIDE R250, R244, 0x4, R226 ;  /* 0x00000004f4fa7825 */ /* 0x000fc600078e02e2 */
[----:B------:R-:W3:Y:S04]  /*a3a30*/  LDL.LU R11, [R1+0x390] ;  /* 0x00039000010b7983 */ /* 0x000ee80000300800 */
[----:B--2---:R1:W-:Y:S04]  /*a3a40*/  @P0 STG.E [R246.64], R15 ;  /* 0x0000000ff6000986 */ /* 0x0043e8000c101908 */
[----:B---3--:R2:W-:Y:S04]  /*a3a50*/  @P4 STG.E [R248.64], R14 ;  /* 0x0000000ef8004986 */ /* 0x0085e8000c101908 */
[----:B------:R3:W-:Y:S04]  /*a3a60*/  @P6 STG.E [R250.64], R13 ;  /* 0x0000000dfa006986 */ /* 0x0007e8000c101908 */
[----:B-1----:R-:W4:Y:S01]  /*a3a70*/  LDL.LU R15, [R1+0x360] ;  /* 0x00036000010f7983 */ /* 0x002f220000300800 */
[----:B--2---:R-:W-:-:S03]  /*a3a80*/  IMAD.WIDE R248, R244, 0x4, R224 ;  /* 0x00000004f4f87825 */ /* 0x004fc600078e02e0 */
[----:B------:R-:W2:Y:S04]  /*a3a90*/  LDL.LU R14, [R1+0x320] ;  /* 0x00032000010e7983 */ /* 0x000ea80000300800 */
[----:B---3--:R-:W3:Y:S04]  /*a3aa0*/  LDL.LU R13, [R1+0x2e0] ;  /* 0x0002e000010d7983 */ /* 0x008ee80000300800 */
[----:B------:R-:W3:Y:S04]  /*a3ab0*/  LDL.LU R3, [R1+0x3bc4] ;  /* 0x003bc40001037983 */ /* 0x000ee80000300800 */
[----:B------:R1:W-:Y:S04]  /*a3ac0*/  @P1 STG.E [R248.64], R12 ;  /* 0x0000000cf8001986 */ /* 0x0003e8000c101908 */
[----:B-1----:R-:W3:Y:S01]  /*a3ad0*/  LDL.LU R12, [R1+0x2b0] ;  /* 0x0002b000010c7983 */ /* 0x002ee20000300800 */
[----:B------:R-:W-:-:S02]  /*a3ae0*/  ISETP.LT.AND P3, PT, R27, c[0x0][0x178], !P2 ;  /* 0x00005e001b007a0c */ /* 0x000fc40005761270 */
[----:B------:R-:W-:Y:S02]  /*a3af0*/  ISETP.LT.AND P5, PT, R171, c[0x0][0x178], !P2 ;  /* 0x00005e00ab007a0c */ /* 0x000fe400057a1270 */
[----:B------:R-:W-:Y:S02]  /*a3b00*/  ISETP.GE.AND P0, PT, R0, c[0x0][0x17c], PT ;  /* 0x00005f0000007a0c */ /* 0x000fe40003f06270 */
[----:B------:R-:W-:Y:S01]  /*a3b10*/  ISETP.LT.AND P2, PT, R199, c[0x0][0x178], !P2 ;  /* 0x00005e00c7007a0c */ /* 0x000fe20005741270 */
[----:B------:R-:W-:Y:S01]  /*a3b20*/  IMAD.WIDE R250, R244, 0x4, R218 ;  /* 0x00000004f4fa7825 */ /* 0x000fe200078e02da */
[----:B------:R-:W-:Y:S02]  /*a3b30*/  ISETP.LT.AND P4, PT, R46, c[0x0][0x178], !P0 ;  /* 0x00005e002e007a0c */ /* 0x000fe40004781270 */
[C---:B------:R-:W-:Y:S01]  /*a3b40*/  IADD3 R0, R244.reuse, c[0x0][0x198], RZ ;  /* 0x00006600f4007a10 */ /* 0x040fe20007ffe0ff */
[C---:B------:R-:W-:Y:S02]  /*a3b50*/  IMAD.WIDE R246, R244.reuse, 0x4, R216 ;  /* 0x00000004f4f67825 */ /* 0x040fe400078e02d8 */
[----:B------:R-:W-:Y:S01]  /*a3b60*/  @P3 STG.E [R250.64], R19 ;  /* 0x00000013fa003986 */ /* 0x000fe2000c101908 */
[----:B------:R-:W-:Y:S01]  /*a3b70*/  ISETP.LT.AND P1, PT, R239, c[0x0][0x178], !P0 ;  /* 0x00005e00ef007a0c */ /* 0x000fe20004721270 */
[----:B------:R-:W-:-:S02]  /*a3b80*/  IMAD.WIDE R244, R244, 0x4, R190 ;  /* 0x00000004f4f47825 */ /* 0x000fc400078e02be */
[----:B------:R1:W-:Y:S01]  /*a3b90*/  @P5 STG.E [R246.64], R18 ;  /* 0x00000012f6005986 */ /* 0x0003e2000c101908 */
[----:B------:R-:W-:Y:S02]  /*a3ba0*/  ISETP.LT.AND P3, PT, R143, c[0x0][0x178], !P0 ;  /* 0x00005e008f007a0c */ /* 0x000fe40004761270 */
[----:B------:R-:W-:Y:S02]  /*a3bb0*/  ISETP.LT.AND P5, PT, R47, c[0x0][0x178], !P0 ;  /* 0x00005e002f007a0c */ /* 0x000fe400047a1270 */
[----:B------:R-:W-:Y:S01]  /*a3bc0*/  ISETP.LT.AND P6, PT, R39, c[0x0][0x178], !P0 ;  /* 0x00005e0027007a0c */ /* 0x000fe200047c1270 */
[C---:B-1----:R-:W-:Y:S01]  /*a3bd0*/  IMAD.WIDE R246, R0.reuse, 0x4, R242 ;  /* 0x0000000400f67825 */ /* 0x042fe200078e02f2 */
[----:B------:R1:W-:Y:S04]  /*a3be0*/  @P2 STG.E [R244.64], R16 ;  /* 0x00000010f4002986 */ /* 0x0003e8000c101908 */
[----:B------:R1:W-:Y:S01]  /*a3bf0*/  @P4 STG.E [R246.64], R17 ;  /* 0x00000011f6004986 */ /* 0x0003e2000c101908 */
[----:B------:R-:W-:Y:S01]  /*a3c00*/  ISETP.LT.AND P4, PT, R27, c[0x0][0x178], !P0 ;  /* 0x00005e001b007a0c */ /* 0x000fe20004781270 */
[----:B------:R-:W-:-:S04]  /*a3c10*/  IMAD.WIDE R248, R0, 0x4, R226 ;  /* 0x0000000400f87825 */ /* 0x000fc800078e02e2 */
[C---:B-1----:R-:W-:Y:S01]  /*a3c20*/  IMAD.WIDE R244, R0.reuse, 0x4, R240 ;  /* 0x0000000400f47825 */ /* 0x042fe200078e02f0 */
[----:B------:R-:W3:Y:S03]  /*a3c30*/  LDL.LU R16, [R1+0x394] ;  /* 0x0003940001107983 */ /* 0x000ee60000300800 */
[C---:B------:R-:W-:Y:S01]  /*a3c40*/  IMAD.WIDE R246, R0.reuse, 0x4, R188 ;  /* 0x0000000400f67825 */ /* 0x040fe200078e02bc */
[----:B------:R-:W3:Y:S03]  /*a3c50*/  LDL.LU R19, [R1+0x230] ;  /* 0x0002300001137983 */ /* 0x000ee60000300800 */
[C---:B------:R-:W-:Y:S01]  /*a3c60*/  IMAD.WIDE R250, R0.reuse, 0x4, R224 ;  /* 0x0000000400fa7825 */ /* 0x040fe200078e02e0 */
[----:B------:R1:W-:Y:S04]  /*a3c70*/  @P1 STG.E [R244.64], R11 ;  /* 0x0000000bf4001986 */ /* 0x0003e8000c101908 */
[----:B------:R-:W3:Y:S04]  /*a3c80*/  LDL.LU R18, [R1+0x404] ;  /* 0x0004040001127983 */ /* 0x000ee80000300800 */
[----:B------:R-:W3:Y:S01]  /*a3c90*/  LDL.LU R17, [R1+0x264] ;  /* 0x0002640001117983 */ /* 0x000ee20000300800 */
[----:B-1----:R-:W-:-:S03]  /*a3ca0*/  IMAD.WIDE R244, R0, 0x4, R218 ;  /* 0x0000000400f47825 */ /* 0x002fc600078e02da */
[----:B----4-:R1:W-:Y:S04]  /*a3cb0*/  @P3 STG.E [R246.64], R15 ;  /* 0x0000000ff6003986 */ /* 0x0103e8000c101908 */
[----:B--2---:R2:W-:Y:S04]  /*a3cc0*/  @P5 STG.E [R248.64], R14 ;  /* 0x0000000ef8005986 */ /* 0x0045e8000c101908 */
[----:B---3--:R3:W-:Y:S04]  /*a3cd0*/  @P6 STG.E [R250.64], R13 ;  /* 0x0000000dfa006986 */ /* 0x0087e8000c101908 */
[----:B-1----:R-:W2:Y:S01]  /*a3ce0*/  LDL.LU R15, [R1+0x364] ;  /* 0x00036400010f7983 */ /* 0x002ea20000300800 */
[----:B------:R-:W-:-:S03]  /*a3cf0*/  ISETP.GE.AND P2, PT, R3, c[0x0][0x17c], PT ;  /* 0x00005f0003007a0c */ /* 0x000fc60003f46270 */
[----:B--2---:R-:W2:Y:S01]  /*a3d00*/  LDL.LU R14, [R1+0x324] ;  /* 0x00032400010e7983 */ /* 0x004ea20000300800 */
[C---:B------:R-:W-:Y:S01]  /*a3d10*/  IADD3 R3, R0.reuse, c[0x0][0x198], RZ ;  /* 0x0000660000037a10 */ /* 0x040fe20007ffe0ff */
[C---:B------:R-:W-:Y:S02]  /*a3d20*/  IMAD.WIDE R246, R0.reuse, 0x4, R190 ;  /* 0x0000000400f67825 */ /* 0x040fe400078e02be */
[----:B---3--:R-:W3:Y:S04]  /*a3d30*/  LDL.LU R13, [R1+0x2e4] ;  /* 0x0002e400010d7983 */ /* 0x008ee80000300800 */
[----:B------:R-:W2:Y:S04]  /*a3d40*/  LDL.LU R11, [R1+0x3bc8] ;  /* 0x003bc800010b7983 */ /* 0x000ea80000300800 */
[----:B------:R1:W-:Y:S04]  /*a3d50*/  @P4 STG.E [R244.64], R12 ;  /* 0x0000000cf4004986 */ /* 0x0003e8000c101908 */
[----:B-1----:R-:W2:Y:S01]  /*a3d60*/  LDL.LU R12, [R1+0x2b4] ;  /* 0x0002b400010c7983 */ /* 0x002ea20000300800 */
[----:B------:R-:W-:-:S03]  /*a3d70*/  IMAD.WIDE R244, R0, 0x4, R216 ;  /* 0x0000000400f47825 */ /* 0x000fc600078e02d8 */
[----:B------:R-:W2:Y:S01]  /*a3d80*/  LDL.LU R0, [R1+0x260] ;  /* 0x0002600001007983 */ /* 0x000ea20000300800 */
[----:B------:R-:W-:Y:S02]  /*a3d90*/  ISETP.LT.AND P1, PT, R171, c[0x0][0x178], !P0 ;  /* 0x00005e00ab007a0c */ /* 0x000fe40004721270 */
[----:B------:R-:W-:Y:S02]  /*a3da0*/  ISETP.LT.AND P0, PT, R199, c[0x0][0x178], !P0 ;  /* 0x00005e00c7007a0c */ /* 0x000fe40004701270 */
[----:B------:R-:W-:Y:S02]  /*a3db0*/  ISETP.LT.AND P3, PT, R46, c[0x0][0x178], !P2 ;  /* 0x00005e002e007a0c */ /* 0x000fe40005761270 */
[----:B------:R-:W-:Y:S01]  /*a3dc0*/  ISETP.LT.AND P6, PT, R239, c[0x0][0x178], !P2 ;  /* 0x00005e00ef007a0c */ /* 0x000fe200057c1270 */
[----:B------:R-:W-:-:S04]  /*a3dd0*/  IMAD.WIDE R248, R3, 0x4, R242 ;  /* 0x0000000403f87825 */ /* 0x000fc800078e02f2 */
[----:B------:R-:W-:Y:S01]  /*a3de0*/  IMAD.WIDE R250, R3, 0x4, R240 ;  /* 0x0000000403fa7825 */ /* 0x000fe200078e02f0 */
[----:B------:R-:W-:Y:S02]  /*a3df0*/  ISETP.LT.AND P4, PT, R143, c[0x0][0x178], !P2 ;  /* 0x00005e008f007a0c */ /* 0x000fe40005781270 */
[----:B------:R-:W-:Y:S01]  /*a3e00*/  ISETP.LT.AND P5, PT, R47, c[0x0][0x178], !P2 ;  /* 0x00005e002f007a0c */ /* 0x000fe200057a1270 */
[----:B--2---:R-:W-:Y:S04]  /*a3e10*/  @P1 STG.E [R244.64], R0 ;  /* 0x00000000f4001986 */ /* 0x004fe8000c101908 */
[----:B------:R1:W-:Y:S04]  /*a3e20*/  @P0 STG.E [R246.64], R19 ;  /* 0x00000013f6000986 */ /* 0x0003e8000c101908 */
[----:B------:R2:W-:Y:S04]  /*a3e30*/  @P3 STG.E [R248.64], R18 ;  /* 0x00000012f8003986 */ /* 0x0005e8000c101908 */
[----:B------:R3:W-:Y:S04]  /*a3e40*/  @P6 STG.E [R250.64], R16 ;  /* 0x00000010fa006986 */ /* 0x0007e8000c101908 */
[----:B-1----:R-:W4:Y:S04]  /*a3e50*/  LDL.LU R19, [R1+0x234] ;  /* 0x0002340001137983 */ /* 0x002f280000300800 */
[----:B--2---:R-:W2:Y:S04]  /*a3e60*/  LDL.LU R18, [R1+0x460] ;  /* 0x0004600001127983 */ /* 0x004ea80000300800 */
[----:B---3--:R-:W3:Y:S01]  /*a3e70*/  LDL.LU R16, [R1+0x440] ;  /* 0x0004400001107983 */ /* 0x008ee20000300800 */
[----:B------:R-:W-:-:S02]  /*a3e80*/  ISETP.LT.AND P0, PT, R39, c[0x0][0x178], !P2 ;  /* 0x00005e0027007a0c */ /* 0x000fc40005701270 */
[----:B------:R-:W-:Y:S01]  /*a3e90*/  ISETP.LT.AND P1, PT, R27, c[0x0][0x178], !P2 ;  /* 0x00005e001b007a0c */ /* 0x000fe20005721270 */
[----:B------:R-:W-:Y:S01]  /*a3ea0*/  IMAD.WIDE R244, R3, 0x4, R188 ;  /* 0x0000000403f47825 */ /* 0x000fe200078e02bc */
[----:B------:R-:W-:Y:S01]  /*a3eb0*/  ISETP.LT.AND P6, PT, R171, c[0x0][0x178], !P2 ;  /* 0x00005e00ab007a0c */ /* 0x000fe200057c1270 */
[----:B------:R-:W3:Y:S02]  /*a3ec0*/  LDL.LU R250, [R1+0x3e0] ;  /* 0x0003e00001fa7983 */ /* 0x000ee40000300800 */
[C---:B------:R-:W-:Y:S02]  /*a3ed0*/  IMAD.WIDE R246, R3.reuse, 0x4, R226 ;  /* 0x0000000403f67825 */ /* 0x040fe400078e02e2 */
[----:B------:R1:W-:Y:S02]  /*a3ee0*/  @P4 STG.E [R244.64], R15 ;  /* 0x0000000ff4004986 */ /* 0x0003e4000c101908 */
[----:B------:R-:W-:Y:S02]  /*a3ef0*/  IMAD.WIDE R248, R3, 0x4, R224 ;  /* 0x0000000403f87825 */ /* 0x000fe400078e02e0 */
[----:B------:R1:W-:Y:S01]  /*a3f00*/  @P5 STG.E [R246.64], R14 ;  /* 0x0000000ef6005986 */ /* 0x0003e2000c101908 */
[----:B------:R-:W-:-:S03]  /*a3f10*/  ISETP.GE.AND P3, PT, R11, c[0x0][0x17c], PT ;  /* 0x00005f000b007a0c */ /* 0x000fc60003f66270 */
[----:B------:R1:W-:Y:S02]  /*a3f20*/  @P0 STG.E [R248.64], R13 ;  /* 0x0000000df8000986 */ /* 0x0003e4000c101908 */
[C---:B-1----:R-:W-:Y:S02]  /*a3f30*/  IMAD.WIDE R244, R3.reuse, 0x4, R218 ;  /* 0x0000000403f47825 */ /* 0x042fe400078e02da */
[----:B------:R-:W3:Y:S02]  /*a3f40*/  LDL.LU R251, [R1+0x370] ;  /* 0x0003700001fb7983 */ /* 0x000ee40000300800 */
[C---:B------:R-:W-:Y:S02]  /*a3f50*/  IMAD.WIDE R246, R3.reuse, 0x4, R216 ;  /* 0x0000000403f67825 */ /* 0x040fe400078e02d8 */
[----:B------:R1:W-:Y:S01]  /*a3f60*/  @P1 STG.E [R244.64], R12 ;  /* 0x0000000cf4001986 */ /* 0x0003e2000c101908 */
[----:B------:R-:W-:-:S03]  /*a3f70*/  IADD3 R0, R3, c[0x0][0x198], RZ ;  /* 0x0000660003007a10 */ /* 0x000fc60007ffe0ff */
[----:B------:R-:W3:Y:S01]  /*a3f80*/  LDL.LU R13, [R1+0x3bcc] ;  /* 0x003bcc00010d7983 */ /* 0x000ee20000300800 */
[----:B------:R-:W-:-:S03]  /*a3f90*/  ISETP.LT.AND P2, PT, R199, c[0x0][0x178], !P2 ;  /* 0x00005e00c7007a0c */ /* 0x000fc60005741270 */
[----:B------:R1:W-:Y:S04]  /*a3fa0*/  @P6 STG.E [R246.64], R17 ;  /* 0x00000011f6006986 */ /* 0x0003e8000c101908 */
[----:B------:R-:W3:Y:S01]  /*a3fb0*/  LDL.LU R11, [R1+0x340] ;  /* 0x00034000010b7983 */ /* 0x000ee20000300800 */
[----:B-1----:R-:W-:Y:S01]  /*a3fc0*/  IMAD.WIDE R244, R3, 0x4, R190 ;  /* 0x0000000403f47825 */ /* 0x002fe200078e02be */
[----:B------:R-:W-:Y:S02]  /*a3fd0*/  ISETP.LT.AND P4, PT, R46, c[0x0][0x178], !P3 ;  /* 0x00005e002e007a0c */ /* 0x000fe40005f81270 */
[----:B------:R-:W-:Y:S01]  /*a3fe0*/  ISETP.LT.AND P5, PT, R239, c[0x0][0x178], !P3 ;  /* 0x00005e00ef007a0c */ /* 0x000fe20005fa1270 */
[----:B------:R-:W3:Y:S04]  /*a3ff0*/  LDL.LU R17, [R1+0x310] ;  /* 0x0003100001117983 */ /* 0x000ee80000300800 */
[----:B------:R-:W3:Y:S04]  /*a4000*/  LDL.LU R15, [R1+0x2c0] ;  /* 0x0002c000010f7983 */ /* 0x000ee80000300800 */
[----:B------:R-:W3:Y:S01]  /*a4010*/  LDL.LU R3, [R1+0x420] ;  /* 0x0004200001037983 */ /* 0x000ee20000300800 */
[----:B------:R-:W-:-:S03]  /*a4020*/  IMAD.WIDE R246, R0, 0x4, R242 ;  /* 0x0000000400f67825 */ /* 0x000fc600078e02f2 */
[----:B------:R-:W3:Y:S01]  /*a4030*/  LDL.LU R12, [R1+0x464] ;  /* 0x00046400010c7983 */ /* 0x000ee20000300800 */
[----:B------:R-:W-:-:S03]  /*a4040*/  IMAD.WIDE R248, R0, 0x4, R240 ;  /* 0x0000000400f87825 */ /* 0x000fc600078e02f0 */
[----:B----4-:R-:W-:Y:S04]  /*a4050*/  @P2 STG.E [R244.64], R19 ;  /* 0x00000013f4002986 */ /* 0x010fe8000c101908 */
[----:B--2---:R-:W-:Y:S04]  /*a4060*/  @P4 STG.E [R246.64], R18 ;  /* 0x00000012f6004986 */ /* 0x004fe8000c101908 */
[----:B---3--:R1:W-:Y:S04]  /*a4070*/  @P5 STG.E [R248.64], R16 ;  /* 0x00000010f8005986 */ /* 0x0083e8000c101908 */
[----:B-1----:R-:W2:Y:S01]  /*a4080*/  LDL.LU R16, [R1+0x444] ;  /* 0x0004440001107983 */ /* 0x002ea20000300800 */
[----:B------:R-:W-:-:S02]  /*a4090*/  ISETP.LT.AND P0, PT, R143, c[0x0][0x178], !P3 ;  /* 0x00005e008f007a0c */ /* 0x000fc40005f01270 */
[----:B------:R-:W-:Y:S02]  /*a40a0*/  ISETP.LT.AND P1, PT, R47, c[0x0][0x178], !P3 ;  /* 0x00005e002f007a0c */ /* 0x000fe40005f21270 */
[----:B------:R-:W-:Y:S01]  /*a40b0*/  ISETP.LT.AND P6, PT, R39, c[0x0][0x178], !P3 ;  /* 0x00005e0027007a0c */ /* 0x000fe20005fc1270 */
[C---:B------:R-:W-:Y:S01]  /*a40c0*/  IMAD.WIDE R244, R0.reuse, 0x4, R188 ;  /* 0x0000000400f47825 */ /* 0x040fe200078e02bc */
[----:B------:R-:W-:Y:S01]  /*a40d0*/  ISETP.LT.AND P4, PT, R27, c[0x0][0x178], !P3 ;  /* 0x00005e001b007a0c */ /* 0x000fe20005f81270 */
[----:B------:R-:W3:Y:S01]  /*a40e0*/  LDL.LU R14, [R1+0x424] ;  /* 0x00042400010e7983 */ /* 0x000ee20000300800 */
[----:B------:R-:W-:Y:S01]  /*a40f0*/  ISETP.LT.AND P5, PT, R171, c[0x0][0x178], !P3 ;  /* 0x00005e00ab007a0c */ /* 0x000fe20005fa1270 */
[----:B------:R-:W-:Y:S01]  /*a4100*/  IMAD.WIDE R246, R0, 0x4, R226 ;  /* 0x0000000400f67825 */ /* 0x000fe200078e02e2 */
[----:B------:R-:W-:-:S03]  /*a4110*/  ISETP.LT.AND P3, PT, R199, c[0x0][0x178], !P3 ;  /* 0x00005e00c7007a0c */ /* 0x000fc60005f61270 */
[----:B------:R-:W-:Y:S01]  /*a4120*/  IMAD.WIDE R248, R0, 0x4, R224 ;  /* 0x0000000400f87825 */ /* 0x000fe200078e02e0 */
[----:B------:R-:W-:Y:S02]  /*a4130*/  ISETP.GE.AND P2, PT, R13, c[0x0][0x17c], PT ;  /* 0x00005f000d007a0c */ /* 0x000fe40003f46270 */
[----:B------:R-:W4:Y:S04]  /*a4140*/  LDL.LU R13, [R1+0x3e4] ;  /* 0x0003e400010d7983 */ /* 0x000f280000300800 */
[----:B------:R-:W3:Y:S04]  /*a4150*/  LDL.LU R19, [R1+0x374] ;  /* 0x0003740001137983 */ /* 0x000ee80000300800 */
[----:B------:R-:W4:Y:S04]  /*a4160*/  LDL.LU R18, [R1+0x344] ;  /* 0x0003440001127983 */ /* 0x000f280000300800 */
[----:B------:R1:W-:Y:S01]  /*a4170*/  @P0 STG.E [R244.64], R3 ;  /* 0x00000003f4000986 */ /* 0x0003e2000c101908 */
[----:B------:R-:W-:-:S03]  /*a4180*/  ISETP.LT.AND P0, PT, R46, c[0x0][0x178], !P2 ;  /* 0x00005e002e007a0c */ /* 0x000fc60005701270 */
[----:B------:R1:W-:Y:S01]  /*a4190*/  @P1 STG.E [R246.64], R250 ;  /* 0x000000faf6001986 */ /* 0x0003e2000c101908 */
[----:B------:R-:W-:-:S03]  /*a41a0*/  ISETP.LT.AND P1, PT, R239, c[0x0][0x178], !P2 ;  /* 0x00005e00ef007a0c */ /* 0x000fc60005721270 */
[----:B------:R1:W-:Y:S02]  /*a41b0*/  @P6 STG.E [R248.64], R251 ;  /* 0x000000fbf8006986 */ /* 0x0003e4000c101908 */
[C---:B-1----:R-:W-:Y:S01]  /*a41c0*/  IMAD.WIDE R244, R0.reuse, 0x4, R216 ;  /* 0x0000000400f47825 */ /* 0x042fe200078e02d8 */
[----:B------:R-:W-:-:S03]  /*a41d0*/  IADD3 R3, R0, c[0x0][0x198], RZ ;  /* 0x0000660000037a10 */ /* 0x000fc60007ffe0ff */
[----:B------:R-:W-:-:S04]  /*a41e0*/  IMAD.WIDE R246, R0, 0x4, R190 ;  /* 0x0000000400f67825 */ /* 0x000fc800078e02be */
[----:B------:R-:W-:Y:S02]  /*a41f0*/  IMAD.WIDE R248, R0, 0x4, R218 ;  /* 0x0000000400f87825 */ /* 0x000fe400078e02da */
[----:B------:R-:W4:Y:S04]  /*a4200*/  LDL.LU R0, [R1+0x3bd0] ;  /* 0x003bd00001007983 */ /* 0x000f280000300800 */
[----:B------:R-:W-:Y:S04]  /*a4210*/  @P4 STG.E [R248.64], R11 ;  /* 0x0000000bf8004986 */ /* 0x000fe8000c101908 */
[----:B------:R1:W-:Y:S04]  /*a4220*/  @P5 STG.E [R244.64], R17 ;  /* 0x00000011f4005986 */ /* 0x0003e8000c101908 */
[----:B------:R1:W-:Y:S02]  /*a4230*/  @P3 STG.E [R246.64], R15 ;  /* 0x0000000ff6003986 */ /* 0x0003e4000c101908 */
[----:B-1----:R-:W-:-:S02]  /*a4240*/  IMAD.WIDE R244, R3, 0x4, R242 ;  /* 0x0000000403f47825 */ /* 0x002fc400078e02f2 */
[----:B------:R-:W4:Y:S02]  /*a4250*/  LDL.LU R17, [R1+0x314] ;  /* 0x0003140001117983 */ /* 0x000f240000300800 */
[----:B------:R-:W-:Y:S02]  /*a4260*/  IMAD.WIDE R246, R3, 0x4, R240 ;  /* 0x0000000403f67825 */ /* 0x000fe400078e02f0 */
[----:B------:R-:W-:Y:S04]  /*a4270*/  @P0 STG.E [R244.64], R12 ;  /* 0x0000000cf4000986 */ /* 0x000fe8000c101908 */
[----:B--2---:R1:W-:Y:S04]  /*a4280*/  @P1 STG.E [R246.64], R16 ;  /* 0x00000010f6001986 */ /* 0x0043e8000c101908 */
[----:B-1----:R-:W2:Y:S01]  /*a4290*/  LDL.LU R16, [R1+0x2c4] ;  /* 0x0002c40001107983 */ /* 0x002ea20000300800 */
[----:B------:R-:W-:-:S02]  /*a42a0*/  ISETP.LT.AND P3, PT, R143, c[0x0][0x178], !P2 ;  /* 0x00005e008f007a0c */ /* 0x000fc40005761270 */
[----:B------:R-:W-:Y:S02]  /*a42b0*/  ISETP.LT.AND P4, PT, R47, c[0x0][0x178], !P2 ;  /* 0x00005e002f007a0c */ /* 0x000fe40005781270 */
[----:B------:R-:W-:Y:S02]  /*a42c0*/  ISETP.LT.AND P5, PT, R39, c[0x0][0x178], !P2 ;  /* 0x00005e0027007a0c */ /* 0x000fe400057a1270 */
[----:B------:R-:W-:Y:S01]  /*a42d0*/  ISETP.LT.AND P6, PT, R27, c[0x0][0x178], !P2 ;  /* 0x00005e001b007a0c */ /* 0x000fe200057c1270 */
[----:B------:R-:W-:Y:S01]  /*a42e0*/  IMAD.WIDE R244, R3, 0x4, R188 ;  /* 0x0000000403f47825 */ /* 0x000fe200078e02bc */
[----:B------:R-:W-:Y:S01]  /*a42f0*/  ISETP.LT.AND P1, PT, R171, c[0x0][0x178], !P2 ;  /* 0x00005e00ab007a0c */ /* 0x000fe20005721270 */
[----:B------:R-:W2:Y:S01]  /*a4300*/  LDL.LU R12, [R1+0x480] ;  /* 0x00048000010c7983 */ /* 0x000ea20000300800 */
[----:B------:R-:W-:Y:S01]  /*a4310*/  ISETP.LT.AND P2, PT, R199, c[0x0][0x178], !P2 ;  /* 0x00005e00c7007a0c */ /* 0x000fe20005741270 */
[C---:B------:R-:W-:Y:S02]  /*a4320*/  IMAD.WIDE R246, R3.reuse, 0x4, R226 ;  /* 0x0000000403f67825 */ /* 0x040fe400078e02e2 */
[----:B---3--:R1:W-:Y:S02]  /*a4330*/  @P3 STG.E [R244.64], R14 ;  /* 0x0000000ef4003986 */ /* 0x0083e4000c101908 */
[----:B------:R-:W-:-:S04]  /*a4340*/  IMAD.WIDE R248, R3, 0x4, R224 ;  /* 0x0000000403f87825 */ /* 0x000fc800078e02e0 */
[C---:B------:R-:W-:Y:S01]  /*a4350*/  IMAD.WIDE R250, R3.reuse, 0x4, R218 ;  /* 0x0000000403fa7825 */ /* 0x040fe200078e02da */
[----:B----4-:R3:W-:Y:S03]  /*a4360*/  @P4 STG.E [R246.64], R13 ;  /* 0x0000000df6004986 */ /* 0x0107e6000c101908 */
[----:B-1----:R-:W-:Y:S01]  /*a4370*/  IMAD.WIDE R244, R3, 0x4, R216 ;  /* 0x0000000403f47825 */ /* 0x002fe200078e02d8 */
[----:B------:R1:W-:Y:S04]  /*a4380*/  @P5 STG.E [R248.64], R19 ;  /* 0x00000013f8005986 */ /* 0x0003e8000c101908 */
[----:B------:R-:W-:Y:S04]  /*a4390*/  @P6 STG.E [R250.64], R18 ;  /* 0x00000012fa006986 */ /* 0x000fe8000c101908 */
[----:B------:R-:W4:Y:S04]  /*a43a0*/  LDL.LU R14, [R1+0x3bd4] ;  /* 0x003bd400010e7983 */ /* 0x000f280000300800 */
[----:B---3--:R-:W3:Y:S04]  /*a43b0*/  LDL.LU R13, [R1+0x450] ;  /* 0x00045000010d7983 */ /* 0x008ee80000300800 */
[----:B-1----:R-:W3:Y:S04]  /*a43c0*/  LDL.LU R19, [R1+0x430] ;  /* 0x0004300001137983 */ /* 0x002ee80000300800 */
[----:B------:R-:W3:Y:S04]  /*a43d0*/  LDL.LU R11, [R1+0x410] ;  /* 0x00041000010b7983 */ /* 0x000ee80000300800 */
[----:B------:R-:W3:Y:S01]  /*a43e0*/  LDL.LU R15, [R1+0x350] ;  /* 0x00035000010f7983 */ /* 0x000ee20000300800 */
[----:B------:R-:W-:-:S02]  /*a43f0*/  ISETP.GE.AND P0, PT, R0, c[0x0][0x17c], PT ;  /* 0x00005f0000007a0c */ /* 0x000fc40003f06270 */
[C---:B------:R-:W-:Y:S01]  /*a4400*/  IADD3 R0, R3.reuse, c[0x0][0x198], RZ ;  /* 0x0000660003007a10 */ /* 0x040fe20007ffe0ff */
[----:B------:R1:W-:Y:S02]  /*a4410*/  @P1 STG.E [R244.64], R17 ;  /* 0x00000011f4001986 */ /* 0x0003e4000c101908 */
[----:B-1----:R-:W-:Y:S02]  /*a4420*/  IMAD.WIDE R244, R3, 0x4, R190 ;  /* 0x0000000403f47825 */ /* 0x002fe400078e02be */
[----:B------:R-:W3:Y:S04]  /*a4430*/  LDL.LU R3, [R1+0x490] ;  /* 0x0004900001037983 */ /* 0x000ee80000300800 */
[----:B--2---:R1:W-:Y:S04]  /*a4440*/  @P2 STG.E [R244.64], R16 ;  /* 0x00000010f4002986 */ /* 0x0043e8000c101908 */
[----:B-1----:R-:W2:Y:S01]  /*a4450*/  LDL.LU R245, [R1+0x580] ;  /* 0x0005800001f57983 */ /* 0x002ea20000300800 */
[----:B------:R-:W-:-:S02]  /*a4460*/  ISETP.LT.AND P4, PT, R46, c[0x0][0x178], !P0 ;  /* 0x00005e002e007a0c */ /* 0x000fc40004781270 */
[----:B------:R-:W-:Y:S01]  /*a4470*/  ISETP.LT.AND P5, PT, R239, c[0x0][0x178], !P0 ;  /* 0x00005e00ef007a0c */ /* 0x000fe200047a1270 */
[C---:B------:R-:W-:Y:S01]  /*a4480*/  IMAD.WIDE R246, R0.reuse, 0x4, R242 ;  /* 0x0000000400f67825 */ /* 0x040fe200078e02f2 */
[----:B------:R-:W-:Y:S01]  /*a4490*/  ISETP.LT.AND P6, PT, R143, c[0x0][0x178], !P0 ;  /* 0x00005e008f007a0c */ /* 0x000fe200047c1270 */
[----:B------:R-:W3:Y:S02]  /*a44a0*/  LDL.LU R16, [R1+0x584] ;  /* 0x0005840001107983 */ /* 0x000ee40000300800 */
[C---:B------:R-:W-:Y:S01]  /*a44b0*/  IMAD.WIDE R248, R0.reuse, 0x4, R240 ;  /* 0x0000000400f87825 */ /* 0x040fe200078e02f0 */
[----:B------:R-:W-:Y:S02]  /*a44c0*/  ISETP.LT.AND P3, PT, R47, c[0x0][0x178], !P0 ;  /* 0x00005e002f007a0c */ /* 0x000fe40004761270 */
[----:B------:R-:W-:Y:S01]  /*a44d0*/  ISETP.LT.AND P1, PT, R39, c[0x0][0x178], !P0 ;  /* 0x00005e0027007a0c */ /* 0x000fe20004721270 */
[----:B------:R-:W-:Y:S01]  /*a44e0*/  IMAD.WIDE R250, R0, 0x4, R188 ;  /* 0x0000000400fa7825 */ /* 0x000fe200078e02bc */
[----:B----4-:R-:W-:-:S02]  /*a44f0*/  ISETP.GE.AND P2, PT, R14, c[0x0][0x17c], PT ;  /* 0x00005f000e007a0c */ /* 0x010fc40003f46270 */
[----:B------:R-:W4:Y:S04]  /*a4500*/  LDL.LU R14, [R1+0x494] ;  /* 0x00049400010e7983 */ /* 0x000f280000300800 */
[----:B------:R-:W4:Y:S04]  /*a4510*/  LDL.LU R18, [R1+0x414] ;  /* 0x0004140001127983 */ /* 0x000f280000300800 */
[----:B------:R-:W4:Y:S04]  /*a4520*/  LDL.LU R17, [R1+0x384] ;  /* 0x0003840001117983 */ /* 0x000f280000300800 */
[----:B--2---:R1:W-:Y:S04]  /*a4530*/  @P4 STG.E [R246.64], R245 ;  /* 0x000000f5f6004986 */ /* 0x0043e8000c101908 */
[----:B---3--:R-:W-:Y:S01]  /*a4540*/  @P5 STG.E [R248.64], R3 ;  /* 0x00000003f8005986 */ /* 0x008fe2000c101908 */
[----:B------:R-:W-:-:S03]  /*a4550*/  ISETP.LT.AND P5, PT, R27, c[0x0][0x178], !P0 ;  /* 0x00005e001b007a0c */ /* 0x000fc600047a1270 */
[----:B------:R2:W-:Y:S01]  /*a4560*/  @P6 STG.E [R250.64], R12 ;  /* 0x0000000cfa006986 */ /* 0x0005e2000c101908 */
[----:B-1----:R-:W-:-:S04]  /*a4570*/  IMAD.WIDE R244, R0, 0x4, R226 ;  /* 0x0000000400f47825 */ /* 0x002fc800078e02e2 */
[C---:B------:R-:W-:Y:S01]  /*a4580*/  IMAD.WIDE R246, R0.reuse, 0x4, R224 ;  /* 0x0000000400f67825 */ /* 0x040fe200078e02e0 */
[----:B------:R1:W-:Y:S03]  /*a4590*/  @P3 STG.E [R244.64], R13 ;  /* 0x0000000df4003986 */ /* 0x0003e6000c101908 */
[C---:B--2---:R-:W-:Y:S01]  /*a45a0*/  IMAD.WIDE R250, R0.reuse, 0x4, R218 ;  /* 0x0000000400fa7825 */ /* 0x044fe200078e02da */
[----:B------:R-:W2:Y:S01]  /*a45b0*/  LDL.LU R12, [R1+0x484] ;  /* 0x00048400010c7983 */ /* 0x000ea20000300800 */
[----:B------:R-:W-:-:S03]  /*a45c0*/  IADD3 R3, R0, c[0x0][0x198], RZ ;  /* 0x0000660000037a10 */ /* 0x000fc60007ffe0ff */
[----:B------:R3:W-:Y:S04]  /*a45d0*/  @P1 STG.E [R246.64], R19 ;  /* 0x00000013f6001986 */ /* 0x0007e8000c101908 */
[----:B-1----:R-:W2:Y:S01]  /*a45e0*/  LDL.LU R13, [R1+0x3bd8] ;  /* 0x003bd800010d7983 */ /* 0x002ea20000300800 */
[----:B------:R-:W-:-:S03]  /*a45f0*/  IMAD.WIDE R244, R0, 0x4, R216 ;  /* 0x0000000400f47825 */ /* 0x000fc600078e02d8 */
[----:B------:R1:W-:Y:S04]  /*a4600*/  @P5 STG.E [R250.64], R11 ;  /* 0x0000000bfa005986 */ /* 0x0003e8000c101908 */
[----:B---3--:R-:W3:Y:S01]  /*a4610*/  LDL.LU R19, [R1+0x434] ;  /* 0x0004340001137983 */ /* 0x008ee20000300800 */
[----:B------:R-:W-:-:S03]  /*a4620*/  IMAD.WIDE R246, R0, 0x4, R190 ;  /* 0x0000000400f67825 */ /* 0x000fc600078e02be */
[----:B------:R-:W2:Y:S04]  /*a4630*/  LDL.LU R0, [R1+0x454] ;  /* 0x0004540001007983 */ /* 0x000ea80000300800 */
[----:B-1----:R-:W2:Y:S04]  /*a4640*/  LDL.LU R11, [R1+0x3cb8] ;  /* 0x003cb800010b7983 */ /* 0x002ea80000300800 */
[----:B------:R-:W2:Y:S01]  /*a4650*/  LDL.LU R251, [R1+0x380] ;  /* 0x0003800001fb7983 */ /* 0x000ea20000300800 */
[----:B------:R-:W-:Y:S02]  /*a4660*/  ISETP.LT.AND P4, PT, R171, c[0x0][0x178], !P0 ;  /* 0x00005e00ab007a0c */ /* 0x000fe40004781270 */
[----:B------:R-:W-:-:S02]  /*a4670*/  ISETP.LT.AND P0, PT, R199, c[0x0][0x178], !P0 ;  /* 0x00005e00c7007a0c */ /* 0x000fc40004701270 */
[----:B------:R-:W-:Y:S01]  /*a4680*/  ISETP.LT.AND P6, PT, R46, c[0x0][0x178], !P2 ;  /* 0x00005e002e007a0c */ /* 0x000fe200057c1270 */
[----:B------:R-:W-:Y:S01]  /*a4690*/  IMAD.WIDE R248, R3, 0x4, R242 ;  /* 0x0000000403f87825 */ /* 0x000fe200078e02f2 */
[----:B------:R-:W-:Y:S02]  /*a46a0*/  ISETP.LT.AND P1, PT, R239, c[0x0][0x178], !P2 ;  /* 0x00005e00ef007a0c */ /* 0x000fe40005721270 */
[----:B------:R-:W-:Y:S02]  /*a46b0*/  ISETP.LT.AND P3, PT, R143, c[0x0][0x178], !P2 ;  /* 0x00005e008f007a0c */ /* 0x000fe40005761270 */
[----:B------:R-:W-:-:S03]  /*a46c0*/  ISETP.LT.AND P5, PT, R27, c[0x0][0x178], !P2 ;  /* 0x00005e001b007a0c */ /* 0x000fc600057a1270 */
[----:B--2---:R1:W-:Y:S01]  /*a46d0*/  @P4 STG.E [R244.64], R251 ;  /* 0x000000fbf4004986 */ /* 0x0043e2000c101908 */
[----:B------:R-:W-:-:S03]  /*a46e0*/  ISETP.LT.AND P4, PT, R39, c[0x0][0x178], !P2 ;  /* 0x00005e0027007a0c */ /* 0x000fc60005781270 */
[----:B------:R2:W-:Y:S01]  /*a46f0*/  @P0 STG.E [R246.64], R15 ;  /* 0x0000000ff6000986 */ /* 0x0005e2000c101908 */
[----:B------:R-:W-:-:S03]  /*a4700*/  ISETP.LT.AND P0, PT, R47, c[0x0][0x178], !P2 ;  /* 0x00005e002f007a0c */ /* 0x000fc60005701270 */
[----:B------:R3:W-:Y:S01]  /*a4710*/  @P6 STG.E [R248.64], R16 ;  /* 0x00000010f8006986 */ /* 0x0007e2000c101908 */
[----:B------:R-:W-:Y:S01]  /*a4720*/  ISETP.LT.AND P6, PT, R171, c[0x0][0x178], !P2 ;  /* 0x00005e00ab007a0c */ /* 0x000fe200057c1270 */
[----:B-1----:R-:W-:-:S04]  /*a4730*/  IMAD.WIDE R244, R3, 0x4, R240 ;  /* 0x0000000403f47825 */ /* 0x002fc800078e02f0 */
[C---:B--2---:R-:W-:Y:S01]  /*a4740*/  IMAD.WIDE R246, R3.reuse, 0x4, R188 ;  /* 0x0000000403f67825 */ /* 0x044fe200078e02bc */
[----:B----4-:R1:W-:Y:S03]  /*a4750*/  @P1 STG.E [R244.64], R14 ;  /* 0x0000000ef4001986 */ /* 0x0103e6000c101908 */
[C---:B---3--:R-:W-:Y:S01]  /*a4760*/  IMAD.WIDE R248, R3.reuse, 0x4, R226 ;  /* 0x0000000403f87825 */ /* 0x048fe200078e02e2 */
[----:B------:R2:W-:Y:S03]  /*a4770*/  @P3 STG.E [R246.64], R12 ;  /* 0x0000000cf6003986 */ /* 0x0005e6000c101908 */
[C---:B------:R-:W-:Y:S01]  /*a4780*/  IMAD.WIDE R250, R3.reuse, 0x4, R224 ;  /* 0x0000000403fa7825 */ /* 0x040fe200078e02e0 */
[----:B------:R-:W3:Y:S03]  /*a4790*/  LDL.LU R16, [R1+0x354] ;  /* 0x0003540001107983 */ /* 0x000ee60000300800 */
[C---:B-1----:R-:W-:Y:S01]  /*a47a0*/  IMAD.WIDE R244, R3.reuse, 0x4, R218 ;  /* 0x0000000403f47825 */ /* 0x042fe200078e02da */
[----:B------:R-:W4:Y:S03]  /*a47b0*/  LDL.LU R14, [R1+0x338] ;  /* 0x00033800010e7983 */ /* 0x000f260000300800 */
[----:B--2---:R-:W-:Y:S01]  /*a47c0*/  IMAD.WIDE R246, R3, 0x4, R216 ;  /* 0x0000000403f67825 */ /* 0x004fe200078e02d8 */
[----:B------:R1:W-:Y:S01]  /*a47d0*/  @P0 STG.E [R248.64], R0 ;  /* 0x00000000f8000986 */ /* 0x0003e2000c101908 */
[----:B------:R-:W-:-:S03]  /*a47e0*/  ISETP.GE.AND P1, PT, R13, c[0x0][0x17c], PT ;  /* 0x00005f000d007a0c */ /* 0x000fc60003f26270 */
[----:B------:R-:W2:Y:S04]  /*a47f0*/  LDL.LU R12, [R1+0x308] ;  /* 0x00030800010c7983 */ /* 0x000ea80000300800 */
[----:B------:R-:W-:Y:S04]  /*a4800*/  @P4 STG.E [R250.64], R19 ;  /* 0x00000013fa004986 */ /* 0x000fe8000c101908 */
[----:B------:R-:W2:Y:S04]  /*a4810*/  LDL.LU R15, [R1+0x278] ;  /* 0x00027800010f7983 */ /* 0x000ea80000300800 */
[----:B------:R1:W-:Y:S02]  /*a4820*/  @P5 STG.E [R244.64], R18 ;  /* 0x00000012f4005986 */ /* 0x0003e4000c101908 */
[----:B-1----:R-:W-:-:S02]  /*a4830*/  IADD3 R0, R3, c[0x0][0x198], RZ ;  /* 0x0000660003007a10 */ /* 0x002fc40007ffe0ff */
[----:B------:R-:W2:Y:S04]  /*a4840*/  LDL.LU R13, [R1+0x248] ;  /* 0x00024800010d7983 */ /* 0x000ea80000300800 */
[----:B------:R1:W-:Y:S01]  /*a4850*/  @P6 STG.E [R246.64], R17 ;  /* 0x00000011f6006986 */ /* 0x0003e2000c101908 */
[----:B------:R-:W-:-:S03]  /*a4860*/  IMAD.WIDE R244, R3, 0x4, R190 ;  /* 0x0000000403f47825 */ /* 0x000fc600078e02be */
[----:B-1----:R-:W2:Y:S04]  /*a4870*/  LDL.LU R17, [R1+0x3bdc] ;  /* 0x003bdc0001117983 */ /* 0x002ea80000300800 */
[----:B------:R-:W2:Y:S04]  /*a4880*/  LDL.LU R19, [R1+0x218] ;  /* 0x0002180001137983 */ /* 0x000ea80000300800 */
[----:B------:R-:W2:Y:S04]  /*a4890*/  LDL.LU R18, [R1+0x1f8] ;  /* 0x0001f80001127983 */ /* 0x000ea80000300800 */
[----:B------:R-:W2:Y:S01]  /*a48a0*/  LDL.LU R3, [R1+0x2d8] ;  /* 0x0002d80001037983 */ /* 0x000ea20000300800 */
[----:B------:R-:W-:-:S02]  /*a48b0*/  ISETP.LT.AND P2, PT, R199, c[0x0][0x178], !P2 ;  /* 0x00005e00c7007a0c */ /* 0x000fc40005741270 */
[----:B------:R-:W-:Y:S02]  /*a48c0*/  ISETP.LT.AND P3, PT, R46, c[0x0][0x178], !P1 ;  /* 0x00005e002e007a0c */ /* 0x000fe40004f61270 */
[----:B------:R-:W-:Y:S01]  /*a48d0*/  ISETP.LT.AND P0, PT, R239, c[0x0][0x178], !P1 ;  /* 0x00005e00ef007a0c */ /* 0x000fe20004f01270 */
[C---:B------:R-:W-:Y:S01]  /*a48e0*/  IMAD.WIDE R246, R0.reuse, 0x4, R242 ;  /* 0x0000000400f67825 */ /* 0x040fe200078e02f2 */
[----:B------:R-:W-:Y:S02]  /*a48f0*/  ISETP.LT.AND P4, PT, R143, c[0x0][0x178], !P1 ;  /* 0x00005e008f007a0c */ /* 0x000fe40004f81270 */
[----:B------:R-:W-:Y:S02]  /*a4900*/  ISETP.LT.AND P5, PT, R47, c[0x0][0x178], !P1 ;  /* 0x00005e002f007a0c */ /* 0x000fe40004fa1270 */
[----:B------:R-:W-:Y:S01]  /*a4910*/  ISETP.LT.AND P6, PT, R39, c[0x0][0x178], !P1 ;  /* 0x00005e0027007a0c */ /* 0x000fe20004fc1270 */
[----:B------:R-:W-:-:S04]  /*a4920*/  IMAD.WIDE R248, R0, 0x4, R226 ;  /* 0x0000000400f87825 */ /* 0x000fc800078e02e2 */
[----:B------:R-:W-:Y:S01]  /*a4930*/  IMAD.WIDE R250, R0, 0x4, R224 ;  /* 0x0000000400fa7825 */ /* 0x000fe200078e02e0 */
[----:B---3--:R1:W-:Y:S01]  /*a4940*/  @P2 STG.E [R244.64], R16 ;  /* 0x00000010f4002986 */ /* 0x0083e2000c101908 */
[----:B------:R-:W-:-:S03]  /*a4950*/  ISETP.LT.AND P2, PT, R27, c[0x0][0x178], !P1 ;  /* 0x00005e001b007a0c */ /* 0x000fc60004f41270 */
[----:B----4-:R3:W-:Y:S01]  /*a4960*/  @P3 STG.E [R246.64], R14 ;  /* 0x0000000ef6003986 */ /* 0x0107e2000c101908 */
[----:B------:R-:W-:Y:S01]  /*a4970*/  ISETP.LT.AND P3, PT, R171, c[0x0][0x178], !P1 ;  /* 0x00005e00ab007a0c */ /* 0x000fe20004f61270 */
[C---:B-1----:R-:W-:Y:S02]  /*a4980*/  IMAD.WIDE R244, R0.reuse, 0x4, R240 ;  /* 0x0000000400f47825 */ /* 0x042fe400078e02f0 */
[----:B------:R-:W4:Y:S02]  /*a4990*/  LDL.LU R16, [R1+0x30c] ;  /* 0x00030c0001107983 */ /* 0x000f240000300800 */
[C---:B---3--:R-:W-:Y:S02]  /*a49a0*/  IMAD.WIDE R246, R0.reuse, 0x4, R188 ;  /* 0x0000000400f67825 */ /* 0x048fe400078e02bc */
[----:B--2---:R1:W-:Y:S04]  /*a49b0*/  @P0 STG.E [R244.64], R12 ;  /* 0x0000000cf4000986 */ /* 0x0043e8000c101908 */
[----:B------:R-:W2:Y:S04]  /*a49c0*/  LDL.LU R14, [R1+0x33c] ;  /* 0x00033c00010e7983 */ /* 0x000ea80000300800 */
[----:B-1----:R-:W3:Y:S01]  /*a49d0*/  LDL.LU R12, [R1+0x3cb4] ;  /* 0x003cb400010c7983 */ /* 0x002ee20000300800 */
[----:B------:R-:W-:Y:S01]  /*a49e0*/  IMAD.WIDE R244, R0, 0x4, R216 ;  /* 0x0000000400f47825 */ /* 0x000fe200078e02d8 */
[----:B------:R-:W-:-:S02]  /*a49f0*/  ISETP.GE.AND P0, PT, R17, c[0x0][0x17c], PT ;  /* 0x00005f0011007a0c */ /* 0x000fc40003f06270 */
[----:B------:R-:W2:Y:S04]  /*a4a00*/  LDL.LU R17, [R1+0x16c] ;  /* 0x00016c0001117983 */ /* 0x000ea80000300800 */
[----:B------:R1:W-:Y:S04]  /*a4a10*/  @P4 STG.E [R246.64], R3 ;  /* 0x00000003f6004986 */ /* 0x0003e8000c101908 */
[----:B------:R-:W-:Y:S04]  /*a4a20*/  @P5 STG.E [R248.64], R15 ;  /* 0x0000000ff8005986 */ /* 0x000fe8000c101908 */
[----:B------:R1:W-:Y:S02]  /*a4a30*/  @P6 STG.E [R250.64], R13 ;  /* 0x0000000dfa006986 */ /* 0x0003e4000c101908 */
[C---:B-1----:R-:W-:Y:S01]  /*a4a40*/  IMAD.WIDE R246, R0.reuse, 0x4, R218 ;  /* 0x0000000400f67825 */ /* 0x042fe200078e02da */
[----:B------:R-:W-:-:S04]  /*a4a50*/  IADD3 R3, R0, c[0x0][0x198], RZ ;  /* 0x0000660000037a10 */ /* 0x000fc80007ffe0ff */
[----:B------:R1:W-:Y:S04]  /*a4a60*/  @P2 STG.E [R246.64], R19 ;  /* 0x00000013f6002986 */ /* 0x0003e8000c101908 */
[----:B------:R-:W2:Y:S04]  /*a4a70*/  LDL.LU R250, [R1+0x3be0] ;  /* 0x003be00001fa7983 */ /* 0x000ea80000300800 */
[----:B------:R-:W2:Y:S04]  /*a4a80*/  LDL.LU R251, [R1+0x2dc] ;  /* 0x0002dc0001fb7983 */ /* 0x000ea80000300800 */
[----:B------:R-:W2:Y:S04]  /*a4a90*/  LDL.LU R15, [R1+0x27c] ;  /* 0x00027c00010f7983 */ /* 0x000ea80000300800 */
[----:B------:R-:W2:Y:S04]  /*a4aa0*/  LDL.LU R13, [R1+0x24c] ;  /* 0x00024c00010d7983 */ /* 0x000ea80000300800 */
[----:B------:R1:W-:Y:S04]  /*a4ab0*/  @P3 STG.E [R244.64], R18 ;  /* 0x00000012f4003986 */ /* 0x0003e8000c101908 */
[----:B-1----:R-:W2:Y:S04]  /*a4ac0*/  LDL.LU R19, [R1+0x21c] ;  /* 0x00021c0001137983 */ /* 0x002ea80000300800 */
[----:B------:R-:W2:Y:S01]  /*a4ad0*/  LDL.LU R18, [R1+0x1fc] ;  /* 0x0001fc0001127983 */ /* 0x000ea20000300800 */
[----:B------:R-:W-:-:S03]  /*a4ae0*/  IMAD.WIDE R244, R0, 0x4, R190 ;  /* 0x0000000400f47825 */ /* 0x000fc600078e02be */
[----:B------:R-:W2:Y:S01]  /*a4af0*/  LDL.LU R0, [R1+0x168] ;  /* 0x0001680001007983 */ /* 0x000ea20000300800 */
[----:B------:R-:W-:Y:S02]  /*a4b00*/  ISETP.LT.AND P1, PT, R199, c[0x0][0x178], !P1 ;  /* 0x00005e00c7007a0c */ /* 0x000fe40004f21270 */
[----:B------:R-:W-:Y:S02]  /*a4b10*/  ISETP.LT.AND P4, PT, R46, c[0x0][0x178], !P0 ;  /* 0x00005e002e007a0c */ /* 0x000fe40004781270 */
[----:B------:R-:W-:Y:S02]  /*a4b20*/  ISETP.LT.AND P6, PT, R239, c[0x0][0x178], !P0 ;  /* 0x00005e00ef007a0c */ /* 0x000fe400047c1270 */
[----:B------:R-:W-:Y:S02]  /*a4b30*/  ISETP.LT.AND P2, PT, R143, c[0x0][0x178], !P0 ;  /* 0x00005e008f007a0c */ /* 0x000fe40004741270 */
[----:B------:R-:W-:Y:S01]  /*a4b40*/  ISETP.LT.AND P3, PT, R47, c[0x0][0x178], !P0 ;  /* 0x00005e002f007a0c */ /* 0x000fe20004761270 */
[----:B------:R-:W-:Y:S01]  /*a4b50*/  IMAD.WIDE R246, R3, 0x4, R242 ;  /* 0x0000000403f67825 */ /* 0x000fe200078e02f2 */
[----:B------:R-:W-:-:S03]  /*a4b60*/  ISETP.LT.AND P5, PT, R39, c[0x0][0x178], !P0 ;  /* 0x00005e0027007a0c */ /* 0x000fc600047a1270 */
[C---:B------:R-:W-:Y:S01]  /*a4b70*/  IMAD.WIDE R248, R3.reuse, 0x4, R240 ;  /* 0x0000000403f87825 */ /* 0x040fe200078e02f0 */
[----:B--2---:R1:W-:Y:S04]  /*a4b80*/  @P1 STG.E [R244.64], R0 ;  /* 0x00000000f4001986 */ /* 0x0043e8000c101908 */
[----:B------:R2:W-:Y:S04]  /*a4b90*/  @P4 STG.E [R246.64], R14 ;  /* 0x0000000ef6004986 */ /* 0x0005e8000c101908 */
[----:B----4-:R4:W-:Y:S01]  /*a4ba0*/  @P6 STG.E [R248.64], R16 ;  /* 0x00000010f8006986 */ /* 0x0109e2000c101908 */
[----:B-1----:R-:W-:-:S04]  /*a4bb0*/  IMAD.WIDE R244, R3, 0x4, R188 ;  /* 0x0000000403f47825 */ /* 0x002fc800078e02bc */
[C---:B--2---:R-:W-:Y:S01]  /*a4bc0*/  IMAD.WIDE R246, R3.reuse, 0x4, R226 ;  /* 0x0000000403f67825 */ /* 0x044fe200078e02e2 */
[----:B------:R-:W-:Y:S03]  /*a4bd0*/  @P2 STG.E [R244.64], R251 ;  /* 0x000000fbf4002986 */ /* 0x000fe6000c101908 */
[----:B----4-:R-:W-:Y:S01]  /*a4be0*/  IMAD.WIDE R248, R3, 0x4, R224 ;  /* 0x0000000403f87825 */ /* 0x010fe200078e02e0 */
[----:B------:R-:W2:Y:S04]  /*a4bf0*/  LDL.LU R16, [R1+0x408] ;  /* 0x0004080001107983 */ /* 0x000ea80000300800 */
[----:B------:R-:W4:Y:S04]  /*a4c00*/  LDL.LU R0, [R1+0x398] ;  /* 0x0003980001007983 */ /* 0x000f280000300800 */
[----:B------:R-:W-:Y:S04]  /*a4c10*/  @P3 STG.E [R246.64], R15 ;  /* 0x0000000ff6003986 */ /* 0x000fe8000c101908 */
[----:B------:R-:W3:Y:S04]  /*a4c20*/  LDL.LU R14, [R1+0x368] ;  /* 0x00036800010e7983 */ /* 0x000ee80000300800 */
[----:B------:R1:W-:Y:S01]  /*a4c30*/  @P5 STG.E [R248.64], R13 ;  /* 0x0000000df8005986 */ /* 0x0003e2000c101908 */
[----:B------:R-:W-:-:S03]  /*a4c40*/  ISETP.GE.AND P1, PT, R250, c[0x0][0x17c], PT ;  /* 0x00005f00fa007a0c */ /* 0x000fc60003f26270 */
[----:B-1----:R-:W3:Y:S04]  /*a4c50*/  LDL.LU R13, [R1+0x3be4] ;  /* 0x003be400010d7983 */ /* 0x002ee80000300800 */
[----:B------:R-:W3:Y:S04]  /*a4c60*/  LDL.LU R250, [R1+0x328] ;  /* 0x0003280001fa7983 */ /* 0x000ee80000300800 */
[----:B------:R-:W3:Y:S04]  /*a4c70*/  LDL.LU R15, [R1+0x2e8] ;  /* 0x0002e800010f7983 */ /* 0x000ee80000300800 */
[----:B------:R-:W3:Y:S01]  /*a4c80*/  LDL.LU R251, [R1+0x2b8] ;  /* 0x0002b80001fb7983 */ /* 0x000ee20000300800 */
        /* <DEDUP_REMOVED lines=16> */
[----:B-1----:R-:W-:-:S04]  /*a4d90*/  IMAD.WIDE R244, R3, 0x4, R242 ;  /* 0x0000000403f47825 */ /* 0x002fc800078e02f2 */
[C---:B------:R-:W-:Y:S01]  /*a4da0*/  IMAD.WIDE R246, R3.reuse, 0x4, R240 ;  /* 0x0000000403f67825 */ /* 0x040fe200078e02f0 */
[----:B------:R-:W3:Y:S03]  /*a4db0*/  LDL.LU R18, [R1+0x238] ;  /* 0x0002380001127983 */ /* 0x000ee60000300800 */
[C---:B------:R-:W-:Y:S01]  /*a4dc0*/  IMAD.WIDE R248, R3.reuse, 0x4, R188 ;  /* 0x0000000403f87825 */ /* 0x040fe200078e02bc */
[----:B------:R-:W3:Y:S04]  /*a4dd0*/  LDL.LU R17, [R1+0x40c] ;  /* 0x00040c0001117983 */ /* 0x000ee80000300800 */
[----:B--2---:R1:W-:Y:S04]  /*a4de0*/  @P3 STG.E [R244.64], R16 ;  /* 0x00000010f4003986 */ /* 0x0043e8000c101908 */
[----:B----4-:R2:W-:Y:S04]  /*a4df0*/  @P2 STG.E [R246.64], R0 ;  /* 0x00000000f6002986 */ /* 0x0105e8000c101908 */
[----:B---3--:R3:W-:Y:S01]  /*a4e00*/  @P5 STG.E [R248.64], R14 ;  /* 0x0000000ef8005986 */ /* 0x0087e2000c101908 */
[----:B-1----:R-:W-:-:S04]  /*a4e10*/  IMAD.WIDE R244, R3, 0x4, R226 ;  /* 0x0000000403f47825 */ /* 0x002fc800078e02e2 */
[----:B--2---:R-:W-:-:S04]  /*a4e20*/  IMAD.WIDE R246, R3, 0x4, R218 ;  /* 0x0000000403f67825 */ /* 0x004fc800078e02da */
[----:B---3--:R-:W-:Y:S01]  /*a4e30*/  IMAD.WIDE R248, R3, 0x4, R224 ;  /* 0x0000000403f87825 */ /* 0x008fe200078e02e0 */
[----:B------:R-:W-:Y:S02]  /*a4e40*/  ISETP.GE.AND P3, PT, R13, c[0x0][0x17c], PT ;  /* 0x00005f000d007a0c */ /* 0x000fe40003f66270 */
[----:B------:R-:W2:Y:S04]  /*a4e50*/  LDL.LU R13, [R1+0x32c] ;  /* 0x00032c00010d7983 */ /* 0x000ea80000300800 */
[----:B------:R-:W3:Y:S04]  /*a4e60*/  LDL.LU R16, [R1+0x2bc] ;  /* 0x0002bc0001107983 */ /* 0x000ee80000300800 */
[----:B------:R-:W4:Y:S04]  /*a4e70*/  LDL.LU R19, [R1+0x26c] ;  /* 0x00026c0001137983 */ /* 0x000f280000300800 */
[----:B------:R-:W2:Y:S04]  /*a4e80*/  LDL.LU R14, [R1+0x36c] ;  /* 0x00036c00010e7983 */ /* 0x000ea80000300800 */
[----:B------:R1:W-:Y:S04]  /*a4e90*/  @P0 STG.E [R244.64], R250 ;  /* 0x000000faf4000986 */ /* 0x0003e8000c101908 */
[----:B------:R1:W-:Y:S04]  /*a4ea0*/  @P4 STG.E [R248.64], R15 ;  /* 0x0000000ff8004986 */ /* 0x0003e8000c101908 */
[----:B------:R1:W-:Y:S04]  /*a4eb0*/  @P6 STG.E [R246.64], R251 ;  /* 0x000000fbf6006986 */ /* 0x0003e8000c101908 */
[----:B-1----:R-:W2:Y:S01]  /*a4ec0*/  LDL.LU R245, [R1+0x39c] ;  /* 0x00039c0001f57983 */ /* 0x002ea20000300800 */
[----:B------:R-:W-:-:S03]  /*a4ed0*/  IADD3 R244, R3, c[0x0][0x198], RZ ;  /* 0x0000660003f47a10 */ /* 0x000fc60007ffe0ff */
[----:B------:R-:W2:Y:S01]  /*a4ee0*/  LDL.LU R15, [R1+0x2ec] ;  /* 0x0002ec00010f7983 */ /* 0x000ea20000300800 */
[----:B------:R-:W-:-:S03]  /*a4ef0*/  IMAD.WIDE R248, R3, 0x4, R190 ;  /* 0x0000000403f87825 */ /* 0x000fc600078e02be */
[----:B------:R-:W2:Y:S01]  /*a4f00*/  LDL.LU R0, [R1+0x3be8] ;  /* 0x003be80001007983 */ /* 0x000ea20000300800 */
[----:B------:R-:W-:-:S03]  /*a4f10*/  IMAD.WIDE R246, R3, 0x4, R216 ;  /* 0x0000000403f67825 */ /* 0x000fc600078e02d8 */
[----:B------:R-:W2:Y:S01]  /*a4f20*/  LDL.LU R3, [R1+0x268] ;  /* 0x0002680001037983 */ /* 0x000ea20000300800 */
[----:B------:R-:W-:Y:S02]  /*a4f30*/  ISETP.LT.AND P2, PT, R171, c[0x0][0x178], !P1 ;  /* 0x00005e00ab007a0c */ /* 0x000fe40004f41270 */
[----:B------:R-:W-:Y:S02]  /*a4f40*/  ISETP.LT.AND P1, PT, R199, c[0x0][0x178], !P1 ;  /* 0x00005e00c7007a0c */ /* 0x000fe40004f21270 */
[----:B------:R-:W-:Y:S02]  /*a4f50*/  ISETP.LT.AND P5, PT, R46, c[0x0][0x178], !P3 ;  /* 0x00005e002e007a0c */ /* 0x000fe40005fa1270 */
[----:B------:R-:W-:Y:S02]  /*a4f60*/  ISETP.LT.AND P0, PT, R239, c[0x0][0x178], !P3 ;  /* 0x00005e00ef007a0c */ /* 0x000fe40005f01270 */
[----:B------:R-:W-:Y:S02]  /*a4f70*/  ISETP.LT.AND P4, PT, R143, c[0x0][0x178], !P3 ;  /* 0x00005e008f007a0c */ /* 0x000fe40005f81270 */
[----:B------:R-:W-:Y:S01]  /*a4f80*/  ISETP.LT.AND P6, PT, R47, c[0x0][0x178], !P3 ;  /* 0x00005e002f007a0c */ /* 0x000fe20005fc1270 */
[----:B------:R-:W-:-:S02]  /*a4f90*/  IMAD.WIDE R250, R244, 0x4, R242 ;  /* 0x00000004f4fa7825 */ /* 0x000fc400078e02f2 */
[----:B--2---:R1:W-:Y:S01]  /*a4fa0*/  @P2 STG.E [R246.64], R3 ;  /* 0x00000003f6002986 */ /* 0x0043e2000c101908 */
[----:B------:R-:W-:-:S03]  /*a4fb0*/  ISETP.LT.AND P2, PT, R27, c[0x0][0x178], !P3 ;  /* 0x00005e001b007a0c */ /* 0x000fc60005f41270 */
[----:B------:R2:W-:Y:S01]  /*a4fc0*/  @P1 STG.E [R248.64], R18 ;  /* 0x00000012f8001986 */ /* 0x0005e2000c101908 */
[----:B------:R-:W-:-:S03]  /*a4fd0*/  ISETP.LT.AND P1, PT, R39, c[0x0][0x178], !P3 ;  /* 0x00005e0027007a0c */ /* 0x000fc60005f21270 */
[----:B------:R3:W-:Y:S01]  /*a4fe0*/  @P5 STG.E [R250.64], R17 ;  /* 0x00000011fa005986 */ /* 0x0007e2000c101908 */
[----:B-1----:R-:W-:-:S04]  /*a4ff0*/  IMAD.WIDE R246, R244, 0x4, R240 ;  /* 0x00000004f4f67825 */ /* 0x002fc800078e02f0 */
[C---:B--2---:R-:W-:Y:S01]  /*a5000*/  IMAD.WIDE R248, R244.reuse, 0x4, R188 ;  /* 0x00000004f4f87825 */ /* 0x044fe200078e02bc */
[----:B------:R-:W-:Y:S03]  /*a5010*/  @P0 STG.E [R246.64], R245 ;  /* 0x000000f5f6000986 */ /* 0x000fe6000c101908 */
[C---:B---3--:R-:W-:Y:S01]  /*a5020*/  IMAD.WIDE R250, R244.reuse, 0x4, R226 ;  /* 0x00000004f4fa7825 */ /* 0x048fe200078e02e2 */
[----:B------:R1:W-:Y:S04]  /*a5030*/  @P4 STG.E [R248.64], R14 ;  /* 0x0000000ef8004986 */ /* 0x0003e8000c101908 */
[----:B------:R2:W-:Y:S04]  /*a5040*/  @P6 STG.E [R250.64], R13 ;  /* 0x0000000dfa006986 */ /* 0x0005e8000c101908 */
[----:B------:R-:W3:Y:S01]  /*a5050*/  LDL.LU R18, [R1+0x23c] ;  /* 0x00023c0001127983 */ /* 0x000ee20000300800 */
[----:B-1----:R-:W-:-:S03]  /*a5060*/  IMAD.WIDE R248, R244, 0x4, R224 ;  /* 0x00000004f4f87825 */ /* 0x002fc600078e02e0 */
[----:B------:R-:W3:Y:S01]  /*a5070*/  LDL.LU R17, [R1+0x468] ;  /* 0x0004680001117983 */ /* 0x000ee20000300800 */
[----:B--2---:R-:W-:-:S03]  /*a5080*/  IMAD.WIDE R250, R244, 0x4, R218 ;  /* 0x00000004f4fa7825 */ /* 0x004fc600078e02da */
[----:B------:R-:W2:Y:S04]  /*a5090*/  LDL.LU R13, [R1+0x448] ;  /* 0x00044800010d7983 */ /* 0x000ea80000300800 */
[----:B------:R-:W-:Y:S04]  /*a50a0*/  @P1 STG.E [R248.64], R15 ;  /* 0x0000000ff8001986 */ /* 0x000fe8000c101908 */
[----:B------:R-:W2:Y:S04]  /*a50b0*/  LDL.LU R14, [R1+0x428] ;  /* 0x00042800010e7983 */ /* 0x000ea80000300800 */
[----:B------:R1:W-:Y:S04]  /*a50c0*/  @P2 STG.E [R250.64], R16 ;  /* 0x00000010fa002986 */ /* 0x0003e8000c101908 */
[----:B-1----:R-:W2:Y:S01]  /*a50d0*/  LDL.LU R16, [R1+0x3bec] ;  /* 0x003bec0001107983 */ /* 0x002ea20000300800 */
[----:B------:R-:W-:-:S02]  /*a50e0*/  ISETP.LT.AND P5, PT, R171, c[0x0][0x178], !P3 ;  /* 0x00005e00ab007a0c */ /* 0x000fc40005fa1270 */
[----:B------:R-:W-:Y:S01]  /*a50f0*/  ISETP.GE.AND P0, PT, R0, c[0x0][0x17c], PT ;  /* 0x00005f0000007a0c */ /* 0x000fe20003f06270 */
[----:B------:R-:W-:Y:S01]  /*a5100*/  IMAD.WIDE R246, R244, 0x4, R216 ;  /* 0x00000004f4f67825 */ /* 0x000fe200078e02d8 */
[----:B------:R-:W-:Y:S01]  /*a5110*/  ISETP.LT.AND P3, PT, R199, c[0x0][0x178], !P3 ;  /* 0x00005e00c7007a0c */ /* 0x000fe20005f61270 */
[----:B------:R-:W2:Y:S01]  /*a5120*/  LDL.LU R3, [R1+0x348] ;  /* 0x0003480001037983 */ /* 0x000ea20000300800 */
[----:B------:R-:W-:Y:S02]  /*a5130*/  ISETP.LT.AND P4, PT, R46, c[0x0][0x178], !P0 ;  /* 0x00005e002e007a0c */ /* 0x000fe40004781270 */
[----:B------:R-:W-:Y:S01]  /*a5140*/  ISETP.LT.AND P1, PT, R239, c[0x0][0x178], !P0 ;  /* 0x00005e00ef007a0c */ /* 0x000fe20004721270 */
[----:B------:R-:W2:Y:S01]  /*a5150*/  LDL.LU R15, [R1+0x318] ;  /* 0x00031800010f7983 */ /* 0x000ea20000300800 */
[C---:B------:R-:W-:Y:S01]  /*a5160*/  IADD3 R0, R244.reuse, c[0x0][0x198], RZ ;  /* 0x00006600f4007a10 */ /* 0x040fe20007ffe0ff */
[----:B------:R-:W-:Y:S02]  /*a5170*/  IMAD.WIDE R244, R244, 0x4, R190 ;  /* 0x00000004f4f47825 */ /* 0x000fe400078e02be */
[----:B----4-:R1:W-:Y:S02]  /*a5180*/  @P5 STG.E [R246.64], R19 ;  /* 0x00000013f6005986 */ /* 0x0103e4000c101908 */
[----:B-1----:R-:W-:-:S02]  /*a5190*/  IMAD.WIDE R246, R0, 0x4, R242 ;  /* 0x0000000400f67825 */ /* 0x002fc400078e02f2 */
[----:B---3--:R1:W-:Y:S04]  /*a51a0*/  @P3 STG.E [R244.64], R18 ;  /* 0x00000012f4003986 */ /* 0x0083e8000c101908 */
[----:B------:R3:W-:Y:S01]  /*a51b0*/  @P4 STG.E [R246.64], R17 ;  /* 0x00000011f6004986 */ /* 0x0007e2000c101908 */
[----:B-1----:R-:W-:-:S03]  /*a51c0*/  IMAD.WIDE R244, R0, 0x4, R240 ;  /* 0x0000000400f47825 */ /* 0x002fc600078e02f0 */
[----:B------:R-:W4:Y:S04]  /*a51d0*/  LDL.LU R18, [R1+0x2c8] ;  /* 0x0002c80001127983 */ /* 0x000f280000300800 */
[----:B--2---:R1:W-:Y:S01]  /*a51e0*/  @P1 STG.E [R244.64], R13 ;  /* 0x0000000df4001986 */ /* 0x0043e2000c101908 */
[----:B------:R-:W-:-:S03]  /*a51f0*/  ISETP.GE.AND P3, PT, R16, c[0x0][0x17c], PT ;  /* 0x00005f0010007a0c */ /* 0x000fc60003f66270 */
[----:B------:R-:W2:Y:S04]  /*a5200*/  LDL.LU R16, [R1+0x3ec] ;  /* 0x0003ec0001107983 */ /* 0x000ea80000300800 */
[----:B---3--:R-:W3:Y:S04]  /*a5210*/  LDL.LU R17, [R1+0x34c] ;  /* 0x00034c0001117983 */ /* 0x008ee80000300800 */
[----:B------:R-:W2:Y:S04]  /*a5220*/  LDL.LU R19, [R1+0x31c] ;  /* 0x00031c0001137983 */ /* 0x000ea80000300800 */
[----:B-1----:R-:W2:Y:S04]  /*a5230*/  LDL.LU R13, [R1+0x3cb0] ;  /* 0x003cb000010d7983 */ /* 0x002ea80000300800 */
[----:B------:R-:W2:Y:S04]  /*a5240*/  LDL.LU R244, [R1+0x3e8] ;  /* 0x0003e80001f47983 */ /* 0x000ea80000300800 */
[----:B------:R-:W3:Y:S01]  /*a5250*/  LDL.LU R245, [R1+0x378] ;  /* 0x0003780001f57983 */ /* 0x000ee20000300800 */
[----:B------:R-:W-:-:S02]  /*a5260*/  ISETP.LT.AND P2, PT, R143, c[0x0][0x178], !P0 ;  /* 0x00005e008f007a0c */ /* 0x000fc40004741270 */
[----:B------:R-:W-:Y:S02]  /*a5270*/  ISETP.LT.AND P5, PT, R47, c[0x0][0x178], !P0 ;  /* 0x00005e002f007a0c */ /* 0x000fe400047a1270 */
[----:B------:R-:W-:Y:S01]  /*a5280*/  ISETP.LT.AND P6, PT, R39, c[0x0][0x178], !P0 ;  /* 0x00005e0027007a0c */ /* 0x000fe200047c1270 */
[----:B------:R-:W-:Y:S01]  /*a5290*/  IMAD.WIDE R246, R0, 0x4, R188 ;  /* 0x0000000400f67825 */ /* 0x000fe200078e02bc */
[----:B------:R-:W-:-:S03]  /*a52a0*/  ISETP.LT.AND P4, PT, R27, c[0x0][0x178], !P0 ;  /* 0x00005e001b007a0c */ /* 0x000fc60004781270 */
[----:B------:R-:W-:-:S04]  /*a52b0*/  IMAD.WIDE R248, R0, 0x4, R226 ;  /* 0x0000000400f87825 */ /* 0x000fc800078e02e2 */
[----:B------:R-:W-:Y:S01]  /*a52c0*/  IMAD.WIDE R250, R0, 0x4, R224 ;  /* 0x0000000400fa7825 */ /* 0x000fe200078e02e0 */
[----:B------:R1:W-:Y:S01]  /*a52d0*/  @P2 STG.E [R246.64], R14 ;  /* 0x0000000ef6002986 */ /* 0x0003e2000c101908 */
[----:B------:R-:W-:-:S03]  /*a52e0*/  ISETP.LT.AND P1, PT, R171, c[0x0][0x178], !P0 ;  /* 0x00005e00ab007a0c */ /* 0x000fc60004721270 */
[----:B-1----:R-:W4:Y:S01]  /*a52f0*/  LDL.LU R14, [R1+0x3cac] ;  /* 0x003cac00010e7983 */ /* 0x002f220000300800 */
[----:B------:R-:W-:-:S03]  /*a5300*/  IMAD.WIDE R246, R0, 0x4, R190 ;  /* 0x0000000400f67825 */ /* 0x000fc600078e02be */
[----:B--2---:R-:W-:Y:S04]  /*a5310*/  @P5 STG.E [R248.64], R244 ;  /* 0x000000f4f8005986 */ /* 0x004fe8000c101908 */
[----:B---3--:R1:W-:Y:S02]  /*a5320*/  @P6 STG.E [R250.64], R245 ;  /* 0x000000f5fa006986 */ /* 0x0083e4000c101908 */
[----:B-1----:R-:W-:-:S05]  /*a5330*/  IMAD.WIDE R244, R0, 0x4, R218 ;  /* 0x0000000400f47825 */ /* 0x002fca00078e02da */
[----:B------:R1:W-:Y:S02]  /*a5340*/  @P4 STG.E [R244.64], R3 ;  /* 0x00000003f4004986 */ /* 0x0003e4000c101908 */
[C---:B-1----:R-:W-:Y:S01]  /*a5350*/  IMAD.WIDE R244, R0.reuse, 0x4, R216 ;  /* 0x0000000400f47825 */ /* 0x042fe200078e02d8 */
[----:B------:R-:W-:Y:S02]  /*a5360*/  IADD3 R3, R0, c[0x0][0x198], RZ ;  /* 0x0000660000037a10 */ /* 0x000fe40007ffe0ff */
[----:B------:R-:W2:Y:S04]  /*a5370*/  LDL.LU R0, [R1+0x37c] ;  /* 0x00037c0001007983 */ /* 0x000ea80000300800 */
[----:B------:R1:W-:Y:S04]  /*a5380*/  @P1 STG.E [R244.64], R15 ;  /* 0x0000000ff4001986 */ /* 0x0003e8000c101908 */
[----:B-1----:R-:W3:Y:S04]  /*a5390*/  LDL.LU R15, [R1+0x3ca8] ;  /* 0x003ca800010f7983 */ /* 0x002ee80000300800 */
[----:B------:R-:W2:Y:S01]  /*a53a0*/  LDL.LU R244, [R1+0x46c] ;  /* 0x00046c0001f47983 */ /* 0x000ea20000300800 */
[----:B------:R-:W-:-:S02]  /*a53b0*/  ISETP.LT.AND P0, PT, R199, c[0x0][0x178], !P0 ;  /* 0x00005e00c7007a0c */ /* 0x000fc40004701270 */
[----:B------:R-:W-:Y:S01]  /*a53c0*/  ISETP.LT.AND P2, PT, R46, c[0x0][0x178], !P3 ;  /* 0x00005e002e007a0c */ /* 0x000fe20005f41270 */
[----:B------:R-:W-:Y:S01]  /*a53d0*/  IMAD.WIDE R248, R3, 0x4, R242 ;  /* 0x0000000403f87825 */ /* 0x000fe200078e02f2 */
[----:B------:R-:W3:Y:S09]  /*a53e0*/  LDL.LU R245, [R1+0x44c] ;  /* 0x00044c0001f57983 */ /* 0x000ef20000300800 */
[----:B----4-:R1:W-:Y:S04]  /*a53f0*/  @P0 STG.E [R246.64], R18 ;  /* 0x00000012f6000986 */ /* 0x0103e8000c101908 */
[----:B-1----:R-:W4:Y:S04]  /*a5400*/  LDL.LU R18, [R1+0x2cc] ;  /* 0x0002cc0001127983 */ /* 0x002f280000300800 */
[----:B--2---:R1:W-:Y:S04]  /*a5410*/  @P2 STG.E [R248.64], R244 ;  /* 0x000000f4f8002986 */ /* 0x0043e8000c101908 */
[----:B-1----:R-:W2:Y:S04]  /*a5420*/  LDL.LU R248, [R1+0x3bf0] ;  /* 0x003bf00001f87983 */ /* 0x002ea80000300800 */
[----:B------:R-:W4:Y:S01]  /*a5430*/  LDL.LU R249, [R1+0x42c] ;  /* 0x00042c0001f97983 */ /* 0x000f220000300800 */
[----:B------:R-:W-:-:S02]  /*a5440*/  ISETP.LT.AND P6, PT, R239, c[0x0][0x178], !P3 ;  /* 0x00005e00ef007a0c */ /* 0x000fc40005fc1270 */
[----:B------:R-:W-:Y:S01]  /*a5450*/  ISETP.LT.AND P4, PT, R143, c[0x0][0x178], !P3 ;  /* 0x00005e008f007a0c */ /* 0x000fe20005f81270 */
[----:B------:R-:W-:Y:S01]  /*a5460*/  IMAD.WIDE R250, R3, 0x4, R240 ;  /* 0x0000000403fa7825 */ /* 0x000fe200078e02f0 */
[----:B------:R-:W-:Y:S02]  /*a5470*/  ISETP.LT.AND P5, PT, R47, c[0x0][0x178], !P3 ;  /* 0x00005e002f007a0c */ /* 0x000fe40005fa1270 */
[----:B------:R-:W-:Y:S02]  /*a5480*/  ISETP.LT.AND P0, PT, R39, c[0x0][0x178], !P3 ;  /* 0x00005e0027007a0c */ /* 0x000fe40005f01270 */
[----:B------:R-:W-:-:S05]  /*a5490*/  ISETP.LT.AND P2, PT, R27, c[0x0][0x178], !P3 ;  /* 0x00005e001b007a0c */ /* 0x000fca0005f41270 */
[----:B---3--:R1:W-:Y:S01]  /*a54a0*/  @P6 STG.E [R250.64], R245 ;  /* 0x000000f5fa006986 */ /* 0x0083e2000c101908 */
[----:B------:R-:W-:Y:S01]  /*a54b0*/  ISETP.LT.AND P6, PT, R171, c[0x0][0x178], !P3 ;  /* 0x00005e00ab007a0c */ /* 0x000fe20005fc1270 */
[----:B------:R-:W-:Y:S01]  /*a54c0*/  IMAD.WIDE R246, R3, 0x4, R226 ;  /* 0x0000000403f67825 */ /* 0x000fe200078e02e2 */
[----:B------:R-:W-:-:S03]  /*a54d0*/  ISETP.LT.AND P3, PT, R199, c[0x0][0x178], !P3 ;  /* 0x00005e00c7007a0c */ /* 0x000fc60005f61270 */
[----:B-1----:R-:W-:Y:S01]  /*a54e0*/  IMAD.WIDE R244, R3, 0x4, R188 ;  /* 0x0000000403f47825 */ /* 0x002fe200078e02bc */
[----:B--2---:R-:W-:-:S04]  /*a54f0*/  ISETP.GE.AND P1, PT, R248, c[0x0][0x17c], PT ;  /* 0x00005f00f8007a0c */ /* 0x004fc80003f26270 */
[----:B----4-:R1:W-:Y:S04]  /*a5500*/  @P4 STG.E [R244.64], R249 ;  /* 0x000000f9f4004986 */ /* 0x0103e8000c101908 */
[----:B------:R2:W-:Y:S01]  /*a5510*/  @P5 STG.E [R246.64], R16 ;  /* 0x00000010f6005986 */ /* 0x0005e2000c101908 */
[----:B-1----:R-:W-:-:S04]  /*a5520*/  IMAD.WIDE R248, R3, 0x4, R224 ;  /* 0x0000000403f87825 */ /* 0x002fc800078e02e0 */
[C---:B------:R-:W-:Y:S01]  /*a5530*/  IMAD.WIDE R244, R3.reuse, 0x4, R218 ;  /* 0x0000000403f47825 */ /* 0x040fe200078e02da */
[----:B------:R-:W-:Y:S03]  /*a5540*/  @P0 STG.E [R248.64], R0 ;  /* 0x00000000f8000986 */ /* 0x000fe6000c101908 */
[C---:B--2---:R-:W-:Y:S01]  /*a5550*/  IMAD.WIDE R246, R3.reuse, 0x4, R216 ;  /* 0x0000000403f67825 */ /* 0x044fe200078e02d8 */
[----:B------:R1:W-:Y:S04]  /*a5560*/  @P2 STG.E [R244.64], R17 ;  /* 0x00000011f4002986 */ /* 0x0003e8000c101908 */
[----:B------:R-:W2:Y:S04]  /*a5570*/  LDL.LU R16, [R1+0x488] ;  /* 0x0004880001107983 */ /* 0x000ea80000300800 */
[----:B------:R3:W-:Y:S01]  /*a5580*/  @P6 STG.E [R246.64], R19 ;  /* 0x00000013f6006986 */ /* 0x0007e2000c101908 */
[----:B-1----:R-:W-:-:S03]  /*a5590*/  IMAD.WIDE R244, R3, 0x4, R190 ;  /* 0x0000000403f47825 */ /* 0x002fc600078e02be */
[----:B------:R-:W4:Y:S01]  /*a55a0*/  LDL.LU R17, [R1+0x418] ;  /* 0x0004180001117983 */ /* 0x000f220000300800 */
[----:B------:R-:W-:-:S03]  /*a55b0*/  IADD3 R0, R3, c[0x0][0x198], RZ ;  /* 0x0000660003007a10 */ /* 0x000fc60007ffe0ff */
[----:B------:R1:W-:Y:S04]  /*a55c0*/  @P3 STG.E [R244.64], R18 ;  /* 0x00000012f4003986 */ /* 0x0003e8000c101908 */
[----:B---3--:R-:W3:Y:S04]  /*a55d0*/  LDL.LU R19, [R1+0x358] ;  /* 0x0003580001137983 */ /* 0x008ee80000300800 */
[----:B------:R-:W2:Y:S04]  /*a55e0*/  LDL.LU R3, [R1+0x3bf4] ;  /* 0x003bf40001037983 */ /* 0x000ea80000300800 */
[----:B-1----:R-:W2:Y:S04]  /*a55f0*/  LDL.LU R244, [R1+0x588] ;  /* 0x0005880001f47983 */ /* 0x002ea80000300800 */
[----:B------:R-:W3:Y:S01]  /*a5600*/  LDL.LU R245, [R1+0x498] ;  /* 0x0004980001f57983 */ /* 0x000ee20000300800 */
[----:B------:R-:W-:-:S02]  /*a5610*/  ISETP.LT.AND P4, PT, R46, c[0x0][0x178], !P1 ;  /* 0x00005e002e007a0c */ /* 0x000fc40004f81270 */
[----:B------:R-:W-:Y:S01]  /*a5620*/  ISETP.LT.AND P5, PT, R239, c[0x0][0x178], !P1 ;  /* 0x00005e00ef007a0c */ /* 0x000fe20004fa1270 */
[C---:B------:R-:W-:Y:S01]  /*a5630*/  IMAD.WIDE R246, R0.reuse, 0x4, R242 ;  /* 0x0000000400f67825 */ /* 0x040fe200078e02f2 */
[----:B------:R-:W-:Y:S01]  /*a5640*/  ISETP.LT.AND P0, PT, R143, c[0x0][0x178], !P1 ;  /* 0x00005e008f007a0c */ /* 0x000fe20004f01270 */
[----:B------:R-:W4:Y:S02]  /*a5650*/  LDL.LU R250, [R1+0x58c] ;  /* 0x00058c0001fa7983 */ /* 0x000f240000300800 */
[----:B------:R-:W-:Y:S02]  /*a5660*/  IMAD.WIDE R248, R0, 0x4, R240 ;  /* 0x0000000400f87825 */ /* 0x000fe400078e02f0 */
[----:B------:R-:W4:Y:S04]  /*a5670*/  LDL.LU R251, [R1+0x49c] ;  /* 0x00049c0001fb7983 */ /* 0x000f280000300800 */
[----:B------:R-:W4:Y:S04]  /*a5680*/  LDL.LU R18, [R1+0x48c] ;  /* 0x00048c0001127983 */ /* 0x000f280000300800 */
[----:B--2---:R-:W-:Y:S04]  /*a5690*/  @P4 STG.E [R246.64], R244 ;  /* 0x000000f4f6004986 */ /* 0x004fe8000c101908 */
[----:B---3--:R1:W-:Y:S01]  /*a56a0*/  @P5 STG.E [R248.64], R245 ;  /* 0x000000f5f8005986 */ /* 0x0083e2000c101908 */
[----:B------:R-:W-:-:S03]  /*a56b0*/  ISETP.GE.AND P3, PT, R3, c[0x0][0x17c], PT ;  /* 0x00005f0003007a0c */ /* 0x000fc60003f66270 */
[----:B------:R-:W2:Y:S01]  /*a56c0*/  LDL.LU R3, [R1+0x41c] ;  /* 0x00041c0001037983 */ /* 0x000ea20000300800 */
[----:B-1----:R-:W-:-:S05]  /*a56d0*/  IMAD.WIDE R244, R0, 0x4, R188 ;  /* 0x0000000400f47825 */ /* 0x002fca00078e02bc */
[----:B------:R1:W-:Y:S04]  /*a56e0*/  @P0 STG.E [R244.64], R16 ;  /* 0x00000010f4000986 */ /* 0x0003e8000c101908 */
[----:B-1----:R-:W3:Y:S04]  /*a56f0*/  LDL.LU R16, [R1+0x3ca4] ;  /* 0x003ca40001107983 */ /* 0x002ee80000300800 */
[----:B------:R-:W2:Y:S04]  /*a5700*/  LDL.LU R244, [R1+0x458] ;  /* 0x0004580001f47983 */ /* 0x000ea80000300800 */
[----:B------:R-:W3:Y:S01]  /*a5710*/  LDL.LU R245, [R1+0x438] ;  /* 0x0004380001f57983 */ /* 0x000ee20000300800 */
[----:B------:R-:W-:-:S02]  /*a5720*/  ISETP.LT.AND P2, PT, R47, c[0x0][0x178], !P1 ;  /* 0x00005e002f007a0c */ /* 0x000fc40004f41270 */
[----:B------:R-:W-:Y:S01]  /*a5730*/  ISETP.LT.AND P6, PT, R39, c[0x0][0x178], !P1 ;  /* 0x00005e0027007a0c */ /* 0x000fe20004fc1270 */
[----:B------:R-:W-:Y:S01]  /*a5740*/  IMAD.WIDE R246, R0, 0x4, R226 ;  /* 0x0000000400f67825 */ /* 0x000fe200078e02e2 */
[----:B------:R-:W-:-:S03]  /*a5750*/  ISETP.LT.AND P4, PT, R27, c[0x0][0x178], !P1 ;  /* 0x00005e001b007a0c */ /* 0x000fc60004f81270 */
[----:B------:R-:W-:-:S06]  /*a5760*/  IMAD.WIDE R248, R0, 0x4, R224 ;  /* 0x0000000400f87825 */ /* 0x000fcc00078e02e0 */
[----:B--2---:R-:W-:Y:S04]  /*a5770*/  @P2 STG.E [R246.64], R244 ;  /* 0x000000f4f6002986 */ /* 0x004fe8000c101908 */
[----:B---3--:R1:W-:Y:S02]  /*a5780*/  @P6 STG.E [R248.64], R245 ;  /* 0x000000f5f8006986 */ /* 0x0083e4000c101908 */
[----:B-1----:R-:W-:-:S05]  /*a5790*/  IMAD.WIDE R248, R0, 0x4, R218 ;  /* 0x0000000400f87825 */ /* 0x002fca00078e02da */
[----:B----4-:R1:W-:Y:S04]  /*a57a0*/  @P4 STG.E [R248.64], R17 ;  /* 0x00000011f8004986 */ /* 0x0103e8000c101908 */
[----:B-1----:R-:W2:Y:S04]  /*a57b0*/  LDL.LU R249, [R1+0x388] ;  /* 0x0003880001f97983 */ /* 0x002ea80000300800 */
[----:B------:R-:W3:Y:S01]  /*a57c0*/  LDL.LU R17, [R1+0x3bf8] ;  /* 0x003bf80001117983 */ /* 0x000ee20000300800 */
[----:B------:R-:W-:Y:S02]  /*a57d0*/  ISETP.LT.AND P5, PT, R171, c[0x0][0x178], !P1 ;  /* 0x00005e00ab007a0c */ /* 0x000fe40004fa1270 */
[----:B------:R-:W-:Y:S01]  /*a57e0*/  ISETP.LT.AND P1, PT, R199, c[0x0][0x178], !P1 ;  /* 0x00005e00c7007a0c */ /* 0x000fe20004f21270 */
[----:B------:R-:W-:Y:S01]  /*a57f0*/  IMAD.WIDE R244, R0, 0x4, R216 ;  /* 0x0000000400f47825 */ /* 0x000fe200078e02d8 */
[----:B------:R-:W-:-:S03]  /*a5800*/  ISETP.LT.AND P0, PT, R46, c[0x0][0x178], !P3 ;  /* 0x00005e002e007a0c */ /* 0x000fc60005f01270 */
[C---:B------:R-:W-:Y:S01]  /*a5810*/  IMAD.WIDE R246, R0.reuse, 0x4, R190 ;  /* 0x0000000400f67825 */ /* 0x040fe200078e02be */
[----:B------:R-:W-:Y:S02]  /*a5820*/  IADD3 R0, R0, c[0x0][0x198], RZ ;  /* 0x0000660000007a10 */ /* 0x000fe40007ffe0ff */
[----:B------:R-:W-:-:S03]  /*a5830*/  ISETP.LT.AND P2, PT, R239, c[0x0][0x178], !P3 ;  /* 0x00005e00ef007a0c */ /* 0x000fc60005f41270 */
[----:B--2---:R1:W-:Y:S04]  /*a5840*/  @P5 STG.E [R244.64], R249 ;  /* 0x000000f9f4005986 */ /* 0x0043e8000c101908 */
[----:B------:R2:W-:Y:S01]  /*a5850*/  @P1 STG.E [R246.64], R19 ;  /* 0x00000013f6001986 */ /* 0x0005e2000c101908 */
[----:B------:R-:W-:Y:S01]  /*a5860*/  ISETP.LT.AND P1, PT, R143, c[0x0][0x178], !P3 ;  /* 0x00005e008f007a0c */ /* 0x000fe20005f21270 */
[----:B-1----:R-:W-:-:S04]  /*a5870*/  IMAD.WIDE R244, R0, 0x4, R242 ;  /* 0x0000000400f47825 */ /* 0x002fc800078e02f2 */
[----:B--2---:R-:W-:Y:S01]  /*a5880*/  IMAD.WIDE R246, R0, 0x4, R240 ;  /* 0x0000000400f67825 */ /* 0x004fe200078e02f0 */
[----:B------:R1:W-:Y:S01]  /*a5890*/  @P0 STG.E [R244.64], R250 ;  /* 0x000000faf4000986 */ /* 0x0003e2000c101908 */
[----:B---3--:R-:W-:-:S03]  /*a58a0*/  ISETP.GE.AND P0, PT, R17, c[0x0][0x17c], PT ;  /* 0x00005f0011007a0c */ /* 0x008fc60003f06270 */
[----:B------:R-:W2:Y:S04]  /*a58b0*/  LDL.LU R19, [R1+0x35c] ;  /* 0x00035c0001137983 */ /* 0x000ea80000300800 */
[----:B------:R-:W-:Y:S01]  /*a58c0*/  @P2 STG.E [R246.64], R251 ;  /* 0x000000fbf6002986 */ /* 0x000fe2000c101908 */
[----:B-1----:R-:W-:-:S03]  /*a58d0*/  IMAD.WIDE R244, R0, 0x4, R188 ;  /* 0x0000000400f47825 */ /* 0x002fc600078e02bc */
[----:B------:R-:W3:Y:S04]  /*a58e0*/  LDL.LU R17, [R1+0x3ca0] ;  /* 0x003ca00001117983 */ /* 0x000ee80000300800 */
[----:B------:R1:W-:Y:S04]  /*a58f0*/  @P1 STG.E [R244.64], R18 ;  /* 0x00000012f4001986 */ /* 0x0003e8000c101908 */
[----:B-1----:R-:W4:Y:S04]  /*a5900*/  LDL.LU R18, [R1+0x3c9c] ;  /* 0x003c9c0001127983 */ /* 0x002f280000300800 */
[----:B------:R-:W2:Y:S01]  /*a5910*/  LDL.LU R244, [R1+0x45c] ;  /* 0x00045c0001f47983 */ /* 0x000ea20000300800 */
[----:B------:R-:W-:Y:S01]  /*a5920*/  ISETP.LT.AND P4, PT, R47, c[0x0][0x178], !P3 ;  /* 0x00005e002f007a0c */ /* 0x000fe20005f81270 */
[----:B------:R-:W-:-:S02]  /*a5930*/  IMAD.WIDE R246, R0, 0x4, R226 ;  /* 0x0000000400f67825 */ /* 0x000fc400078e02e2 */
[----:B------:R-:W3:Y:S01]  /*a5940*/  LDL.LU R245, [R1+0x43c] ;  /* 0x00043c0001f57983 */ /* 0x000ee20000300800 */
[----:B------:R-:W-:Y:S02]  /*a5950*/  ISETP.LT.AND P5, PT, R39, c[0x0][0x178], !P3 ;  /* 0x00005e0027007a0c */ /* 0x000fe40005fa1270 */
[----:B------:R-:W-:Y:S02]  /*a5960*/  ISETP.LT.AND P6, PT, R27, c[0x0][0x178], !P3 ;  /* 0x00005e001b007a0c */ /* 0x000fe40005fc1270 */
[----:B------:R-:W-:Y:S01]  /*a5970*/  ISETP.LT.AND P2, PT, R171, c[0x0][0x178], !P3 ;  /* 0x00005e00ab007a0c */ /* 0x000fe20005f41270 */
[----:B------:R-:W-:-:S04]  /*a5980*/  IMAD.WIDE R248, R0, 0x4, R224 ;  /* 0x0000000400f87825 */ /* 0x000fc800078e02e0 */
[----:B--2---:R1:W-:Y:S04]  /*a5990*/  @P4 STG.E [R246.64], R244 ;  /* 0x000000f4f6004986 */ /* 0x0043e8000c101908 */
[----:B-1----:R-:W2:Y:S01]  /*a59a0*/  LDL.LU R247, [R1+0x38c] ;  /* 0x00038c0001f77983 */ /* 0x002ea20000300800 */
[----:B------:R-:W-:-:S03]  /*a59b0*/  IMAD.WIDE R250, R0, 0x4, R218 ;  /* 0x0000000400fa7825 */ /* 0x000fc600078e02da */
[----:B---3--:R1:W-:Y:S01]  /*a59c0*/  @P5 STG.E [R248.64], R245 ;  /* 0x000000f5f8005986 */ /* 0x0083e2000c101908 */
[----:B------:R-:W-:-:S03]  /*a59d0*/  ISETP.LT.AND P3, PT, R199, c[0x0][0x178], !P3 ;  /* 0x00005e00c7007a0c */ /* 0x000fc60005f61270 */
[----:B------:R3:W-:Y:S01]  /*a59e0*/  @P6 STG.E [R250.64], R3 ;  /* 0x00000003fa006986 */ /* 0x0007e2000c101908 */
[C---:B-1----:R-:W-:Y:S01]  /*a59f0*/  IMAD.WIDE R244, R0.reuse, 0x4, R216 ;  /* 0x0000000400f47825 */ /* 0x042fe200078e02d8 */
[----:B---3--:R-:W-:-:S04]  /*a5a00*/  IADD3 R3, R0, c[0x0][0x198], RZ ;  /* 0x0000660000037a10 */ /* 0x008fc80007ffe0ff */
[----:B--2---:R1:W-:Y:S02]  /*a5a10*/  @P2 STG.E [R244.64], R247 ;  /* 0x000000f7f4002986 */ /* 0x0043e4000c101908 */
[----:B-1----:R-:W-:Y:S02]  /*a5a20*/  IMAD.WIDE R244, R0, 0x4, R190 ;  /* 0x0000000400f47825 */ /* 0x002fe400078e02be */
[----:B------:R-:W2:Y:S04]  /*a5a30*/  LDL.LU R0, [R1+0x3f0] ;  /* 0x0003f00001007983 */ /* 0x000ea80000300800 */
[----:B------:R1:W-:Y:S04]  /*a5a40*/  @P3 STG.E [R244.64], R19 ;  /* 0x00000013f4003986 */ /* 0x0003e8000c101908 */
[----:B-1----:R-:W3:Y:S04]  /*a5a50*/  LDL.LU R19, [R1+0x3c98] ;  /* 0x003c980001137983 */ /* 0x002ee80000300800 */
[----:B------:R-:W3:Y:S01]  /*a5a60*/  LDL.LU R245, [R1+0x3bfc] ;  /* 0x003bfc0001f57983 */ /* 0x000ee20000300800 */
[----:B------:R-:W-:-:S02]  /*a5a70*/  ISETP.LT.AND P1, PT, R46, c[0x0][0x178], !P0 ;  /* 0x00005e002e007a0c */ /* 0x000fc40004721270 */
[----:B------:R-:W-:Y:S02]  /*a5a80*/  ISETP.LT.AND P4, PT, R239, c[0x0][0x178], !P0 ;  /* 0x00005e00ef007a0c */ /* 0x000fe40004781270 */
[----:B------:R-:W-:Y:S01]  /*a5a90*/  ISETP.LT.AND P6, PT, R143, c[0x0][0x178], !P0 ;  /* 0x00005e008f007a0c */ /* 0x000fe200047c1270 */
[----:B------:R-:W-:-:S04]  /*a5aa0*/  IMAD.WIDE R246, R3, 0x4, R242 ;  /* 0x0000000403f67825 */ /* 0x000fc800078e02f2 */
[----:B------:R-:W-:-:S04]  /*a5ab0*/  IMAD.WIDE R248, R3, 0x4, R240 ;  /* 0x0000000403f87825 */ /* 0x000fc800078e02f0 */
[----:B------:R-:W-:Y:S01]  /*a5ac0*/  IMAD.WIDE R250, R3, 0x4, R188 ;  /* 0x0000000403fa7825 */ /* 0x000fe200078e02bc */
[----:B------:R-:W-:Y:S02]  /*a5ad0*/  ISETP.LT.AND P5, PT, R47, c[0x0][0x178], !P0 ;  /* 0x00005e002f007a0c */ /* 0x000fe400047a1270 */
[----:B------:R-:W-:Y:S01]  /*a5ae0*/  ISETP.LT.AND P2, PT, R39, c[0x0][0x178], !P0 ;  /* 0x00005e0027007a0c */ /* 0x000fe20004741270 */
[----:B--2---:R-:W-:Y:S04]  /*a5af0*/  @P1 STG.E [R246.64], R0 ;  /* 0x00000000f6001986 */ /* 0x004fe8000c101908 */
[----:B------:R1:W-:Y:S04]  /*a5b00*/  @P4 STG.E [R248.64], R16 ;  /* 0x00000010f8004986 */ /* 0x0003e8000c101908 */
[----:B------:R2:W-:Y:S04]  /*a5b10*/  @P6 STG.E [R250.64], R56 ;  /* 0x00000038fa006986 */ /* 0x0005e8000c101908 */
[----:B-1----:R-:W4:Y:S04]  /*a5b20*/  LDL.LU R16, [R1+0x3c00] ;  /* 0x003c000001107983 */ /* 0x002f280000300800 */
[----:B--2---:R-:W2:Y:S01]  /*a5b30*/  LDL.LU R56, [R1+0x3f4] ;  /* 0x0003f40001387983 */ /* 0x004ea20000300800 */
[----:B---3--:R-:W-:Y:S01]  /*a5b40*/  ISETP.GE.AND P3, PT, R245, c[0x0][0x17c], PT ;  /* 0x00005f00f5007a0c */ /* 0x008fe20003f66270 */
[----:B------:R-:W-:Y:S01]  /*a5b50*/  IMAD.WIDE R244, R3, 0x4, R226 ;  /* 0x0000000403f47825 */ /* 0x000fe200078e02e2 */
[----:B------:R-:W-:-:S02]  /*a5b60*/  ISETP.LT.AND P4, PT, R27, c[0x0][0x178], !P0 ;  /* 0x00005e001b007a0c */ /* 0x000fc40004781270 */
[----:B------:R-:W-:Y:S01]  /*a5b70*/  ISETP.LT.AND P1, PT, R171, c[0x0][0x178], !P0 ;  /* 0x00005e00ab007a0c */ /* 0x000fe20004721270 */
[C---:B------:R-:W-:Y:S01]  /*a5b80*/  IMAD.WIDE R246, R3.reuse, 0x4, R224 ;  /* 0x0000000403f67825 */ /* 0x040fe200078e02e0 */
[----:B------:R1:W-:Y:S04]  /*a5b90*/  @P5 STG.E [R244.64], R80 ;  /* 0x00000050f4005986 */ /* 0x0003e8000c101908 */
[----:B------:R3:W-:Y:S01]  /*a5ba0*/  @P2 STG.E [R246.64], R96 ;  /* 0x00000060f6002986 */ /* 0x0007e2000c101908 */
[----:B-1----:R-:W-:-:S03]  /*a5bb0*/  IMAD.WIDE R244, R3, 0x4, R216 ;  /* 0x0000000403f47825 */ /* 0x002fc600078e02d8 */
[----:B------:R-:W2:Y:S01]  /*a5bc0*/  LDL.LU R80, [R1+0x3d0] ;  /* 0x0003d00001507983 */ /* 0x000ea20000300800 */
[----:B---3--:R-:W-:-:S05]  /*a5bd0*/  IMAD.WIDE R246, R3, 0x4, R218 ;  /* 0x0000000403f67825 */ /* 0x008fca00078e02da */
[----:B------:R-:W-:Y:S04]  /*a5be0*/  @P4 STG.E [R246.64], R104 ;  /* 0x00000068f6004986 */ /* 0x000fe8000c101908 */
[----:B------:R1:W-:Y:S01]  /*a5bf0*/  @P1 STG.E [R244.64], R120 ;  /* 0x00000078f4001986 */ /* 0x0003e2000c101908 */
[----:B------:R-:W-:-:S03]  /*a5c00*/  ISETP.LT.AND P0, PT, R199, c[0x0][0x178], !P0 ;  /* 0x00005e00c7007a0c */ /* 0x000fc60004701270 */
[----:B-1----:R-:W3:Y:S01]  /*a5c10*/  LDL.LU R120, [R1+0x3c04] ;  /* 0x003c040001787983 */ /* 0x002ee20000300800 */
[----:B------:R-:W-:-:S09]  /*a5c20*/  IMAD.WIDE R248, R3, 0x4, R190 ;  /* 0x0000000403f87825 */ /* 0x000fd200078e02be */
[----:B------:R1:W-:Y:S04]  /*a5c30*/  @P0 STG.E [R248.64], R136 ;  /* 0x00000088f8000986 */ /* 0x0003e8000c101908 */
[----:B-1----:R-:W3:Y:S04]  /*a5c40*/  LDL.LU R136, [R1+0x3c08] ;  /* 0x003c080001887983 */ /* 0x002ee80000300800 */
[----:B------:R-:W3:Y:S01]  /*a5c50*/  LDL.LU R104, [R1+0x3d4] ;  /* 0x0003d40001687983 */ /* 0x000ee20000300800 */
[----:B------:R-:W-:Y:S02]  /*a5c60*/  ISETP.LT.AND P6, PT, R46, c[0x0][0x178], !P3 ;  /* 0x00005e002e007a0c */ /* 0x000fe40005fc1270 */
[----:B------:R-:W-:-:S02]  /*a5c70*/  ISETP.LT.AND P2, PT, R239, c[0x0][0x178], !P3 ;  /* 0x00005e00ef007a0c */ /* 0x000fc40005f41270 */
[----:B------:R-:W-:Y:S02]  /*a5c80*/  IADD3 R0, R3, c[0x0][0x198], RZ ;  /* 0x0000660003007a10 */ /* 0x000fe40007ffe0ff */
[----:B------:R-:W-:Y:S02]  /*a5c90*/  ISETP.LT.AND P5, PT, R143, c[0x0][0x178], !P3 ;  /* 0x00005e008f007a0c */ /* 0x000fe40005fa1270 */
[----:B------:R-:W-:Y:S01]  /*a5ca0*/  ISETP.LT.AND P0, PT, R47, c[0x0][0x178], !P3 ;  /* 0x00005e002f007a0c */ /* 0x000fe20005f01270 */
[----:B------:R-:W-:-:S04]  /*a5cb0*/  IMAD.WIDE R250, R0, 0x4, R242 ;  /* 0x0000000400fa7825 */ /* 0x000fc800078e02f2 */
[----:B------:R-:W-:Y:S01]  /*a5cc0*/  IMAD.WIDE R244, R0, 0x4, R240 ;  /* 0x0000000400f47825 */ /* 0x000fe200078e02f0 */
[----:B------:R-:W-:-:S03]  /*a5cd0*/  ISETP.LT.AND P1, PT, R39, c[0x0][0x178], !P3 ;  /* 0x00005e0027007a0c */ /* 0x000fc60005f21270 */
[C---:B------:R-:W-:Y:S01]  /*a5ce0*/  IMAD.WIDE R246, R0.reuse, 0x4, R188 ;  /* 0x0000000400f67825 */ /* 0x040fe200078e02bc */
[----:B------:R-:W-:Y:S02]  /*a5cf0*/  IADD3 R3, R0, c[0x0][0x198], RZ ;  /* 0x0000660000037a10 */ /* 0x000fe40007ffe0ff */
[----:B----4-:R-:W-:Y:S01]  /*a5d00*/  ISETP.GE.AND P4, PT, R16, c[0x0][0x17c], PT ;  /* 0x00005f0010007a0c */ /* 0x010fe20003f86270 */
[----:B--2---:R-:W-:Y:S01]  /*a5d10*/  @P6 STG.E [R250.64], R56 ;  /* 0x00000038fa006986 */ /* 0x004fe2000c101908 */
[----:B------:R-:W-:-:S03]  /*a5d20*/  ISETP.LT.AND P6, PT, R171, c[0x0][0x178], !P3 ;  /* 0x00005e00ab007a0c */ /* 0x000fc60005fc1270 */
[----:B------:R1:W-:Y:S01]  /*a5d30*/  @P2 STG.E [R244.64], R17 ;  /* 0x00000011f4002986 */ /* 0x0003e2000c101908 */
[----:B------:R-:W-:Y:S02]  /*a5d40*/  ISETP.LT.AND P2, PT, R27, c[0x0][0x178], !P3 ;  /* 0x00005e001b007a0c */ /* 0x000fe40005f41270 */
[----:B------:R-:W-:Y:S01]  /*a5d50*/  ISETP.LT.AND P3, PT, R199, c[0x0][0x178], !P3 ;  /* 0x00005e00c7007a0c */ /* 0x000fe20005f61270 */
[----:B------:R2:W-:Y:S01]  /*a5d60*/  @P5 STG.E [R246.64], R57 ;  /* 0x00000039f6005986 */ /* 0x0005e2000c101908 */
[----:B------:R-:W-:Y:S01]  /*a5d70*/  ISETP.LT.AND P5, PT, R46, c[0x0][0x178], !P4 ;  /* 0x00005e002e007a0c */ /* 0x000fe200067a1270 */
[----:B-1----:R-:W-:-:S04]  /*a5d80*/  IMAD.WIDE R16, R0, 0x4, R226 ;  /* 0x0000000400107825 */ /* 0x002fc800078e02e2 */
[C---:B--2---:R-:W-:Y:S01]  /*a5d90*/  IMAD.WIDE R56, R0.reuse, 0x4, R224 ;  /* 0x0000000400387825 */ /* 0x044fe200078e02e0 */
[----:B------:R1:W-:Y:S01]  /*a5da0*/  @P0 STG.E [R16.64], R81 ;  /* 0x0000005110000986 */ /* 0x0003e2000c101908 */
[----:B------:R-:W-:Y:S02]  /*a5db0*/  ISETP.LT.AND P0, PT, R239, c[0x0][0x178], !P4 ;  /* 0x00005e00ef007a0c */ /* 0x000fe40006701270 */
[C---:B------:R-:W-:Y:S01]  /*a5dc0*/  IMAD.WIDE R244, R0.reuse, 0x4, R218 ;  /* 0x0000000400f47825 */ /* 0x040fe200078e02da */
[----:B------:R2:W-:Y:S03]  /*a5dd0*/  @P1 STG.E [R56.64], R97 ;  /* 0x0000006138001986 */ /* 0x0005e6000c101908 */
[C---:B------:R-:W-:Y:S01]  /*a5de0*/  IMAD.WIDE R246, R0.reuse, 0x4, R216 ;  /* 0x0000000400f67825 */ /* 0x040fe200078e02d8 */
[----:B------:R-:W-:Y:S03]  /*a5df0*/  @P2 STG.E [R244.64], R105 ;  /* 0x00000069f4002986 */ /* 0x000fe6000c101908 */
[----:B-1----:R-:W-:Y:S01]  /*a5e00*/  IMAD.WIDE R16, R0, 0x4, R190 ;  /* 0x0000000400107825 */ /* 0x002fe200078e02be */
[----:B------:R-:W-:Y:S03]  /*a5e10*/  @P6 STG.E [R246.64], R121 ;  /* 0x00000079f6006986 */ /* 0x000fe6000c101908 */
[----:B--2---:R-:W-:Y:S01]  /*a5e20*/  IMAD.WIDE R56, R3, 0x4, R242 ;  /* 0x0000000403387825 */ /* 0x004fe200078e02f2 */
[----:B------:R1:W-:Y:S01]  /*a5e30*/  @P3 STG.E [R16.64], R137 ;  /* 0x0000008910003986 */ /* 0x0003e2000c101908 */
[----:B------:R-:W-:-:S03]  /*a5e40*/  ISETP.LT.AND P1, PT, R143, c[0x0][0x178], !P4 ;  /* 0x00005e008f007a0c */ /* 0x000fc60006721270 */
[----:B------:R2:W-:Y:S01]  /*a5e50*/  @P5 STG.E [R56.64], R80 ;  /* 0x0000005038005986 */ /* 0x0005e2000c101908 */
[----:B-1----:R-:W-:Y:S01]  /*a5e60*/  IMAD.WIDE R16, R3, 0x4, R240 ;  /* 0x0000000403107825 */ /* 0x002fe200078e02f0 */
[----:B------:R-:W-:-:S04]  /*a5e70*/  ISETP.LT.AND P2, PT, R47, c[0x0][0x178], !P4 ;  /* 0x00005e002f007a0c */ /* 0x000fc80006741270 */
[----:B------:R1:W-:Y:S01]  /*a5e80*/  @P0 STG.E [R16.64], R12 ;  /* 0x0000000c10000986 */ /* 0x0003e2000c101908 */
[----:B---3--:R-:W-:-:S03]  /*a5e90*/  ISETP.GE.AND P0, PT, R120, c[0x0][0x17c], PT ;  /* 0x00005f0078007a0c */ /* 0x008fc60003f06270 */
[----:B------:R-:W3:Y:S01]  /*a5ea0*/  LDL.LU R120, [R1+0x3c0] ;  /* 0x0003c00001787983 */ /* 0x000ee20000300800 */
[----:B------:R-:W-:Y:S01]  /*a5eb0*/  ISETP.LT.AND P6, PT, R39, c[0x0][0x178], !P4 ;  /* 0x00005e0027007a0c */ /* 0x000fe200067c1270 */
[----:B--2---:R-:W-:Y:S01]  /*a5ec0*/  IMAD.WIDE R56, R3, 0x4, R188 ;  /* 0x0000000403387825 */ /* 0x004fe200078e02bc */
[----:B------:R-:W-:Y:S01]  /*a5ed0*/  ISETP.LT.AND P3, PT, R27, c[0x0][0x178], !P4 ;  /* 0x00005e001b007a0c */ /* 0x000fe20006761270 */
[----:B------:R-:W2:Y:S01]  /*a5ee0*/  LDL.LU R105, [R1+0x3c0c] ;  /* 0x003c0c0001697983 */ /* 0x000ea20000300800 */
[----:B------:R-:W-:Y:S01]  /*a5ef0*/  ISETP.LT.AND P5, PT, R171, c[0x0][0x178], !P4 ;  /* 0x00005e00ab007a0c */ /* 0x000fe200067a1270 */
[----:B------:R-:W-:Y:S01]  /*a5f00*/  IMAD.WIDE R80, R3, 0x4, R226 ;  /* 0x0000000403507825 */ /* 0x000fe200078e02e2 */
[----:B------:R-:W-:Y:S01]  /*a5f10*/  ISETP.LT.AND P4, PT, R199, c[0x0][0x178], !P4 ;  /* 0x00005e00c7007a0c */ /* 0x000fe20006781270 */
[----:B------:R4:W-:Y:S01]  /*a5f20*/  @P1 STG.E [R56.64], R52 ;  /* 0x0000003438001986 */ /* 0x0009e2000c101908 */
[----:B------:R-:W-:Y:S01]  /*a5f30*/  ISETP.LT.AND P1, PT, R46, c[0x0][0x178], !P0 ;  /* 0x00005e002e007a0c */ /* 0x000fe20004721270 */
[C---:B------:R-:W-:Y:S01]  /*a5f40*/  IMAD.WIDE R96, R3.reuse, 0x4, R224 ;  /* 0x0000000403607825 */ /* 0x040fe200078e02e0 */
[----:B------:R-:W-:-:S03]  /*a5f50*/  IADD3 R0, R3, c[0x0][0x198], RZ ;  /* 0x0000660003007a10 */ /* 0x000fc60007ffe0ff */
[C---:B-1----:R-:W-:Y:S01]  /*a5f60*/  IMAD.WIDE R16, R3.reuse, 0x4, R218 ;  /* 0x0000000403107825 */ /* 0x042fe200078e02da */
[----:B------:R-:W-:Y:S03]  /*a5f70*/  @P2 STG.E [R80.64], R60 ;  /* 0x0000003c50002986 */ /* 0x000fe6000c101908 */
[C---:B----4-:R-:W-:Y:S01]  /*a5f80*/  IMAD.WIDE R56, R3.reuse, 0x4, R216 ;  /* 0x0000000403387825 */ /* 0x050fe200078e02d8 */
[----:B------:R-:W-:Y:S04]  /*a5f90*/  @P6 STG.E [R96.64], R92 ;  /* 0x0000005c60006986 */ /* 0x000fe8000c101908 */
[----:B------:R1:W-:Y:S04]  /*a5fa0*/  @P3 STG.E [R16.64], R100 ;  /* 0x0000006410003986 */ /* 0x0003e8000c101908 */
[----:B------:R4:W-:Y:S01]  /*a5fb0*/  @P5 STG.E [R56.64], R116 ;  /* 0x0000007438005986 */ /* 0x0009e2000c101908 */
[----:B-1----:R-:W-:-:S04]  /*a5fc0*/  IMAD.WIDE R16, R3, 0x4, R190 ;  /* 0x0000000403107825 */ /* 0x002fc800078e02be */
[----:B----4-:R-:W-:Y:S01]  /*a5fd0*/  IMAD.WIDE R56, R0, 0x4, R242 ;  /* 0x0000000400387825 */ /* 0x010fe200078e02f2 */
[----:B------:R-:W-:Y:S04]  /*a5fe0*/  @P4 STG.E [R16.64], R132 ;  /* 0x0000008410004986 */ /* 0x000fe8000c101908 */
[----:B------:R1:W-:Y:S04]  /*a5ff0*/  @P1 STG.E [R56.64], R104 ;  /* 0x0000006838001986 */ /* 0x0003e8000c101908 */
[----:B-1----:R-:W4:Y:S01]  /*a6000*/  LDL.LU R104, [R1+0x3c4] ;  /* 0x0003c40001687983 */ /* 0x002f220000300800 */
[----:B------:R-:W-:-:S02]  /*a6010*/  ISETP.LT.AND P2, PT, R239, c[0x0][0x178], !P0 ;  /* 0x00005e00ef007a0c */ /* 0x000fc40004741270 */
[----:B------:R-:W-:Y:S01]  /*a6020*/  ISETP.LT.AND P3, PT, R143, c[0x0][0x178], !P0 ;  /* 0x00005e008f007a0c */ /* 0x000fe20004761270 */
[C---:B------:R-:W-:Y:S01]  /*a6030*/  IMAD.WIDE R80, R0.reuse, 0x4, R240 ;  /* 0x0000000400507825 */ /* 0x040fe200078e02f0 */
[----:B------:R-:W-:Y:S02]  /*a6040*/  ISETP.LT.AND P5, PT, R47, c[0x0][0x178], !P0 ;  /* 0x00005e002f007a0c */ /* 0x000fe400047a1270 */
[----:B------:R-:W-:Y:S01]  /*a6050*/  ISETP.LT.AND P6, PT, R39, c[0x0][0x178], !P0 ;  /* 0x00005e0027007a0c */ /* 0x000fe200047c1270 */
[----:B------:R-:W-:-:S06]  /*a6060*/  IMAD.WIDE R16, R0, 0x4, R226 ;  /* 0x0000000400107825 */ /* 0x000fcc00078e02e2 */
[----:B------:R1:W-:Y:S01]  /*a6070*/  @P2 STG.E [R80.64], R13 ;  /* 0x0000000d50002986 */ /* 0x0003e2000c101908 */
[----:B------:R-:W-:Y:S01]  /*a6080*/  IMAD.WIDE R56, R0, 0x4, R224 ;  /* 0x0000000400387825 */ /* 0x000fe200078e02e0 */
[----:B------:R-:W-:Y:S02]  /*a6090*/  ISETP.LT.AND P1, PT, R27, c[0x0][0x178], !P0 ;  /* 0x00005e001b007a0c */ /* 0x000fe40004721270 */
[----:B------:R-:W-:Y:S01]  /*a60a0*/  ISETP.GE.AND P4, PT, R136, c[0x0][0x17c], PT ;  /* 0x00005f0088007a0c */ /* 0x000fe20003f86270 */
[----:B-1----:R-:W-:Y:S01]  /*a60b0*/  IMAD.WIDE R12, R0, 0x4, R188 ;  /* 0x00000004000c7825 */ /* 0x002fe200078e02bc */
[----:B------:R-:W-:-:S04]  /*a60c0*/  ISETP.LT.AND P2, PT, R171, c[0x0][0x178], !P0 ;  /* 0x00005e00ab007a0c */ /* 0x000fc80004741270 */
[----:B------:R1:W-:Y:S04]  /*a60d0*/  @P3 STG.E [R12.64], R53 ;  /* 0x000000350c003986 */ /* 0x0003e8000c101908 */
[----:B------:R-:W-:Y:S01]  /*a60e0*/  @P5 STG.E [R16.64], R61 ;  /* 0x0000003d10005986 */ /* 0x000fe2000c101908 */
[----:B------:R-:W-:-:S03]  /*a60f0*/  ISETP.LT.AND P0, PT, R199, c[0x0][0x178], !P0 ;  /* 0x00005e00c7007a0c */ /* 0x000fc60004701270 */
[----:B------:R1:W-:Y:S01]  /*a6100*/  @P6 STG.E [R56.64], R93 ;  /* 0x0000005d38006986 */ /* 0x0003e2000c101908 */
[----:B------:R-:W-:Y:S01]  /*a6110*/  ISETP.LT.AND P3, PT, R46, c[0x0][0x178], !P4 ;  /* 0x00005e002e007a0c */ /* 0x000fe20006761270 */
[C---:B-1----:R-:W-:Y:S02]  /*a6120*/  IMAD.WIDE R12, R0.reuse, 0x4, R218 ;  /* 0x00000004000c7825 */ /* 0x042fe400078e02da */
[----:B------:R-:W4:Y:S02]  /*a6130*/  LDL.LU R57, [R1+0x3c14] ;  /* 0x003c140001397983 */ /* 0x000f240000300800 */
[----:B------:R-:W-:-:S04]  /*a6140*/  IMAD.WIDE R16, R0, 0x4, R216 ;  /* 0x0000000400107825 */ /* 0x000fc800078e02d8 */
[C---:B------:R-:W-:Y:S01]  /*a6150*/  IMAD.WIDE R52, R0.reuse, 0x4, R190 ;  /* 0x0000000400347825 */ /* 0x040fe200078e02be */
[----:B------:R-:W-:Y:S01]  /*a6160*/  IADD3 R0, R0, c[0x0][0x198], RZ ;  /* 0x0000660000007a10 */ /* 0x000fe20007ffe0ff */
[----:B------:R1:W-:Y:S01]  /*a6170*/  @P1 STG.E [R12.64], R101 ;  /* 0x000000650c001986 */ /* 0x0003e2000c101908 */
[----:B------:R-:W-:Y:S02]  /*a6180*/  ISETP.LT.AND P5, PT, R239, c[0x0][0x178], !P4 ;  /* 0x00005e00ef007a0c */ /* 0x000fe400067a1270 */
[----:B------:R-:W-:Y:S01]  /*a6190*/  ISETP.LT.AND P6, PT, R143, c[0x0][0x178], !P4 ;  /* 0x00005e008f007a0c */ /* 0x000fe200067c1270 */
[----:B------:R1:W-:Y:S04]  /*a61a0*/  @P2 STG.E [R16.64], R117 ;  /* 0x0000007510002986 */ /* 0x0003e8000c101908 */
[----:B------:R1:W-:Y:S02]  /*a61b0*/  @P0 STG.E [R52.64], R133 ;  /* 0x0000008534000986 */ /* 0x0003e4000c101908 */
[----:B-1----:R-:W-:Y:S01]  /*a61c0*/  IMAD.WIDE R12, R0, 0x4, R242 ;  /* 0x00000004000c7825 */ /* 0x002fe200078e02f2 */
[----:B------:R-:W-:-:S02]  /*a61d0*/  ISETP.LT.AND P1, PT, R47, c[0x0][0x178], !P4 ;  /* 0x00005e002f007a0c */ /* 0x000fc40006721270 */
[----:B------:R-:W-:Y:S01]  /*a61e0*/  ISETP.LT.AND P2, PT, R39, c[0x0][0x178], !P4 ;  /* 0x00005e0027007a0c */ /* 0x000fe20006741270 */
[----:B------:R-:W-:-:S04]  /*a61f0*/  IMAD.WIDE R16, R0, 0x4, R240 ;  /* 0x0000000400107825 */ /* 0x000fc800078e02f0 */
[C---:B------:R-:W-:Y:S01]  /*a6200*/  IMAD.WIDE R52, R0.reuse, 0x4, R188 ;  /* 0x0000000400347825 */ /* 0x040fe200078e02bc */
[----:B------:R-:W-:Y:S01]  /*a6210*/  IADD3 R3, R0, c[0x0][0x198], RZ ;  /* 0x0000660000037a10 */ /* 0x000fe20007ffe0ff */
[----:B---3--:R1:W-:Y:S01]  /*a6220*/  @P3 STG.E [R12.64], R120 ;  /* 0x000000780c003986 */ /* 0x0083e2000c101908 */
[----:B------:R-:W-:Y:S02]  /*a6230*/  ISETP.LT.AND P3, PT, R27, c[0x0][0x178], !P4 ;  /* 0x00005e001b007a0c */ /* 0x000fe40006761270 */
[----:B--2---:R-:W-:Y:S01]  /*a6240*/  ISETP.GE.AND P0, PT, R105, c[0x0][0x17c], PT ;  /* 0x00005f0069007a0c */ /* 0x004fe20003f06270 */
[----:B------:R2:W-:Y:S04]  /*a6250*/  @P5 STG.E [R16.64], R8 ;  /* 0x0000000810005986 */ /* 0x0005e8000c101908 */
[----:B-1----:R-:W3:Y:S01]  /*a6260*/  LDL.LU R120, [R1+0x3b0] ;  /* 0x0003b00001787983 */ /* 0x002ee20000300800 */
[----:B------:R-:W-:-:S03]  /*a6270*/  ISETP.LT.AND P5, PT, R171, c[0x0][0x178], !P4 ;  /* 0x00005e00ab007a0c */ /* 0x000fc600067a1270 */
[----:B------:R-:W3:Y:S01]  /*a6280*/  LDL.LU R56, [R1+0x3c28] ;  /* 0x003c280001387983 */ /* 0x000ee20000300800 */
[----:B------:R-:W-:Y:S01]  /*a6290*/  ISETP.LT.AND P4, PT, R199, c[0x0][0x178], !P4 ;  /* 0x00005e00c7007a0c */ /* 0x000fe20006781270 */
[----:B------:R-:W-:Y:S02]  /*a62a0*/  IMAD.WIDE R12, R0, 0x4, R226 ;  /* 0x00000004000c7825 */ /* 0x000fe400078e02e2 */
[----:B------:R1:W-:Y:S01]  /*a62b0*/  @P6 STG.E [R52.64], R48 ;  /* 0x0000003034006986 */ /* 0x0003e2000c101908 */
[----:B------:R-:W-:Y:S01]  /*a62c0*/  ISETP.LT.AND P6, PT, R46, c[0x0][0x178], !P0 ;  /* 0x00005e002e007a0c */ /* 0x000fe200047c1270 */
[C---:B--2---:R-:W-:Y:S02]  /*a62d0*/  IMAD.WIDE R16, R0.reuse, 0x4, R224 ;  /* 0x0000000400107825 */ /* 0x044fe400078e02e0 */
[----:B------:R2:W-:Y:S04]  /*a62e0*/  @P1 STG.E [R12.64], R32 ;  /* 0x000000200c001986 */ /* 0x0005e8000c101908 */
[----:B------:R2:W-:Y:S01]  /*a62f0*/  @P2 STG.E [R16.64], R88 ;  /* 0x0000005810002986 */ /* 0x0005e2000c101908 */
[----:B-1----:R-:W-:-:S04]  /*a6300*/  IMAD.WIDE R52, R0, 0x4, R218 ;  /* 0x0000000400347825 */ /* 0x002fc800078e02da */
[C---:B--2---:R-:W-:Y:S01]  /*a6310*/  IMAD.WIDE R12, R0.reuse, 0x4, R216 ;  /* 0x00000004000c7825 */ /* 0x044fe200078e02d8 */
[----:B------:R1:W-:Y:S03]  /*a6320*/  @P3 STG.E [R52.64], R68 ;  /* 0x0000004434003986 */ /* 0x0003e6000c101908 */
[----:B------:R-:W-:Y:S01]  /*a6330*/  IMAD.WIDE R16, R0, 0x4, R190 ;  /* 0x0000000400107825 */ /* 0x000fe200078e02be */
[----:B------:R-:W-:Y:S04]  /*a6340*/  @P5 STG.E [R12.64], R112 ;  /* 0x000000700c005986 */ /* 0x000fe8000c101908 */
[----:B------:R-:W-:Y:S01]  /*a6350*/  @P4 STG.E [R16.64], R128 ;  /* 0x0000008010004986 */ /* 0x000fe2000c101908 */
[----:B-1----:R-:W-:-:S05]  /*a6360*/  IMAD.WIDE R52, R3, 0x4, R242 ;  /* 0x0000000403347825 */ /* 0x002fca00078e02f2 */
[----:B----4-:R1:W-:Y:S04]  /*a6370*/  @P6 STG.E [R52.64], R104 ;  /* 0x0000006834006986 */ /* 0x0103e8000c101908 */
[----:B-1----:R-:W2:Y:S01]  /*a6380*/  LDL.LU R104, [R1+0x3b4] ;  /* 0x0003b40001687983 */ /* 0x002ea20000300800 */
[----:B------:R-:W-:Y:S02]  /*a6390*/  ISETP.LT.AND P1, PT, R239, c[0x0][0x178], !P0 ;  /* 0x00005e00ef007a0c */ /* 0x000fe40004721270 */
[----:B------:R-:W-:Y:S02]  /*a63a0*/  ISETP.LT.AND P2, PT, R143, c[0x0][0x178], !P0 ;  /* 0x00005e008f007a0c */ /* 0x000fe40004741270 */
[----:B------:R-:W-:Y:S01]  /*a63b0*/  ISETP.LT.AND P3, PT, R47, c[0x0][0x178], !P0 ;  /* 0x00005e002f007a0c */ /* 0x000fe20004761270 */
[----:B------:R-:W-:Y:S01]  /*a63c0*/  IMAD.WIDE R12, R3, 0x4, R240 ;  /* 0x00000004030c7825 */ /* 0x000fe200078e02f0 */
[----:B------:R-:W-:Y:S01]  /*a63d0*/  ISETP.LT.AND P4, PT, R39, c[0x0][0x178], !P0 ;  /* 0x00005e0027007a0c */ /* 0x000fe20004781270 */
[----:B------:R-:W2:Y:S01]  /*a63e0*/  LDL.LU R48, [R1+0x3c40] ;  /* 0x003c400001307983 */ /* 0x000ea20000300800 */
[----:B------:R-:W-:-:S02]  /*a63f0*/  ISETP.LT.AND P5, PT, R27, c[0x0][0x178], !P0 ;  /* 0x00005e001b007a0c */ /* 0x000fc400047a1270 */
[----:B------:R-:W-:Y:S01]  /*a6400*/  ISETP.LT.AND P6, PT, R171, c[0x0][0x178], !P0 ;  /* 0x00005e00ab007a0c */ /* 0x000fe200047c1270 */
[C---:B------:R-:W-:Y:S02]  /*a6410*/  IMAD.WIDE R16, R3.reuse, 0x4, R188 ;  /* 0x0000000403107825 */ /* 0x040fe400078e02bc */
[----:B------:R1:W-:Y:S02]  /*a6420*/  @P1 STG.E [R12.64], R9 ;  /* 0x000000090c001986 */ /* 0x0003e4000c101908 */
[----:B------:R-:W-:Y:S01]  /*a6430*/  IMAD.WIDE R52, R3, 0x4, R226 ;  /* 0x0000000403347825 */ /* 0x000fe200078e02e2 */
[----:B------:R-:W-:Y:S01]  /*a6440*/  ISETP.LT.AND P0, PT, R199, c[0x0][0x178], !P0 ;  /* 0x00005e00c7007a0c */ /* 0x000fe20004701270 */
[----:B------:R1:W-:Y:S01]  /*a6450*/  @P2 STG.E [R16.64], R49 ;  /* 0x0000003110002986 */ /* 0x0003e2000c101908 */
[----:B------:R-:W-:-:S03]  /*a6460*/  IADD3 R0, R3, c[0x0][0x198], RZ ;  /* 0x0000660003007a10 */ /* 0x000fc60007ffe0ff */
[----:B------:R-:W-:Y:S01]  /*a6470*/  @P3 STG.E [R52.64], R33 ;  /* 0x0000002134003986 */ /* 0x000fe2000c101908 */
[----:B-1----:R-:W-:-:S04]  /*a6480*/  IMAD.WIDE R8, R3, 0x4, R224 ;  /* 0x0000000403087825 */ /* 0x002fc800078e02e0 */
[C---:B------:R-:W-:Y:S01]  /*a6490*/  IMAD.WIDE R12, R3.reuse, 0x4, R218 ;  /* 0x00000004030c7825 */ /* 0x040fe200078e02da */
[----:B------:R1:W-:Y:S03]  /*a64a0*/  @P4 STG.E [R8.64], R89 ;  /* 0x0000005908004986 */ /* 0x0003e6000c101908 */
[----:B------:R-:W-:Y:S01]  /*a64b0*/  IMAD.WIDE R16, R3, 0x4, R216 ;  /* 0x0000000403107825 */ /* 0x000fe200078e02d8 */
[----:B------:R-:W-:Y:S01]  /*a64c0*/  ISETP.GE.AND P1, PT, R57, c[0x0][0x17c], PT ;  /* 0x00005f0039007a0c */ /* 0x000fe20003f26270 */
[----:B------:R1:W-:Y:S03]  /*a64d0*/  @P5 STG.E [R12.64], R69 ;  /* 0x000000450c005986 */ /* 0x0003e6000c101908 */
[----:B------:R-:W-:Y:S01]  /*a64e0*/  ISETP.LT.AND P2, PT, R46, c[0x0][0x178], !P1 ;  /* 0x00005e002e007a0c */ /* 0x000fe20004f41270 */
[----:B------:R1:W-:Y:S01]  /*a64f0*/  @P6 STG.E [R16.64], R113 ;  /* 0x0000007110006986 */ /* 0x0003e2000c101908 */
[----:B------:R-:W-:Y:S01]  /*a6500*/  ISETP.LT.AND P6, PT, R239, c[0x0][0x178], !P1 ;  /* 0x00005e00ef007a0c */ /* 0x000fe20004fc1270 */
[----:B-1----:R-:W-:Y:S01]  /*a6510*/  IMAD.WIDE R8, R3, 0x4, R190 ;  /* 0x0000000403087825 */ /* 0x002fe200078e02be */
[----:B------:R-:W-:-:S02]  /*a6520*/  ISETP.LT.AND P5, PT, R143, c[0x0][0x178], !P1 ;  /* 0x00005e008f007a0c */ /* 0x000fc40004fa1270 */
[----:B------:R-:W-:Y:S02]  /*a6530*/  ISETP.LT.AND P4, PT, R47, c[0x0][0x178], !P1 ;  /* 0x00005e002f007a0c */ /* 0x000fe40004f81270 */
[----:B------:R-:W-:Y:S01]  /*a6540*/  ISETP.LT.AND P3, PT, R39, c[0x0][0x178], !P1 ;  /* 0x00005e0027007a0c */ /* 0x000fe20004f61270 */
[C---:B------:R-:W-:Y:S01]  /*a6550*/  IMAD.WIDE R12, R0.reuse, 0x4, R242 ;  /* 0x00000004000c7825 */ /* 0x040fe200078e02f2 */
[----:B------:R1:W-:Y:S03]  /*a6560*/  @P0 STG.E [R8.64], R129 ;  /* 0x0000008108000986 */ /* 0x0003e6000c101908 */
[----:B------:R-:W-:-:S04]  /*a6570*/  IMAD.WIDE R16, R0, 0x4, R226 ;  /* 0x0000000400107825 */ /* 0x000fc800078e02e2 */
[----:B------:R-:W-:-:S04]  /*a6580*/  IMAD.WIDE R32, R0, 0x4, R224 ;  /* 0x0000000400207825 */ /* 0x000fc800078e02e0 */
[C---:B-1----:R-:W-:Y:S01]  /*a6590*/  IMAD.WIDE R8, R0.reuse, 0x4, R240 ;  /* 0x0000000400087825 */ /* 0x042fe200078e02f0 */
[----:B------:R-:W-:Y:S01]  /*a65a0*/  IADD3 R3, R0, c[0x0][0x198], RZ ;  /* 0x0000660000037a10 */ /* 0x000fe20007ffe0ff */
[----:B---3--:R1:W-:Y:S01]  /*a65b0*/  @P2 STG.E [R12.64], R120 ;  /* 0x000000780c002986 */ /* 0x0083e2000c101908 */
[----:B------:R-:W-:-:S03]  /*a65c0*/  ISETP.LT.AND P2, PT, R27, c[0x0][0x178], !P1 ;  /* 0x00005e001b007a0c */ /* 0x000fc60004f41270 */
[----:B------:R3:W-:Y:S01]  /*a65d0*/  @P6 STG.E [R8.64], R4 ;  /* 0x0000000408006986 */ /* 0x0007e2000c101908 */
[----:B------:R-:W-:Y:S01]  /*a65e0*/  ISETP.GE.AND P0, PT, R56, c[0x0][0x17c], PT ;  /* 0x00005f0038007a0c */ /* 0x000fe20003f06270 */
[C---:B-1----:R-:W-:Y:S02]  /*a65f0*/  IMAD.WIDE R12, R0.reuse, 0x4, R188 ;  /* 0x00000004000c7825 */ /* 0x042fe400078e02bc */
[----:B------:R-:W4:Y:S04]  /*a6600*/  LDL.LU R120, [R1+0x3f8] ;  /* 0x0003f80001787983 */ /* 0x000f280000300800 */
[----:B------:R1:W-:Y:S04]  /*a6610*/  @P5 STG.E [R12.64], R20 ;  /* 0x000000140c005986 */ /* 0x0003e8000c101908 */
[----:B------:R1:W-:Y:S01]  /*a6620*/  @P4 STG.E [R16.64], R28 ;  /* 0x0000001c10004986 */ /* 0x0003e2000c101908 */
[----:B---3--:R-:W-:-:S03]  /*a6630*/  IMAD.WIDE R8, R0, 0x4, R218 ;  /* 0x0000000400087825 */ /* 0x008fc600078e02da */
[----:B------:R-:W-:Y:S01]  /*a6640*/  @P3 STG.E [R32.64], R84 ;  /* 0x0000005420003986 */ /* 0x000fe2000c101908 */
[----:B------:R-:W-:-:S03]  /*a6650*/  ISETP.LT.AND P3, PT, R171, c[0x0][0x178], !P1 ;  /* 0x00005e00ab007a0c */ /* 0x000fc60004f61270 */
[----:B-1----:R-:W3:Y:S01]  /*a6660*/  LDL.LU R20, [R1+0x3c54] ;  /* 0x003c540001147983 */ /* 0x002ee20000300800 */
[----:B------:R-:W-:Y:S02]  /*a6670*/  ISETP.LT.AND P1, PT, R199, c[0x0][0x178], !P1 ;  /* 0x00005e00c7007a0c */ /* 0x000fe40004f21270 */
[----:B------:R-:W-:Y:S01]  /*a6680*/  ISETP.LT.AND P5, PT, R46, c[0x0][0x178], !P0 ;  /* 0x00005e002e007a0c */ /* 0x000fe200047a1270 */
[----:B------:R1:W-:Y:S01]  /*a6690*/  @P2 STG.E [R8.64], R64 ;  /* 0x0000004008002986 */ /* 0x0003e2000c101908 */
[----:B------:R-:W-:-:S04]  /*a66a0*/  IMAD.WIDE R12, R0, 0x4, R190 ;  /* 0x00000004000c7825 */ /* 0x000fc800078e02be */
[----:B------:R-:W-:-:S04]  /*a66b0*/  IMAD.WIDE R16, R3, 0x4, R242 ;  /* 0x0000000403107825 */ /* 0x000fc800078e02f2 */
[----:B-1----:R-:W-:-:S05]  /*a66c0*/  IMAD.WIDE R8, R0, 0x4, R216 ;  /* 0x0000000400087825 */ /* 0x002fca00078e02d8 */
[----:B------:R-:W-:Y:S04]  /*a66d0*/  @P3 STG.E [R8.64], R108 ;  /* 0x0000006c08003986 */ /* 0x000fe8000c101908 */
[----:B------:R-:W-:Y:S04]  /*a66e0*/  @P1 STG.E [R12.64], R124 ;  /* 0x0000007c0c001986 */ /* 0x000fe8000c101908 */
[----:B--2---:R1:W-:Y:S04]  /*a66f0*/  @P5 STG.E [R16.64], R104 ;  /* 0x0000006810005986 */ /* 0x0043e8000c101908 */
[----:B-1----:R-:W2:Y:S01]  /*a6700*/  LDL.LU R104, [R1+0x3fc] ;  /* 0x0003fc0001687983 */ /* 0x002ea20000300800 */
[----:B------:R-:W-:Y:S01]  /*a6710*/  ISETP.LT.AND P4, PT, R239, c[0x0][0x178], !P0 ;  /* 0x00005e00ef007a0c */ /* 0x000fe20004781270 */
[----:B------:R-:W-:Y:S01]  /*a6720*/  IMAD.WIDE R32, R3, 0x4, R240 ;  /* 0x0000000403207825 */ /* 0x000fe200078e02f0 */
[----:B------:R-:W-:Y:S01]  /*a6730*/  ISETP.LT.AND P6, PT, R143, c[0x0][0x178], !P0 ;  /* 0x00005e008f007a0c */ /* 0x000fe200047c1270 */
[----:B------:R-:W2:Y:S01]  /*a6740*/  LDL.LU R28, [R1+0x3c5c] ;  /* 0x003c5c00011c7983 */ /* 0x000ea20000300800 */
[----:B------:R-:W-:-:S02]  /*a6750*/  ISETP.LT.AND P2, PT, R47, c[0x0][0x178], !P0 ;  /* 0x00005e002f007a0c */ /* 0x000fc40004741270 */
[----:B------:R-:W-:Y:S01]  /*a6760*/  ISETP.LT.AND P3, PT, R39, c[0x0][0x178], !P0 ;  /* 0x00005e0027007a0c */ /* 0x000fe20004761270 */
[----:B------:R-:W-:Y:S01]  /*a6770*/  IMAD.WIDE R8, R3, 0x4, R226 ;  /* 0x0000000403087825 */ /* 0x000fe200078e02e2 */
[----:B------:R-:W-:-:S05]  /*a6780*/  ISETP.LT.AND P5, PT, R171, c[0x0][0x178], !P0 ;  /* 0x00005e00ab007a0c */ /* 0x000fca00047a1270 */
[----:B------:R1:W-:Y:S01]  /*a6790*/  @P4 STG.E [R32.64], R5 ;  /* 0x0000000520004986 */ /* 0x0003e2000c101908 */
[----:B------:R-:W-:Y:S02]  /*a67a0*/  ISETP.LT.AND P4, PT, R27, c[0x0][0x178], !P0 ;  /* 0x00005e001b007a0c */ /* 0x000fe40004781270 */
[----:B------:R-:W-:Y:S01]  /*a67b0*/  ISETP.GE.AND P1, PT, R48, c[0x0][0x17c], PT ;  /* 0x00005f0030007a0c */ /* 0x000fe20003f26270 */
[----:B------:R-:W-:-:S04]  /*a67c0*/  IMAD.WIDE R12, R3, 0x4, R216 ;  /* 0x00000004030c7825 */ /* 0x000fc800078e02d8 */
[----:B-1----:R-:W-:Y:S01]  /*a67d0*/  IMAD.WIDE R4, R3, 0x4, R188 ;  /* 0x0000000403047825 */ /* 0x002fe200078e02bc */
[----:B------:R-:W-:-:S04]  /*a67e0*/  ISETP.LT.AND P0, PT, R199, c[0x0][0x178], !P0 ;  /* 0x00005e00c7007a0c */ /* 0x000fc80004701270 */
[----:B------:R1:W-:Y:S01]  /*a67f0*/  @P6 STG.E [R4.64], R21 ;  /* 0x0000001504006986 */ /* 0x0003e2000c101908 */
[----:B------:R-:W-:-:S03]  /*a6800*/  ISETP.LT.AND P6, PT, R46, c[0x0][0x178], !P1 ;  /* 0x00005e002e007a0c */ /* 0x000fc60004fc1270 */
[----:B------:R1:W-:Y:S01]  /*a6810*/  @P2 STG.E [R8.64], R29 ;  /* 0x0000001d08002986 */ /* 0x0003e2000c101908 */
[----:B------:R-:W-:Y:S01]  /*a6820*/  ISETP.LT.AND P2, PT, R239, c[0x0][0x178], !P1 ;  /* 0x00005e00ef007a0c */ /* 0x000fe20004f41270 */
[----:B-1----:R-:W-:-:S04]  /*a6830*/  IMAD.WIDE R4, R3, 0x4, R224 ;  /* 0x0000000403047825 */ /* 0x002fc800078e02e0 */
[C---:B------:R-:W-:Y:S01]  /*a6840*/  IMAD.WIDE R8, R3.reuse, 0x4, R218 ;  /* 0x0000000403087825 */ /* 0x040fe200078e02da */
[----:B------:R1:W-:Y:S01]  /*a6850*/  @P3 STG.E [R4.64], R85 ;  /* 0x0000005504003986 */ /* 0x0003e2000c101908 */
[----:B------:R-:W-:-:S03]  /*a6860*/  IADD3 R0, R3, c[0x0][0x198], RZ ;  /* 0x0000660003007a10 */ /* 0x000fc60007ffe0ff */
[----:B------:R1:W-:Y:S01]  /*a6870*/  @P4 STG.E [R8.64], R65 ;  /* 0x0000004108004986 */ /* 0x0003e2000c101908 */
[----:B------:R-:W-:-:S03]  /*a6880*/  ISETP.LT.AND P4, PT, R47, c[0x0][0x178], !P1 ;  /* 0x00005e002f007a0c */ /* 0x000fc60004f81270 */
[----:B------:R1:W-:Y:S01]  /*a6890*/  @P5 STG.E [R12.64], R109 ;  /* 0x0000006d0c005986 */ /* 0x0003e2000c101908 */
[----:B------:R-:W-:Y:S02]  /*a68a0*/  ISETP.LT.AND P5, PT, R143, c[0x0][0x178], !P1 ;  /* 0x00005e008f007a0c */ /* 0x000fe40004fa1270 */
[----:B------:R-:W-:Y:S01]  /*a68b0*/  ISETP.LT.AND P3, PT, R39, c[0x0][0x178], !P1 ;  /* 0x00005e0027007a0c */ /* 0x000fe20004f61270 */
[----:B-1----:R-:W-:-:S04]  /*a68c0*/  IMAD.WIDE R4, R3, 0x4, R190 ;  /* 0x0000000403047825 */ /* 0x002fc800078e02be */
[C---:B------:R-:W-:Y:S01]  /*a68d0*/  IMAD.WIDE R8, R0.reuse, 0x4, R242 ;  /* 0x0000000400087825 */ /* 0x040fe200078e02f2 */
[----:B------:R1:W-:Y:S03]  /*a68e0*/  @P0 STG.E [R4.64], R125 ;  /* 0x0000007d04000986 */ /* 0x0003e6000c101908 */
[----:B------:R-:W-:-:S04]  /*a68f0*/  IMAD.WIDE R12, R0, 0x4, R240 ;  /* 0x00000004000c7825 */ /* 0x000fc800078e02f0 */
[C---:B-1----:R-:W-:Y:S01]  /*a6900*/  IMAD.WIDE R4, R0.reuse, 0x4, R188 ;  /* 0x0000000400047825 */ /* 0x042fe200078e02bc */
[C---:B------:R-:W-:Y:S01]  /*a6910*/  IADD3 R3, R0.reuse, c[0x0][0x198], RZ ;  /* 0x0000660000037a10 */ /* 0x040fe20007ffe0ff */
[----:B----4-:R1:W-:Y:S04]  /*a6920*/  @P6 STG.E [R8.64], R120 ;  /* 0x0000007808006986 */ /* 0x0103e8000c101908 */
[----:B------:R4:W-:Y:S01]  /*a6930*/  @P2 STG.E [R12.64], R18 ;  /* 0x000000120c002986 */ /* 0x0009e2000c101908 */
[----:B------:R-:W-:Y:S02]  /*a6940*/  ISETP.LT.AND P2, PT, R27, c[0x0][0x178], !P1 ;  /* 0x00005e001b007a0c */ /* 0x000fe40004f41270 */
[----:B------:R-:W-:Y:S01]  /*a6950*/  ISETP.LT.AND P6, PT, R171, c[0x0][0x178], !P1 ;  /* 0x00005e00ab007a0c */ /* 0x000fe20004fc1270 */
[----:B------:R3:W-:Y:S01]  /*a6960*/  @P5 STG.E [R4.64], R58 ;  /* 0x0000003a04005986 */ /* 0x0007e2000c101908 */
[----:B-1----:R-:W-:-:S04]  /*a6970*/  IMAD.WIDE R8, R0, 0x4, R226 ;  /* 0x0000000400087825 */ /* 0x002fc800078e02e2 */
[----:B----4-:R-:W-:Y:S01]  /*a6980*/  IMAD.WIDE R12, R0, 0x4, R224 ;  /* 0x00000004000c7825 */ /* 0x010fe200078e02e0 */
[----:B---3--:R-:W-:Y:S01]  /*a6990*/  ISETP.GE.AND P0, PT, R20, c[0x0][0x17c], PT ;  /* 0x00005f0014007a0c */ /* 0x008fe20003f06270 */
[----:B------:R1:W-:Y:S01]  /*a69a0*/  @P4 STG.E [R8.64], R82 ;  /* 0x0000005208004986 */ /* 0x0003e2000c101908 */
[----:B------:R-:W-:-:S03]  /*a69b0*/  ISETP.LT.AND P1, PT, R199, c[0x0][0x178], !P1 ;  /* 0x00005e00c7007a0c */ /* 0x000fc60004f21270 */
[----:B------:R-:W3:Y:S01]  /*a69c0*/  LDL.LU R20, [R1+0x3c58] ;  /* 0x003c580001147983 */ /* 0x000ee20000300800 */
[----:B------:R-:W-:-:S03]  /*a69d0*/  IMAD.WIDE R4, R0, 0x4, R218 ;  /* 0x0000000400047825 */ /* 0x000fc600078e02da */
[----:B------:R4:W-:Y:S01]  /*a69e0*/  @P3 STG.E [R12.64], R98 ;  /* 0x000000620c003986 */ /* 0x0009e2000c101908 */
[----:B------:R-:W-:-:S03]  /*a69f0*/  ISETP.LT.AND P3, PT, R46, c[0x0][0x178], !P0 ;  /* 0x00005e002e007a0c */ /* 0x000fc60004761270 */
[----:B------:R-:W3:Y:S01]  /*a6a00*/  LDL.LU R249, [R1+0x3d8] ;  /* 0x0003d80001f97983 */ /* 0x000ee20000300800 */
[----:B-1----:R-:W-:-:S03]  /*a6a10*/  IMAD.WIDE R8, R0, 0x4, R216 ;  /* 0x0000000400087825 */ /* 0x002fc600078e02d8 */
[----:B------:R1:W-:Y:S01]  /*a6a20*/  @P2 STG.E [R4.64], R106 ;  /* 0x0000006a04002986 */ /* 0x0003e2000c101908 */
[----:B----4-:R-:W-:-:S03]  /*a6a30*/  IMAD.WIDE R12, R0, 0x4, R190 ;  /* 0x00000004000c7825 */ /* 0x010fc600078e02be */
[----:B------:R-:W-:Y:S01]  /*a6a40*/  @P6 STG.E [R8.64], R122 ;  /* 0x0000007a08006986 */ /* 0x000fe2000c101908 */
[----:B-1----:R-:W-:-:S03]  /*a6a50*/  IMAD.WIDE R4, R3, 0x4, R242 ;  /* 0x0000000403047825 */ /* 0x002fc600078e02f2 */
[----:B------:R-:W-:Y:S04]  /*a6a60*/  @P1 STG.E [R12.64], R138 ;  /* 0x0000008a0c001986 */ /* 0x000fe8000c101908 */
[----:B--2---:R1:W-:Y:S04]  /*a6a70*/  @P3 STG.E [R4.64], R104 ;  /* 0x0000006804003986 */ /* 0x0043e8000c101908 */
[----:B-1----:R-:W2:Y:S04]  /*a6a80*/  LDL.LU R104, [R1+0x3dc] ;  /* 0x0003dc0001687983 */ /* 0x002ea80000300800 */
[----:B------:R-:W4:Y:S01]  /*a6a90*/  LDL.LU R0, [R1+0x3c50] ;  /* 0x003c500001007983 */ /* 0x000f220000300800 */
[----:B------:R-:W-:-:S02]  /*a6aa0*/  ISETP.LT.AND P4, PT, R239, c[0x0][0x178], !P0 ;  /* 0x00005e00ef007a0c */ /* 0x000fc40004781270 */
[----:B------:R-:W-:Y:S02]  /*a6ab0*/  ISETP.LT.AND P6, PT, R143, c[0x0][0x178], !P0 ;  /* 0x00005e008f007a0c */ /* 0x000fe400047c1270 */
[----:B------:R-:W-:Y:S01]  /*a6ac0*/  ISETP.LT.AND P5, PT, R47, c[0x0][0x178], !P0 ;  /* 0x00005e002f007a0c */ /* 0x000fe200047a1270 */
[----:B------:R-:W-:Y:S01]  /*a6ad0*/  IMAD.WIDE R8, R3, 0x4, R240 ;  /* 0x0000000403087825 */ /* 0x000fe200078e02f0 */
[----:B------:R-:W-:Y:S01]  /*a6ae0*/  ISETP.LT.AND P2, PT, R39, c[0x0][0x178], !P0 ;  /* 0x00005e0027007a0c */ /* 0x000fe20004741270 */
[----:B------:R-:W2:Y:S01]  /*a6af0*/  LDL.LU R120, [R1+0x3c8] ;  /* 0x0003c80001787983 */ /* 0x000ea20000300800 */
[----:B------:R-:W-:Y:S01]  /*a6b00*/  ISETP.LT.AND P1, PT, R27, c[0x0][0x178], !P0 ;  /* 0x00005e001b007a0c */ /* 0x000fe20004721270 */
[----:B------:R-:W-:-:S04]  /*a6b10*/  IMAD.WIDE R4, R3, 0x4, R188 ;  /* 0x0000000403047825 */ /* 0x000fc800078e02bc */
[----:B------:R1:W-:Y:S01]  /*a6b20*/  @P4 STG.E [R8.64], R19 ;  /* 0x0000001308004986 */ /* 0x0003e2000c101908 */
[----:B------:R-:W-:Y:S01]  /*a6b30*/  IMAD.WIDE R12, R3, 0x4, R224 ;  /* 0x00000004030c7825 */ /* 0x000fe200078e02e0 */
[----:B------:R-:W-:-:S03]  /*a6b40*/  ISETP.GE.AND P3, PT, R28, c[0x0][0x17c], PT ;  /* 0x00005f001c007a0c */ /* 0x000fc60003f66270 */
[C---:B------:R-:W-:Y:S01]  /*a6b50*/  IMAD.WIDE R16, R3.reuse, 0x4, R218 ;  /* 0x0000000403107825 */ /* 0x040fe200078e02da */
[----:B------:R1:W-:Y:S03]  /*a6b60*/  @P6 STG.E [R4.64], R59 ;  /* 0x0000003b04006986 */ /* 0x0003e6000c101908 */
[----:B-1----:R-:W-:Y:S01]  /*a6b70*/  IMAD.WIDE R8, R3, 0x4, R226 ;  /* 0x0000000403087825 */ /* 0x002fe200078e02e2 */
[----:B------:R-:W-:Y:S01]  /*a6b80*/  ISETP.LT.AND P4, PT, R171, c[0x0][0x178], !P0 ;  /* 0x00005e00ab007a0c */ /* 0x000fe20004781270 */
[----:B------:R-:W2:Y:S01]  /*a6b90*/  LDL.LU R28, [R1+0x3c4c] ;  /* 0x003c4c00011c7983 */ /* 0x000ea20000300800 */
[----:B------:R-:W-:-:S03]  /*a6ba0*/  ISETP.LT.AND P0, PT, R199, c[0x0][0x178], !P0 ;  /* 0x00005e00c7007a0c */ /* 0x000fc60004701270 */
[----:B------:R1:W-:Y:S04]  /*a6bb0*/  @P5 STG.E [R8.64], R83 ;  /* 0x0000005308005986 */ /* 0x0003e8000c101908 */
[----:B------:R1:W-:Y:S04]  /*a6bc0*/  @P2 STG.E [R12.64], R99 ;  /* 0x000000630c002986 */ /* 0x0003e8000c101908 */
[----:B------:R1:W-:Y:S01]  /*a6bd0*/  @P1 STG.E [R16.64], R107 ;  /* 0x0000006b10001986 */ /* 0x0003e2000c101908 */
[----:B------:R-:W-:Y:S02]  /*a6be0*/  ISETP.LT.AND P1, PT, R46, c[0x0][0x178], !P3 ;  /* 0x00005e002e007a0c */ /* 0x000fe40005f21270 */
[C---:B------:R-:W-:Y:S01]  /*a6bf0*/  IADD3 R29, R3.reuse, c[0x0][0x198], RZ ;  /* 0x00006600031d7a10 */ /* 0x040fe20007ffe0ff */
[----:B------:R-:W-:Y:S01]  /*a6c00*/  IMAD.WIDE R18, R3, 0x4, R216 ;  /* 0x0000000403127825 */ /* 0x000fe200078e02d8 */
[----:B------:R-:W-:-:S03]  /*a6c10*/  ISETP.LT.AND P5, PT, R239, c[0x0][0x178], !P3 ;  /* 0x00005e00ef007a0c */ /* 0x000fc60005fa1270 */
[----:B------:R-:W-:Y:S01]  /*a6c20*/  IMAD.WIDE R4, R3, 0x4, R190 ;  /* 0x0000000403047825 */ /* 0x000fe200078e02be */
[----:B------:R-:W-:-:S03]  /*a6c30*/  ISETP.LT.AND P2, PT, R143, c[0x0][0x178], !P3 ;  /* 0x00005e008f007a0c */ /* 0x000fc60005f41270 */
[----:B-1----:R-:W-:Y:S01]  /*a6c40*/  IMAD.WIDE R8, R29, 0x4, R242 ;  /* 0x000000041d087825 */ /* 0x002fe200078e02f2 */
[----:B------:R1:W-:Y:S01]  /*a6c50*/  @P4 STG.E [R18.64], R123 ;  /* 0x0000007b12004986 */ /* 0x0003e2000c101908 */
[----:B------:R-:W-:Y:S02]  /*a6c60*/  ISETP.LT.AND P4, PT, R47, c[0x0][0x178], !P3 ;  /* 0x00005e002f007a0c */ /* 0x000fe40005f81270 */
[----:B------:R-:W-:Y:S01]  /*a6c70*/  ISETP.LT.AND P6, PT, R39, c[0x0][0x178], !P3 ;  /* 0x00005e0027007a0c */ /* 0x000fe20005fc1270 */
[----:B------:R1:W-:Y:S01]  /*a6c80*/  @P0 STG.E [R4.64], R139 ;  /* 0x0000008b04000986 */ /* 0x0003e2000c101908 */
[----:B------:R-:W-:-:S04]  /*a6c90*/  IMAD.WIDE R12, R29, 0x4, R240 ;  /* 0x000000041d0c7825 */ /* 0x000fc800078e02f0 */
[----:B------:R-:W-:-:S04]  /*a6ca0*/  IMAD.WIDE R16, R29, 0x4, R188 ;  /* 0x000000041d107825 */ /* 0x000fc800078e02bc */
[----:B-1----:R-:W-:-:S04]  /*a6cb0*/  IMAD.WIDE R18, R29, 0x4, R226 ;  /* 0x000000041d127825 */ /* 0x002fc800078e02e2 */
[----:B------:R-:W-:Y:S01]  /*a6cc0*/  IMAD.WIDE R4, R29, 0x4, R218 ;  /* 0x000000041d047825 */ /* 0x000fe200078e02da */
[----:B---3--:R-:W-:Y:S01]  /*a6cd0*/  ISETP.GE.AND P0, PT, R20, c[0x0][0x17c], PT ;  /* 0x00005f0014007a0c */ /* 0x008fe20003f06270 */
[----:B------:R1:W-:Y:S01]  /*a6ce0*/  @P1 STG.E [R8.64], R249 ;  /* 0x000000f908001986 */ /* 0x0003e2000c101908 */
[----:B------:R-:W-:Y:S01]  /*a6cf0*/  ISETP.LT.AND P1, PT, R27, c[0x0][0x178], !P3 ;  /* 0x00005e001b007a0c */ /* 0x000fe20005f21270 */
[----:B------:R-:W-:Y:S02]  /*a6d00*/  IMAD.WIDE R20, R29, 0x4, R224 ;  /* 0x000000041d147825 */ /* 0x000fe400078e02e0 */
[----:B------:R-:W-:Y:S04]  /*a6d10*/  @P5 STG.E [R12.64], R14 ;  /* 0x0000000e0c005986 */ /* 0x000fe8000c101908 */
[----:B------:R3:W-:Y:S04]  /*a6d20*/  @P2 STG.E [R16.64], R54 ;  /* 0x0000003610002986 */ /* 0x0007e8000c101908 */
[----:B------:R1:W-:Y:S04]  /*a6d30*/  @P4 STG.E [R18.64], R62 ;  /* 0x0000003e12004986 */ /* 0x0003e8000c101908 */
[----:B------:R1:W-:Y:S04]  /*a6d40*/  @P6 STG.E [R20.64], R94 ;  /* 0x0000005e14006986 */ /* 0x0003e8000c101908 */
[----:B------:R-:W-:Y:S01]  /*a6d50*/  @P1 STG.E [R4.64], R102 ;  /* 0x0000006604001986 */ /* 0x000fe2000c101908 */
[----:B----4-:R-:W-:-:S03]  /*a6d60*/  ISETP.GE.AND P1, PT, R0, c[0x0][0x17c], PT ;  /* 0x00005f0000007a0c */ /* 0x010fc60003f26270 */
[----:B------:R-:W4:Y:S01]  /*a6d70*/  LDL.LU R0, [R1+0x3c48] ;  /* 0x003c480001007983 */ /* 0x000f220000300800 */
[----:B------:R-:W-:Y:S02]  /*a6d80*/  ISETP.LT.AND P2, PT, R171, c[0x0][0x178], !P3 ;  /* 0x00005e00ab007a0c */ /* 0x000fe40005f41270 */
[----:B------:R-:W-:Y:S02]  /*a6d90*/  ISETP.LT.AND P3, PT, R199, c[0x0][0x178], !P3 ;  /* 0x00005e00c7007a0c */ /* 0x000fe40005f61270 */
[----:B------:R-:W-:Y:S02]  /*a6da0*/  ISETP.LT.AND P4, PT, R46, c[0x0][0x178], !P0 ;  /* 0x00005e002e007a0c */ /* 0x000fe40004781270 */
[----:B------:R-:W-:Y:S02]  /*a6db0*/  ISETP.LT.AND P6, PT, R239, c[0x0][0x178], !P0 ;  /* 0x00005e00ef007a0c */ /* 0x000fe400047c1270 */
[C---:B------:R-:W-:Y:S01]  /*a6dc0*/  IADD3 R3, R29.reuse, c[0x0][0x198], RZ ;  /* 0x000066001d037a10 */ /* 0x040fe20007ffe0ff */
[----:B-1----:R-:W-:Y:S01]  /*a6dd0*/  IMAD.WIDE R8, R29, 0x4, R216 ;  /* 0x000000041d087825 */ /* 0x002fe200078e02d8 */
[----:B------:R-:W-:-:S03]  /*a6de0*/  ISETP.LT.AND P5, PT, R143, c[0x0][0x178], !P0 ;  /* 0x00005e008f007a0c */ /* 0x000fc600047a1270 */
[----:B---3--:R-:W-:Y:S01]  /*a6df0*/  IMAD.WIDE R16, R29, 0x4, R190 ;  /* 0x000000041d107825 */ /* 0x008fe200078e02be */
[----:B------:R-:W-:Y:S03]  /*a6e00*/  @P2 STG.E [R8.64], R118 ;  /* 0x0000007608002986 */ /* 0x000fe6000c101908 */
[C---:B------:R-:W-:Y:S01]  /*a6e10*/  IMAD.WIDE R12, R3.reuse, 0x4, R242 ;  /* 0x00000004030c7825 */ /* 0x040fe200078e02f2 */
[----:B------:R-:W-:Y:S03]  /*a6e20*/  @P3 STG.E [R16.64], R134 ;  /* 0x0000008610003986 */ /* 0x000fe6000c101908 */
[----:B------:R-:W-:Y:S01]  /*a6e30*/  IMAD.WIDE R18, R3, 0x4, R240 ;  /* 0x0000000403127825 */ /* 0x000fe200078e02f0 */
[----:B--2---:R1:W-:Y:S01]  /*a6e40*/  @P4 STG.E [R12.64], R104 ;  /* 0x000000680c004986 */ /* 0x0043e2000c101908 */
[----:B------:R-:W-:-:S02]  /*a6e50*/  ISETP.LT.AND P3, PT, R47, c[0x0][0x178], !P0 ;  /* 0x00005e002f007a0c */ /* 0x000fc40004761270 */
[----:B------:R-:W-:Y:S01]  /*a6e60*/  IMAD.WIDE R20, R3, 0x4, R188 ;  /* 0x0000000403147825 */ /* 0x000fe200078e02bc */
[----:B------:R-:W-:Y:S01]  /*a6e70*/  ISETP.LT.AND P2, PT, R39, c[0x0][0x178], !P0 ;  /* 0x00005e0027007a0c */ /* 0x000fe20004741270 */
[----:B------:R2:W-:Y:S01]  /*a6e80*/  @P6 STG.E [R18.64], R15 ;  /* 0x0000000f12006986 */ /* 0x0005e2000c101908 */
[----:B------:R-:W-:Y:S02]  /*a6e90*/  ISETP.LT.AND P6, PT, R27, c[0x0][0x178], !P0 ;  /* 0x00005e001b007a0c */ /* 0x000fe400047c1270 */
[----:B------:R-:W-:Y:S01]  /*a6ea0*/  ISETP.LT.AND P4, PT, R171, c[0x0][0x178], !P0 ;  /* 0x00005e00ab007a0c */ /* 0x000fe20004781270 */
[----:B------:R-:W-:Y:S01]  /*a6eb0*/  @P5 STG.E [R20.64], R55 ;  /* 0x0000003714005986 */ /* 0x000fe2000c101908 */
[----:B------:R-:W-:Y:S02]  /*a6ec0*/  ISETP.LT.AND P0, PT, R199, c[0x0][0x178], !P0 ;  /* 0x00005e00c7007a0c */ /* 0x000fe40004701270 */
[----:B------:R-:W-:Y:S01]  /*a6ed0*/  ISETP.LT.AND P5, PT, R46, c[0x0][0x178], !P1 ;  /* 0x00005e002e007a0c */ /* 0x000fe20004fa1270 */
[----:B-1----:R-:W3:Y:S01]  /*a6ee0*/  LDL.LU R104, [R1+0x3cc] ;  /* 0x0003cc0001687983 */ /* 0x002ee20000300800 */
[C---:B------:R-:W-:Y:S01]  /*a6ef0*/  IMAD.WIDE R4, R3.reuse, 0x4, R226 ;  /* 0x0000000403047825 */ /* 0x040fe200078e02e2 */
[----:B------:R-:W-:-:S03]  /*a6f00*/  IADD3 R29, R3, c[0x0][0x198], RZ ;  /* 0x00006600031d7a10 */ /* 0x000fc60007ffe0ff */
[C---:B------:R-:W-:Y:S01]  /*a6f10*/  IMAD.WIDE R8, R3.reuse, 0x4, R224 ;  /* 0x0000000403087825 */ /* 0x040fe200078e02e0 */
[----:B------:R1:W-:Y:S03]  /*a6f20*/  @P3 STG.E [R4.64], R63 ;  /* 0x0000003f04003986 */ /* 0x0003e6000c101908 */
[C---:B------:R-:W-:Y:S01]  /*a6f30*/  IMAD.WIDE R12, R3.reuse, 0x4, R218 ;  /* 0x00000004030c7825 */ /* 0x040fe200078e02da */
[----:B------:R1:W-:Y:S03]  /*a6f40*/  @P2 STG.E [R8.64], R95 ;  /* 0x0000005f08002986 */ /* 0x0003e6000c101908 */
[C---:B------:R-:W-:Y:S01]  /*a6f50*/  IMAD.WIDE R16, R3.reuse, 0x4, R216 ;  /* 0x0000000403107825 */ /* 0x040fe200078e02d8 */
[----:B------:R1:W-:Y:S03]  /*a6f60*/  @P6 STG.E [R12.64], R103 ;  /* 0x000000670c006986 */ /* 0x0003e6000c101908 */
[----:B--2---:R-:W-:Y:S01]  /*a6f70*/  IMAD.WIDE R14, R3, 0x4, R190 ;  /* 0x00000004030e7825 */ /* 0x004fe200078e02be */
[----:B------:R-:W-:-:S03]  /*a6f80*/  ISETP.LT.AND P6, PT, R239, c[0x0][0x178], !P1 ;  /* 0x00005e00ef007a0c */ /* 0x000fc60004fc1270 */
[----:B------:R-:W-:Y:S01]  /*a6f90*/  IMAD.WIDE R18, R29, 0x4, R242 ;  /* 0x000000041d127825 */ /* 0x000fe200078e02f2 */
[----:B------:R2:W-:Y:S01]  /*a6fa0*/  @P4 STG.E [R16.64], R119 ;  /* 0x0000007710004986 */ /* 0x0005e2000c101908 */
[----:B------:R-:W-:Y:S02]  /*a6fb0*/  ISETP.LT.AND P2, PT, R143, c[0x0][0x178], !P1 ;  /* 0x00005e008f007a0c */ /* 0x000fe40004f41270 */
[----:B------:R-:W-:Y:S01]  /*a6fc0*/  ISETP.LT.AND P4, PT, R47, c[0x0][0x178], !P1 ;  /* 0x00005e002f007a0c */ /* 0x000fe20004f81270 */
[----:B------:R2:W-:Y:S01]  /*a6fd0*/  @P0 STG.E [R14.64], R135 ;  /* 0x000000870e000986 */ /* 0x0005e2000c101908 */
[----:B------:R-:W-:-:S03]  /*a6fe0*/  ISETP.LT.AND P3, PT, R39, c[0x0][0x178], !P1 ;  /* 0x00005e0027007a0c */ /* 0x000fc60004f61270 */
[----:B------:R2:W-:Y:S01]  /*a6ff0*/  @P5 STG.E [R18.64], R120 ;  /* 0x0000007812005986 */ /* 0x0005e2000c101908 */
[----:B------:R-:W-:Y:S02]  /*a7000*/  ISETP.LT.AND P5, PT, R27, c[0x0][0x178], !P1 ;  /* 0x00005e001b007a0c */ /* 0x000fe40004fa1270 */
[----:B------:R-:W-:Y:S02]  /*a7010*/  ISETP.LT.AND P0, PT, R171, c[0x0][0x178], !P1 ;  /* 0x00005e00ab007a0c */ /* 0x000fe40004f01270 */
[----:B------:R-:W-:Y:S01]  /*a7020*/  ISETP.LT.AND P1, PT, R199, c[0x0][0x178], !P1 ;  /* 0x00005e00c7007a0c */ /* 0x000fe20004f21270 */
[----:B-1----:R-:W-:-:S04]  /*a7030*/  IMAD.WIDE R4, R29, 0x4, R240 ;  /* 0x000000041d047825 */ /* 0x002fc800078e02f0 */
[C---:B------:R-:W-:Y:S01]  /*a7040*/  IMAD.WIDE R8, R29.reuse, 0x4, R188 ;  /* 0x000000041d087825 */ /* 0x040fe200078e02bc */
[----:B------:R1:W-:Y:S03]  /*a7050*/  @P6 STG.E [R4.64], R10 ;  /* 0x0000000a04006986 */ /* 0x0003e6000c101908 */
[C---:B------:R-:W-:Y:S01]  /*a7060*/  IMAD.WIDE R12, R29.reuse, 0x4, R226 ;  /* 0x000000041d0c7825 */ /* 0x040fe200078e02e2 */
[----:B------:R1:W-:Y:S03]  /*a7070*/  @P2 STG.E [R8.64], R50 ;  /* 0x0000003208002986 */ /* 0x0003e6000c101908 */
[C---:B--2---:R-:W-:Y:S01]  /*a7080*/  IMAD.WIDE R16, R29.reuse, 0x4, R224 ;  /* 0x000000041d107825 */ /* 0x044fe200078e02e0 */
[----:B------:R2:W-:Y:S03]  /*a7090*/  @P4 STG.E [R12.64], R34 ;  /* 0x000000220c004986 */ /* 0x0005e6000c101908 */
[C---:B------:R-:W-:Y:S01]  /*a70a0*/  IMAD.WIDE R14, R29.reuse, 0x4, R218 ;  /* 0x000000041d0e7825 */ /* 0x040fe200078e02da */
[----:B------:R-:W-:Y:S03]  /*a70b0*/  @P3 STG.E [R16.64], R90 ;  /* 0x0000005a10003986 */ /* 0x000fe6000c101908 */
[C---:B------:R-:W-:Y:S01]  /*a70c0*/  IMAD.WIDE R18, R29.reuse, 0x4, R216 ;  /* 0x000000041d127825 */ /* 0x040fe200078e02d8 */
[----:B------:R-:W3:Y:S03]  /*a70d0*/  LDL.LU R120, [R1+0x3b8] ;  /* 0x0003b80001787983 */ /* 0x000ee60000300800 */
[----:B-1----:R-:W-:Y:S01]  /*a70e0*/  IMAD.WIDE R4, R29, 0x4, R190 ;  /* 0x000000041d047825 */ /* 0x002fe200078e02be */
[----:B------:R1:W-:Y:S04]  /*a70f0*/  @P5 STG.E [R14.64], R70 ;  /* 0x000000460e005986 */ /* 0x0003e8000c101908 */
[----:B------:R-:W-:Y:S04]  /*a7100*/  @P0 STG.E [R18.64], R114 ;  /* 0x0000007212000986 */ /* 0x000fe8000c101908 */
[----:B------:R-:W-:Y:S04]  /*a7110*/  @P1 STG.E [R4.64], R130 ;  /* 0x0000008204001986 */ /* 0x000fe8000c101908 */
[----:B------:R-:W3:Y:S01]  /*a7120*/  LDL.LU R20, [R1+0x3c44] ;  /* 0x003c440001147983 */ /* 0x000ee20000300800 */
[----:B----4-:R-:W-:-:S03]  /*a7130*/  ISETP.GE.AND P1, PT, R0, c[0x0][0x17c], PT ;  /* 0x00005f0000007a0c */ /* 0x010fc60003f26270 */
[----:B------:R-:W4:Y:S01]  /*a7140*/  LDL.LU R0, [R1+0x3c3c] ;  /* 0x003c3c0001007983 */ /* 0x000f220000300800 */
[----:B------:R-:W-:-:S04]  /*a7150*/  ISETP.GE.AND P6, PT, R28, c[0x0][0x17c], PT ;  /* 0x00005f001c007a0c */ /* 0x000fc80003fc6270 */
[----:B------:R-:W-:Y:S02]  /*a7160*/  ISETP.LT.AND P2, PT, R46, c[0x0][0x178], !P6 ;  /* 0x00005e002e007a0c */ /* 0x000fe40007741270 */
[----:B------:R-:W-:Y:S02]  /*a7170*/  ISETP.LT.AND P3, PT, R239, c[0x0][0x178], !P6 ;  /* 0x00005e00ef007a0c */ /* 0x000fe40007761270 */
[----:B------:R-:W-:-:S05]  /*a7180*/  IADD3 R3, R29, c[0x0][0x198], RZ ;  /* 0x000066001d037a10 */ /* 0x000fca0007ffe0ff */
[----:B------:R-:W-:Y:S01]  /*a7190*/  IMAD.WIDE R8, R3, 0x4, R242 ;  /* 0x0000000403087825 */ /* 0x000fe200078e02f2 */
[----:B------:R-:W-:-:S03]  /*a71a0*/  ISETP.LT.AND P4, PT, R143, c[0x0][0x178], !P6 ;  /* 0x00005e008f007a0c */ /* 0x000fc60007781270 */
[----:B--2---:R-:W-:Y:S01]  /*a71b0*/  IMAD.WIDE R12, R3, 0x4, R240 ;  /* 0x00000004030c7825 */ /* 0x004fe200078e02f0 */
[----:B------:R-:W-:Y:S02]  /*a71c0*/  ISETP.LT.AND P0, PT, R47, c[0x0][0x178], !P6 ;  /* 0x00005e002f007a0c */ /* 0x000fe40007701270 */
[----:B------:R-:W-:Y:S01]  /*a71d0*/  ISETP.LT.AND P5, PT, R39, c[0x0][0x178], !P6 ;  /* 0x00005e0027007a0c */ /* 0x000fe200077a1270 */
[----:B-1----:R-:W-:-:S04]  /*a71e0*/  IMAD.WIDE R14, R3, 0x4, R188 ;  /* 0x00000004030e7825 */ /* 0x002fc800078e02bc */
[----:B------:R-:W-:Y:S01]  /*a71f0*/  IMAD.WIDE R16, R3, 0x4, R226 ;  /* 0x0000000403107825 */ /* 0x000fe200078e02e2 */
[----:B---3--:R1:W-:Y:S01]  /*a7200*/  @P2 STG.E [R8.64], R104 ;  /* 0x0000006808002986 */ /* 0x0083e2000c101908 */
[----:B------:R-:W-:-:S03]  /*a7210*/  ISETP.LT.AND P2, PT, R171, c[0x0][0x178], !P6 ;  /* 0x00005e00ab007a0c */ /* 0x000fc60007741270 */
[----:B------:R2:W-:Y:S01]  /*a7220*/  @P3 STG.E [R12.64], R11 ;  /* 0x0000000b0c003986 */ /* 0x0005e2000c101908 */
[----:B------:R-:W-:-:S03]  /*a7230*/  ISETP.LT.AND P3, PT, R27, c[0x0][0x178], !P6 ;  /* 0x00005e001b007a0c */ /* 0x000fc60007761270 */
[----:B-1----:R-:W3:Y:S01]  /*a7240*/  LDL.LU R104, [R1+0x3bc] ;  /* 0x0003bc0001687983 */ /* 0x002ee20000300800 */
[----:B------:R-:W-:Y:S01]  /*a7250*/  IMAD.WIDE R18, R3, 0x4, R224 ;  /* 0x0000000403127825 */ /* 0x000fe200078e02e0 */
[----:B------:R-:W-:-:S03]  /*a7260*/  ISETP.LT.AND P6, PT, R199, c[0x0][0x178], !P6 ;  /* 0x00005e00c7007a0c */ /* 0x000fc600077c1270 */
[C---:B------:R-:W-:Y:S01]  /*a7270*/  IMAD.WIDE R4, R3.reuse, 0x4, R218 ;  /* 0x0000000403047825 */ /* 0x040fe200078e02da */
[----:B------:R1:W-:Y:S01]  /*a7280*/  @P4 STG.E [R14.64], R51 ;  /* 0x000000330e004986 */ /* 0x0003e2000c101908 */
[----:B------:R-:W-:Y:S02]  /*a7290*/  ISETP.LT.AND P4, PT, R46, c[0x0][0x178], !P1 ;  /* 0x00005e002e007a0c */ /* 0x000fe40004f81270 */
[----:B------:R-:W-:Y:S01]  /*a72a0*/  IMAD.WIDE R8, R3, 0x4, R216 ;  /* 0x0000000403087825 */ /* 0x000fe200078e02d8 */
[----:B------:R1:W-:Y:S01]  /*a72b0*/  @P0 STG.E [R16.64], R35 ;  /* 0x0000002310000986 */ /* 0x0003e2000c101908 */
[----:B------:R-:W-:Y:S02]  /*a72c0*/  ISETP.LT.AND P0, PT, R239, c[0x0][0x178], !P1 ;  /* 0x00005e00ef007a0c */ /* 0x000fe40004f01270 */
[----:B--2---:R-:W-:Y:S01]  /*a72d0*/  IMAD.WIDE R10, R3, 0x4, R190 ;  /* 0x00000004030a7825 */ /* 0x004fe200078e02be */
[----:B------:R-:W-:Y:S01]  /*a72e0*/  @P5 STG.E [R18.64], R91 ;  /* 0x0000005b12005986 */ /* 0x000fe2000c101908 */
[----:B------:R-:W-:-:S02]  /*a72f0*/  ISETP.LT.AND P5, PT, R143, c[0x0][0x178], !P1 ;  /* 0x00005e008f007a0c */ /* 0x000fc40004fa1270 */
[----:B------:R-:W-:Y:S01]  /*a7300*/  IADD3 R3, R3, c[0x0][0x198], RZ ;  /* 0x0000660003037a10 */ /* 0x000fe20007ffe0ff */
[----:B------:R2:W-:Y:S01]  /*a7310*/  @P3 STG.E [R4.64], R71 ;  /* 0x0000004704003986 */ /* 0x0005e2000c101908 */
[----:B------:R-:W-:-:S03]  /*a7320*/  ISETP.LT.AND P3, PT, R47, c[0x0][0x178], !P1 ;  /* 0x00005e002f007a0c */ /* 0x000fc60004f61270 */
[----:B------:R2:W-:Y:S01]  /*a7330*/  @P2 STG.E [R8.64], R115 ;  /* 0x0000007308002986 */ /* 0x0005e2000c101908 */
[----:B------:R-:W-:Y:S01]  /*a7340*/  ISETP.LT.AND P2, PT, R39, c[0x0][0x178], !P1 ;  /* 0x00005e0027007a0c */ /* 0x000fe20004f41270 */
[----:B------:R-:W-:-:S04]  /*a7350*/  IMAD.WIDE R12, R3, 0x4, R242 ;  /* 0x00000004030c7825 */ /* 0x000fc800078e02f2 */
[C---:B-1----:R-:W-:Y:S01]  /*a7360*/  IMAD.WIDE R14, R3.reuse, 0x4, R240 ;  /* 0x00000004030e7825 */ /* 0x042fe200078e02f0 */
[----:B------:R1:W-:Y:S03]  /*a7370*/  @P6 STG.E [R10.64], R131 ;  /* 0x000000830a006986 */ /* 0x0003e6000c101908 */
[----:B------:R-:W-:-:S04]  /*a7380*/  IMAD.WIDE R16, R3, 0x4, R188 ;  /* 0x0000000403107825 */ /* 0x000fc800078e02bc */
[----:B--2---:R-:W-:-:S04]  /*a7390*/  IMAD.WIDE R4, R3, 0x4, R226 ;  /* 0x0000000403047825 */ /* 0x004fc800078e02e2 */
[----:B------:R-:W-:Y:S01]  /*a73a0*/  IMAD.WIDE R8, R3, 0x4, R224 ;  /* 0x0000000403087825 */ /* 0x000fe200078e02e0 */
[----:B------:R2:W-:Y:S04]  /*a73b0*/  @P4 STG.E [R12.64], R120 ;  /* 0x000000780c004986 */ /* 0x0005e8000c101908 */
[----:B------:R1:W-:Y:S04]  /*a73c0*/  @P0 STG.E [R14.64], R6 ;  /* 0x000000060e000986 */ /* 0x0003e8000c101908 */
[----:B------:R1:W-:Y:S04]  /*a73d0*/  @P5 STG.E [R16.64], R22 ;  /* 0x0000001610005986 */ /* 0x0003e8000c101908 */
[----:B------:R-:W-:Y:S04]  /*a73e0*/  @P3 STG.E [R4.64], R30 ;  /* 0x0000001e04003986 */ /* 0x000fe8000c101908 */
[----:B------:R1:W-:Y:S01]  /*a73f0*/  @P2 STG.E [R8.64], R86 ;  /* 0x0000005608002986 */ /* 0x0003e2000c101908 */
[----:B----4-:R-:W-:-:S03]  /*a7400*/  ISETP.GE.AND P2, PT, R0, c[0x0][0x17c], PT ;  /* 0x00005f0000007a0c */ /* 0x010fc60003f46270 */
[----:B------:R-:W4:Y:S01]  /*a7410*/  LDL.LU R0, [R1+0x3c74] ;  /* 0x003c740001007983 */ /* 0x000f220000300800 */
[----:B------:R-:W-:Y:S02]  /*a7420*/  ISETP.GE.AND P4, PT, R20, c[0x0][0x17c], PT ;  /* 0x00005f0014007a0c */ /* 0x000fe40003f86270 */
[----:B------:R-:W-:Y:S02]  /*a7430*/  ISETP.LT.AND P6, PT, R27, c[0x0][0x178], !P1 ;  /* 0x00005e001b007a0c */ /* 0x000fe40004fc1270 */
[C---:B------:R-:W-:Y:S01]  /*a7440*/  IADD3 R21, R3.reuse, c[0x0][0x198], RZ ;  /* 0x0000660003157a10 */ /* 0x040fe20007ffe0ff */
[----:B-1----:R-:W-:Y:S01]  /*a7450*/  IMAD.WIDE R10, R3, 0x4, R218 ;  /* 0x00000004030a7825 */ /* 0x002fe200078e02da */
[----:B------:R-:W-:Y:S01]  /*a7460*/  ISETP.LT.AND P0, PT, R171, c[0x0][0x178], !P1 ;  /* 0x00005e00ab007a0c */ /* 0x000fe20004f01270 */
[----:B------:R-:W4:Y:S01]  /*a7470*/  LDL.LU R20, [R1+0x3c70] ;  /* 0x003c700001147983 */ /* 0x000f220000300800 */
[----:B------:R-:W-:Y:S02]  /*a7480*/  ISETP.LT.AND P1, PT, R199, c[0x0][0x178], !P1 ;  /* 0x00005e00c7007a0c */ /* 0x000fe40004f21270 */
[----:B------:R-:W-:-:S02]  /*a7490*/  ISETP.LT.AND P3, PT, R46, c[0x0][0x178], !P4 ;  /* 0x00005e002e007a0c */ /* 0x000fc40006761270 */
[----:B------:R-:W-:Y:S01]  /*a74a0*/  ISETP.LT.AND P5, PT, R239, c[0x0][0x178], !P4 ;  /* 0x00005e00ef007a0c */ /* 0x000fe200067a1270 */
[----:B--2---:R-:W-:-:S04]  /*a74b0*/  IMAD.WIDE R12, R3, 0x4, R216 ;  /* 0x00000004030c7825 */ /* 0x004fc800078e02d8 */
[----:B------:R-:W-:Y:S01]  /*a74c0*/  IMAD.WIDE R14, R3, 0x4, R190 ;  /* 0x00000004030e7825 */ /* 0x000fe200078e02be */
[----:B------:R1:W-:Y:S03]  /*a74d0*/  @P6 STG.E [R10.64], R66 ;  /* 0x000000420a006986 */ /* 0x0003e6000c101908 */
[C---:B------:R-:W-:Y:S01]  /*a74e0*/  IMAD.WIDE R16, R21.reuse, 0x4, R242 ;  /* 0x0000000415107825 */ /* 0x040fe200078e02f2 */
[----:B------:R2:W-:Y:S03]  /*a74f0*/  @P0 STG.E [R12.64], R110 ;  /* 0x0000006e0c000986 */ /* 0x0005e6000c101908 */
[----:B------:R-:W-:Y:S01]  /*a7500*/  IMAD.WIDE R8, R21, 0x4, R240 ;  /* 0x0000000415087825 */ /* 0x000fe200078e02f0 */
[----:B------:R-:W-:Y:S01]  /*a7510*/  ISETP.LT.AND P6, PT, R143, c[0x0][0x178], !P4 ;  /* 0x00005e008f007a0c */ /* 0x000fe200067c1270 */
[----:B------:R3:W-:Y:S01]  /*a7520*/  @P1 STG.E [R14.64], R126 ;  /* 0x0000007e0e001986 */ /* 0x0007e2000c101908 */
[----:B------:R-:W-:-:S02]  /*a7530*/  ISETP.LT.AND P0, PT, R47, c[0x0][0x178], !P4 ;  /* 0x00005e002f007a0c */ /* 0x000fc40006701270 */
[----:B------:R-:W-:Y:S01]  /*a7540*/  ISETP.LT.AND P1, PT, R39, c[0x0][0x178], !P4 ;  /* 0x00005e0027007a0c */ /* 0x000fe20006721270 */
[----:B-1----:R-:W-:-:S04]  /*a7550*/  IMAD.WIDE R10, R21, 0x4, R188 ;  /* 0x00000004150a7825 */ /* 0x002fc800078e02bc */
[----:B--2---:R-:W-:Y:S01]  /*a7560*/  IMAD.WIDE R12, R21, 0x4, R226 ;  /* 0x00000004150c7825 */ /* 0x004fe200078e02e2 */
[----:B---3--:R1:W-:Y:S04]  /*a7570*/  @P3 STG.E [R16.64], R104 ;  /* 0x0000006810003986 */ /* 0x0083e8000c101908 */
[----:B------:R2:W-:Y:S01]  /*a7580*/  @P5 STG.E [R8.64], R7 ;  /* 0x0000000708005986 */ /* 0x0005e2000c101908 */
[----:B------:R-:W-:Y:S01]  /*a7590*/  ISETP.LT.AND P5, PT, R27, c[0x0][0x178], !P4 ;  /* 0x00005e001b007a0c */ /* 0x000fe200067a1270 */
[----:B------:R-:W-:Y:S01]  /*a75a0*/  IMAD.WIDE R14, R21, 0x4, R224 ;  /* 0x00000004150e7825 */ /* 0x000fe200078e02e0 */
[----:B------:R-:W-:Y:S01]  /*a75b0*/  ISETP.LT.AND P3, PT, R171, c[0x0][0x178], !P4 ;  /* 0x00005e00ab007a0c */ /* 0x000fe20006761270 */
[----:B------:R3:W-:Y:S02]  /*a75c0*/  @P6 STG.E [R10.64], R23 ;  /* 0x000000170a006986 */ /* 0x0007e4000c101908 */
[----:B-1----:R-:W-:-:S02]  /*a75d0*/  IMAD.WIDE R16, R21, 0x4, R218 ;  /* 0x0000000415107825 */ /* 0x002fc400078e02da */
[----:B------:R-:W-:Y:S01]  /*a75e0*/  @P0 STG.E [R12.64], R31 ;  /* 0x0000001f0c000986 */ /* 0x000fe2000c101908 */
[----:B------:R-:W-:Y:S02]  /*a75f0*/  ISETP.LT.AND P4, PT, R199, c[0x0][0x178], !P4 ;  /* 0x00005e00c7007a0c */ /* 0x000fe40006781270 */
[----:B------:R-:W-:Y:S01]  /*a7600*/  ISETP.LT.AND P6, PT, R46, c[0x0][0x178], !P2 ;  /* 0x00005e002e007a0c */ /* 0x000fe200057c1270 */
[----:B------:R-:W-:Y:S01]  /*a7610*/  @P1 STG.E [R14.64], R87 ;  /* 0x000000570e001986 */ /* 0x000fe2000c101908 */
[----:B------:R-:W-:-:S03]  /*a7620*/  IADD3 R29, R21, c[0x0][0x198], RZ ;  /* 0x00006600151d7a10 */ /* 0x000fc60007ffe0ff */
[----:B------:R-:W-:Y:S01]  /*a7630*/  @P5 STG.E [R16.64], R67 ;  /* 0x0000004310005986 */ /* 0x000fe2000c101908 */
[----:B------:R-:W-:Y:S01]  /*a7640*/  ISETP.LT.AND P5, PT, R239, c[0x0][0x178], !P2 ;  /* 0x00005e00ef007a0c */ /* 0x000fe200057a1270 */
[C---:B------:R-:W-:Y:S02]  /*a7650*/  IMAD.WIDE R18, R21.reuse, 0x4, R216 ;  /* 0x0000000415127825 */ /* 0x040fe400078e02d8 */
[----:B------:R1:W4:Y:S02]  /*a7660*/  LDS.128 R4, [R2] ;  /* 0x0000000002047984 */ /* 0x0003240000000c00 */
[----:B--2---:R-:W-:-:S04]  /*a7670*/  IMAD.WIDE R8, R21, 0x4, R190 ;  /* 0x0000000415087825 */ /* 0x004fc800078e02be */
[C---:B---3--:R-:W-:Y:S01]  /*a7680*/  IMAD.WIDE R10, R29.reuse, 0x4, R242 ;  /* 0x000000041d0a7825 */ /* 0x048fe200078e02f2 */
[----:B------:R-:W-:Y:S03]  /*a7690*/  @P3 STG.E [R18.64], R111 ;  /* 0x0000006f12003986 */ /* 0x000fe6000c101908 */
[----:B-1----:R-:W-:Y:S01]  /*a76a0*/  IMAD.WIDE R2, R29, 0x4, R240 ;  /* 0x000000041d027825 */ /* 0x002fe200078e02f0 */
[----:B------:R1:W-:Y:S04]  /*a76b0*/  @P4 STG.E [R8.64], R127 ;  /* 0x0000007f08004986 */ /* 0x0003e8000c101908 */
[----:B------:R2:W-:Y:S04]  /*a76c0*/  @P6 STG.E [R10.64], R152 ;  /* 0x000000980a006986 */ /* 0x0005e8000c101908 */
[----:B------:R3:W-:Y:S01]  /*a76d0*/  @P5 STG.E [R2.64], R164 ;  /* 0x000000a402005986 */ /* 0x0007e2000c101908 */
[----:B----4-:R-:W-:-:S03]  /*a76e0*/  ISETP.GE.AND P5, PT, R0, c[0x0][0x17c], PT ;  /* 0x00005f0000007a0c */ /* 0x010fc60003fa6270 */
[----:B------:R-:W4:Y:S01]  /*a76f0*/  LDL.LU R0, [R1+0x3c6c] ;  /* 0x003c6c0001007983 */ /* 0x000f220000300800 */
[----:B------:R-:W-:Y:S02]  /*a7700*/  ISETP.LT.AND P0, PT, R143, c[0x0][0x178], !P2 ;  /* 0x00005e008f007a0c */ /* 0x000fe40005701270 */
[----:B------:R-:W-:Y:S02]  /*a7710*/  ISETP.LT.AND P3, PT, R47, c[0x0][0x178], !P2 ;  /* 0x00005e002f007a0c */ /* 0x000fe40005761270 */
[----:B------:R-:W-:Y:S01]  /*a7720*/  ISETP.LT.AND P1, PT, R39, c[0x0][0x178], !P2 ;  /* 0x00005e0027007a0c */ /* 0x000fe20005721270 */
[----:B------:R-:W-:Y:S01]  /*a7730*/  IMAD.WIDE R12, R29, 0x4, R188 ;  /* 0x000000041d0c7825 */ /* 0x000fe200078e02bc */
[----:B------:R-:W-:-:S03]  /*a7740*/  ISETP.LT.AND P6, PT, R27, c[0x0][0x178], !P2 ;  /* 0x00005e001b007a0c */ /* 0x000fc600057c1270 */
[----:B------:R-:W-:Y:S01]  /*a7750*/  IMAD.WIDE R14, R29, 0x4, R226 ;  /* 0x000000041d0e7825 */ /* 0x000fe200078e02e2 */
[----:B------:R-:W-:-:S03]  /*a7760*/  ISETP.LT.AND P4, PT, R171, c[0x0][0x178], !P2 ;  /* 0x00005e00ab007a0c */ /* 0x000fc60005781270 */
[----:B------:R-:W-:Y:S01]  /*a7770*/  IMAD.WIDE R16, R29, 0x4, R224 ;  /* 0x000000041d107825 */ /* 0x000fe200078e02e0 */
[----:B------:R2:W-:Y:S01]  /*a7780*/  @P0 STG.E [R12.64], R180 ;  /* 0x000000b40c000986 */ /* 0x0005e2000c101908 */
[----:B------:R-:W-:Y:S02]  /*a7790*/  ISETP.LT.AND P2, PT, R199, c[0x0][0x178], !P2 ;  /* 0x00005e00c7007a0c */ /* 0x000fe40005741270 */
[----:B------:R-:W-:Y:S01]  /*a77a0*/  ISETP.LT.AND P0, PT, R46, c[0x0][0x178], !P5 ;  /* 0x00005e002e007a0c */ /* 0x000fe20006f01270 */
[----:B------:R3:W-:Y:S01]  /*a77b0*/  @P3 STG.E [R14.64], R192 ;  /* 0x000000c00e003986 */ /* 0x0007e2000c101908 */
[----:B------:R-:W-:-:S03]  /*a77c0*/  IADD3 R23, R29, c[0x0][0x198], RZ ;  /* 0x000066001d177a10 */ /* 0x000fc60007ffe0ff */
[----:B------:R3:W-:Y:S01]  /*a77d0*/  @P1 STG.E [R16.64], R208 ;  /* 0x000000d010001986 */ /* 0x0007e2000c101908 */
[----:B------:R-:W-:Y:S01]  /*a77e0*/  ISETP.LT.AND P1, PT, R239, c[0x0][0x178], !P5 ;  /* 0x00005e00ef007a0c */ /* 0x000fe20006f21270 */
[----:B-1----:R-:W-:-:S04]  /*a77f0*/  IMAD.WIDE R8, R29, 0x4, R218 ;  /* 0x000000041d087825 */ /* 0x002fc800078e02da */
[C---:B--2---:R-:W-:Y:S01]  /*a7800*/  IMAD.WIDE R10, R29.reuse, 0x4, R216 ;  /* 0x000000041d0a7825 */ /* 0x044fe200078e02d8 */
[----:B------:R-:W-:Y:S03]  /*a7810*/  @P6 STG.E [R8.64], R212 ;  /* 0x000000d408006986 */ /* 0x000fe6000c101908 */
[----:B---3--:R-:W-:Y:S01]  /*a7820*/  IMAD.WIDE R2, R29, 0x4, R190 ;  /* 0x000000041d027825 */ /* 0x008fe200078e02be */
[----:B------:R-:W-:Y:S03]  /*a7830*/  @P4 STG.E [R10.64], R220 ;  /* 0x000000dc0a004986 */ /* 0x000fe6000c101908 */
[----:B------:R-:W-:Y:S01]  /*a7840*/  IMAD.WIDE R12, R23, 0x4, R242 ;  /* 0x00000004170c7825 */ /* 0x000fe200078e02f2 */
        /* <DEDUP_REMOVED lines=8> */
[----:B------:R-:W-:Y:S01]  /*a78d0*/  ISETP.LT.AND P1, PT, R27, c[0x0][0x178], !P5 ;  /* 0x00005e001b007a0c */ /* 0x000fe20006f21270 */
[----:B------:R-:W-:Y:S01]  /*a78e0*/  IMAD.WIDE R16, R23, 0x4, R188 ;  /* 0x0000000417107825 */ /* 0x000fe200078e02bc */
[----:B------:R-:W-:-:S03]  /*a78f0*/  ISETP.GE.AND P2, PT, R20, c[0x0][0x17c], PT ;  /* 0x00005f0014007a0c */ /* 0x000fc60003f46270 */
[C---:B------:R-:W-:Y:S01]  /*a7900*/  IMAD.WIDE R18, R23.reuse, 0x4, R226 ;  /* 0x0000000417127825 */ /* 0x040fe200078e02e2 */
[----:B------:R3:W-:Y:S03]  /*a7910*/  @P4 STG.E [R16.64], R181 ;  /* 0x000000b510004986 */ /* 0x0007e6000c101908 */
[C---:B------:R-:W-:Y:S01]  /*a7920*/  IMAD.WIDE R20, R23.reuse, 0x4, R224 ;  /* 0x0000000417147825 */ /* 0x040fe200078e02e0 */
[----:B------:R3:W-:Y:S03]  /*a7930*/  @P3 STG.E [R18.64], R193 ;  /* 0x000000c112003986 */ /* 0x0007e6000c101908 */
[C---:B-1----:R-:W-:Y:S01]  /*a7940*/  IMAD.WIDE R2, R23.reuse, 0x4, R218 ;  /* 0x0000000417027825 */ /* 0x042fe200078e02da */
[----:B------:R1:W-:Y:S03]  /*a7950*/  @P6 STG.E [R20.64], R209 ;  /* 0x000000d114006986 */ /* 0x0003e6000c101908 */
[----:B--2---:R-:W-:Y:S01]  /*a7960*/  IMAD.WIDE R12, R23, 0x4, R216 ;  /* 0x00000004170c7825 */ /* 0x004fe200078e02d8 */
[----:B------:R2:W-:Y:S04]  /*a7970*/  @P1 STG.E [R2.64], R213 ;  /* 0x000000d502001986 */ /* 0x0005e8000c101908 */
[----:B------:R-:W-:Y:S01]  /*a7980*/  @P0 STG.E [R12.64], R221 ;  /* 0x000000dd0c000986 */ /* 0x000fe2000c101908 */
[----:B----4-:R-:W-:-:S03]  /*a7990*/  ISETP.GE.AND P0, PT, R0, c[0x0][0x17c], PT ;  /* 0x00005f0000007a0c */ /* 0x010fc60003f06270 */
[----:B------:R-:W4:Y:S01]  /*a79a0*/  LDL.LU R0, [R1+0x3c68] ;  /* 0x003c680001007983 */ /* 0x000f220000300800 */
[----:B------:R-:W-:Y:S02]  /*a79b0*/  ISETP.LT.AND P5, PT, R199, c[0x0][0x178], !P5 ;  /* 0x00005e00c7007a0c */ /* 0x000fe40006fa1270 */
[----:B------:R-:W-:Y:S02]  /*a79c0*/  ISETP.LT.AND P3, PT, R46, c[0x0][0x178], !P2 ;  /* 0x00005e002e007a0c */ /* 0x000fe40005761270 */
[C---:B------:R-:W-:Y:S01]  /*a79d0*/  IADD3 R29, R23.reuse, c[0x0][0x198], RZ ;  /* 0x00006600171d7a10 */ /* 0x040fe20007ffe0ff */
[----:B---3--:R-:W-:Y:S01]  /*a79e0*/  IMAD.WIDE R14, R23, 0x4, R190 ;  /* 0x00000004170e7825 */ /* 0x008fe200078e02be */
[----:B------:R-:W-:Y:S01]  /*a79f0*/  ISETP.LT.AND P4, PT, R239, c[0x0][0x178], !P2 ;  /* 0x00005e00ef007a0c */ /* 0x000fe20005781270 */
[----:B------:R-:W3:Y:S01]  /*a7a00*/  LDL.LU R30, [R1+0x3c64] ;  /* 0x003c6400011e7983 */ /* 0x000ee20000300800 */
[----:B------:R-:W-:Y:S01]  /*a7a10*/  ISETP.LT.AND P1, PT, R143, c[0x0][0x178], !P2 ;  /* 0x00005e008f007a0c */ /* 0x000fe20005721270 */
[----:B------:R-:W-:Y:S01]  /*a7a20*/  IMAD.WIDE R16, R29, 0x4, R242 ;  /* 0x000000041d107825 */ /* 0x000fe200078e02f2 */
[----:B------:R-:W-:Y:S01]  /*a7a30*/  ISETP.LT.AND P6, PT, R47, c[0x0][0x178], !P2 ;  /* 0x00005e002f007a0c */ /* 0x000fe200057c1270 */
[----:B------:R-:W3:Y:S02]  /*a7a40*/  LDL.LU R28, [R1+0x3c60] ;  /* 0x003c6000011c7983 */ /* 0x000ee40000300800 */
[----:B------:R-:W-:-:S02]  /*a7a50*/  IMAD.WIDE R18, R29, 0x4, R240 ;  /* 0x000000041d127825 */ /* 0x000fc400078e02f0 */
[----:B------:R2:W-:Y:S02]  /*a7a60*/  @P5 STG.E [R14.64], R5 ;  /* 0x000000050e005986 */ /* 0x0005e4000c101908 */
[----:B-1----:R-:W-:Y:S02]  /*a7a70*/  IMAD.WIDE R20, R29, 0x4, R188 ;  /* 0x000000041d147825 */ /* 0x002fe400078e02bc */
[----:B------:R-:W-:Y:S01]  /*a7a80*/  @P3 STG.E [R16.64], R148 ;  /* 0x0000009410003986 */ /* 0x000fe2000c101908 */
[----:B------:R-:W-:-:S03]  /*a7a90*/  ISETP.LT.AND P3, PT, R39, c[0x0][0x178], !P2 ;  /* 0x00005e0027007a0c */ /* 0x000fc60005761270 */
[----:B------:R-:W-:Y:S01]  /*a7aa0*/  @P4 STG.E [R18.64], R160 ;  /* 0x000000a012004986 */ /* 0x000fe2000c101908 */
[----:B------:R-:W-:-:S03]  /*a7ab0*/  ISETP.LT.AND P4, PT, R27, c[0x0][0x178], !P2 ;  /* 0x00005e001b007a0c */ /* 0x000fc60005781270 */
[----:B------:R-:W-:Y:S01]  /*a7ac0*/  @P1 STG.E [R20.64], R176 ;  /* 0x000000b014001986 */ /* 0x000fe2000c101908 */
[----:B------:R-:W-:Y:S01]  /*a7ad0*/  ISETP.LT.AND P1, PT, R171, c[0x0][0x178], !P2 ;  /* 0x00005e00ab007a0c */ /* 0x000fe20005721270 */
[----:B--2---:R-:W-:-:S04]  /*a7ae0*/  IMAD.WIDE R2, R29, 0x4, R226 ;  /* 0x000000041d027825 */ /* 0x004fc800078e02e2 */
[C---:B------:R-:W-:Y:S01]  /*a7af0*/  IMAD.WIDE R4, R29.reuse, 0x4, R224 ;  /* 0x000000041d047825 */ /* 0x040fe200078e02e0 */
[----:B------:R-:W-:Y:S03]  /*a7b00*/  @P6 STG.E [R2.64], R184 ;  /* 0x000000b802006986 */ /* 0x000fe6000c101908 */
[C---:B------:R-:W-:Y:S01]  /*a7b10*/  IMAD.WIDE R12, R29.reuse, 0x4, R218 ;  /* 0x000000041d0c7825 */ /* 0x040fe200078e02da */
[----:B------:R-:W-:Y:S03]  /*a7b20*/  @P3 STG.E [R4.64], R204 ;  /* 0x000000cc04003986 */ /* 0x000fe6000c101908 */
[----:B------:R-:W-:Y:S01]  /*a7b30*/  IMAD.WIDE R14, R29, 0x4, R216 ;  /* 0x000000041d0e7825 */ /* 0x000fe200078e02d8 */
[----:B------:R-:W-:Y:S04]  /*a7b40*/  @P4 STG.E [R12.64], R76 ;  /* 0x0000004c0c004986 */ /* 0x000fe8000c101908 */
[----:B------:R-:W-:Y:S04]  /*a7b50*/  @P1 STG.E [R14.64], R228 ;  /* 0x000000e40e001986 */ /* 0x000fe8000c101908 */
[----:B------:R-:W1:Y:S02]  /*a7b60*/  S2R R104, SR_TID.X ;  /* 0x0000000000687919 */ /* 0x000e640000002100 */
[C---:B-1----:R-:W-:Y:S01]  /*a7b70*/  LOP3.LUT R120, R104.reuse, 0x3f, RZ, 0xc0, !PT ;  /* 0x0000003f68787812 */ /* 0x042fe200078ec0ff */
[----:B------:R-:W-:-:S05]  /*a7b80*/  IMAD.SHL.U32 R104, R104, 0x200, RZ ;  /* 0x0000020068687824 */ /* 0x000fca00078e00ff */
[----:B------:R-:W-:-:S04]  /*a7b90*/  LOP3.LUT R104, R104, 0xc00, RZ, 0xc0, !PT ;  /* 0x00000c0068687812 */ /* 0x000fc800078ec0ff */
[----:B------:R-:W-:-:S04]  /*a7ba0*/  LEA R104, R120, R104, 0x4 ;  /* 0x0000006878687211 */ /* 0x000fc800078e20ff */
[----:B------:R-:W-:-:S05]  /*a7bb0*/  LOP3.LUT R104, R104, 0x20, RZ, 0x3c, !PT ;  /* 0x0000002068687812 */ /* 0x000fca00078e3cff */
[----:B------:R1:W2:Y:S01]  /*a7bc0*/  LDS.128 R8, [R104] ;  /* 0x0000000068087984 */ /* 0x0002a20000000c00 */
[----:B----4-:R-:W-:-:S03]  /*a7bd0*/  ISETP.GE.AND P1, PT, R0, c[0x0][0x17c], PT ;  /* 0x00005f0000007a0c */ /* 0x010fc60003f26270 */
[----:B------:R-:W4:Y:S04]  /*a7be0*/  LDL.LU R0, [R1+0x3c38] ;  /* 0x003c380001007983 */ /* 0x000f280000300800 */
[----:B-1----:R-:W1:Y:S01]  /*a7bf0*/  S2R R104, SR_TID.X ;  /* 0x0000000000687919 */ /* 0x002e620000002100 */
[----:B------:R-:W-:Y:S02]  /*a7c00*/  ISETP.LT.AND P2, PT, R199, c[0x0][0x178], !P2 ;  /* 0x00005e00c7007a0c */ /* 0x000fe40005741270 */
[----:B------:R-:W-:Y:S02]  /*a7c10*/  ISETP.LT.AND P6, PT, R46, c[0x0][0x178], !P0 ;  /* 0x00005e002e007a0c */ /* 0x000fe400047c1270 */
[C---:B------:R-:W-:Y:S01]  /*a7c20*/  IADD3 R31, R29.reuse, c[0x0][0x198], RZ ;  /* 0x000066001d1f7a10 */ /* 0x040fe20007ffe0ff */
[----:B------:R-:W-:-:S04]  /*a7c30*/  IMAD.WIDE R16, R29, 0x4, R190 ;  /* 0x000000041d107825 */ /* 0x000fc800078e02be */
[----:B------:R-:W-:Y:S01]  /*a7c40*/  IMAD.WIDE R18, R31, 0x4, R242 ;  /* 0x000000041f127825 */ /* 0x000fe200078e02f2 */
[----:B------:R-:W-:Y:S02]  /*a7c50*/  ISETP.LT.AND P5, PT, R239, c[0x0][0x178], !P0 ;  /* 0x00005e00ef007a0c */ /* 0x000fe400047a1270 */
[C---:B-1----:R-:W-:Y:S01]  /*a7c60*/  LOP3.LUT R120, R104.reuse, 0x3f, RZ, 0xc0, !PT ;  /* 0x0000003f68787812 */ /* 0x042fe200078ec0ff */
[----:B------:R-:W-:-:S05]  /*a7c70*/  IMAD.SHL.U32 R104, R104, 0x200, RZ ;  /* 0x0000020068687824 */ /* 0x000fca00078e00ff */
[----:B------:R-:W-:Y:S01]  /*a7c80*/  LOP3.LUT R104, R104, 0xc00, RZ, 0xc0, !PT ;  /* 0x00000c0068687812 */ /* 0x000fe200078ec0ff */
[----:B--2---:R1:W-:Y:S03]  /*a7c90*/  @P2 STG.E [R16.64], R8 ;  /* 0x0000000810002986 */ /* 0x0043e6000c101908 */
[----:B------:R-:W-:Y:S01]  /*a7ca0*/  LEA R104, R120, R104, 0x4 ;  /* 0x0000006878687211 */ /* 0x000fe200078e20ff */
[----:B------:R2:W-:Y:S01]  /*a7cb0*/  @P6 STG.E [R18.64], R149 ;  /* 0x0000009512006986 */ /* 0x0005e2000c101908 */
[----:B------:R-:W-:Y:S02]  /*a7cc0*/  ISETP.LT.AND P2, PT, R143, c[0x0][0x178], !P0 ;  /* 0x00005e008f007a0c */ /* 0x000fe40004741270 */
[----:B------:R-:W-:Y:S02]  /*a7cd0*/  LOP3.LUT R104, R104, 0x40, RZ, 0x3c, !PT ;  /* 0x0000004068687812 */ /* 0x000fe400078e3cff */
[----:B------:R-:W-:-:S02]  /*a7ce0*/  ISETP.LT.AND P6, PT, R47, c[0x0][0x178], !P0 ;  /* 0x00005e002f007a0c */ /* 0x000fc400047c1270 */
[----:B------:R-:W-:Y:S01]  /*a7cf0*/  ISETP.LT.AND P4, PT, R39, c[0x0][0x178], !P0 ;  /* 0x00005e0027007a0c */ /* 0x000fe20004781270 */
[----:B------:R-:W3:Y:S01]  /*a7d00*/  LDS.128 R12, [R104] ;  /* 0x00000000680c7984 */ /* 0x000ee20000000c00 */
[----:B------:R-:W-:-:S04]  /*a7d10*/  IMAD.WIDE R2, R31, 0x4, R240 ;  /* 0x000000041f027825 */ /* 0x000fc800078e02f0 */
[C---:B------:R-:W-:Y:S01]  /*a7d20*/  IMAD.WIDE R4, R31.reuse, 0x4, R188 ;  /* 0x000000041f047825 */ /* 0x040fe200078e02bc */
[----:B------:R2:W-:Y:S03]  /*a7d30*/  @P5 STG.E [R2.64], R161 ;  /* 0x000000a102005986 */ /* 0x0005e6000c101908 */
[----:B-1----:R-:W-:Y:S01]  /*a7d40*/  IMAD.WIDE R16, R31, 0x4, R226 ;  /* 0x000000041f107825 */ /* 0x002fe200078e02e2 */
[----:B------:R-:W-:-:S03]  /*a7d50*/  ISETP.LT.AND P3, PT, R27, c[0x0][0x178], !P0 ;  /* 0x00005e001b007a0c */ /* 0x000fc60004761270 */
[----:B--2---:R-:W-:Y:S01]  /*a7d60*/  IMAD.WIDE R18, R31, 0x4, R224 ;  /* 0x000000041f127825 */ /* 0x004fe200078e02e0 */
[----:B------:R1:W-:Y:S01]  /*a7d70*/  @P2 STG.E [R4.64], R177 ;  /* 0x000000b104002986 */ /* 0x0003e2000c101908 */
[----:B------:R-:W-:Y:S02]  /*a7d80*/  ISETP.LT.AND P5, PT, R171, c[0x0][0x178], !P0 ;  /* 0x00005e00ab007a0c */ /* 0x000fe400047a1270 */
[----:B------:R-:W-:Y:S01]  /*a7d90*/  ISETP.LT.AND P0, PT, R199, c[0x0][0x178], !P0 ;  /* 0x00005e00c7007a0c */ /* 0x000fe20004701270 */
[----:B------:R2:W-:Y:S01]  /*a7da0*/  @P6 STG.E [R16.64], R185 ;  /* 0x000000b910006986 */ /* 0x0005e2000c101908 */
[----:B------:R-:W-:-:S03]  /*a7db0*/  ISETP.LT.AND P2, PT, R239, c[0x0][0x178], !P1 ;  /* 0x00005e00ef007a0c */ /* 0x000fc60004f41270 */
[----:B------:R1:W-:Y:S01]  /*a7dc0*/  @P4 STG.E [R18.64], R205 ;  /* 0x000000cd12004986 */ /* 0x0003e2000c101908 */
[----:B------:R-:W-:Y:S01]  /*a7dd0*/  ISETP.LT.AND P4, PT, R46, c[0x0][0x178], !P1 ;  /* 0x00005e002e007a0c */ /* 0x000fe20004f81270 */
[----:B------:R-:W-:-:S04]  /*a7de0*/  IMAD.WIDE R20, R31, 0x4, R218 ;  /* 0x000000041f147825 */ /* 0x000fc800078e02da */
[----:B------:R-:W-:-:S04]  /*a7df0*/  IMAD.WIDE R2, R31, 0x4, R216 ;  /* 0x000000041f027825 */ /* 0x000fc800078e02d8 */
[C---:B------:R-:W-:Y:S01]  /*a7e00*/  IMAD.WIDE R22, R31.reuse, 0x4, R190 ;  /* 0x000000041f167825 */ /* 0x040fe200078e02be */
[----:B------:R-:W-:Y:S01]  /*a7e10*/  IADD3 R31, R31, c[0x0][0x198], RZ ;  /* 0x000066001f1f7a10 */ /* 0x000fe20007ffe0ff */
[----:B------:R-:W-:Y:S01]  /*a7e20*/  @P3 STG.E [R20.64], R77 ;  /* 0x0000004d14003986 */ /* 0x000fe2000c101908 */
[----:B------:R-:W-:-:S03]  /*a7e30*/  ISETP.LT.AND P3, PT, R143, c[0x0][0x178], !P1 ;  /* 0x00005e008f007a0c */ /* 0x000fc60004f61270 */
[C---:B-1----:R-:W-:Y:S01]  /*a7e40*/  IMAD.WIDE R4, R31.reuse, 0x4, R242 ;  /* 0x000000041f047825 */ /* 0x042fe200078e02f2 */
[----:B------:R1:W-:Y:S03]  /*a7e50*/  @P5 STG.E [R2.64], R229 ;  /* 0x000000e502005986 */ /* 0x0003e6000c101908 */
[----:B--2---:R-:W-:Y:S01]  /*a7e60*/  IMAD.WIDE R16, R31, 0x4, R240 ;  /* 0x000000041f107825 */ /* 0x004fe200078e02f0 */
[----:B------:R2:W-:Y:S01]  /*a7e70*/  @P0 STG.E [R22.64], R9 ;  /* 0x0000000916000986 */ /* 0x0005e2000c101908 */
[----:B------:R-:W-:Y:S02]  /*a7e80*/  ISETP.LT.AND P6, PT, R47, c[0x0][0x178], !P1 ;  /* 0x00005e002f007a0c */ /* 0x000fe40004fc1270 */
[----:B------:R-:W-:Y:S01]  /*a7e90*/  ISETP.LT.AND P0, PT, R39, c[0x0][0x178], !P1 ;  /* 0x00005e0027007a0c */ /* 0x000fe20004f01270 */
[----:B------:R1:W-:Y:S01]  /*a7ea0*/  @P4 STG.E [R4.64], R144 ;  /* 0x0000009004004986 */ /* 0x0003e2000c101908 */
[----:B------:R-:W-:-:S03]  /*a7eb0*/  ISETP.LT.AND P5, PT, R27, c[0x0][0x178], !P1 ;  /* 0x00005e001b007a0c */ /* 0x000fc60004fa1270 */
[----:B------:R2:W-:Y:S01]  /*a7ec0*/  @P2 STG.E [R16.64], R156 ;  /* 0x0000009c10002986 */ /* 0x0005e2000c101908 */
[----:B------:R-:W-:Y:S02]  /*a7ed0*/  ISETP.LT.AND P2, PT, R171, c[0x0][0x178], !P1 ;  /* 0x00005e00ab007a0c */ /* 0x000fe40004f41270 */
[----:B------:R-:W-:Y:S01]  /*a7ee0*/  ISETP.LT.AND P1, PT, R199, c[0x0][0x178], !P1 ;  /* 0x00005e00c7007a0c */ /* 0x000fe20004f21270 */
[----:B------:R-:W-:-:S04]  /*a7ef0*/  IMAD.WIDE R18, R31, 0x4, R188 ;  /* 0x000000041f127825 */ /* 0x000fc800078e02bc */
[C---:B-1----:R-:W-:Y:S01]  /*a7f00*/  IMAD.WIDE R2, R31.reuse, 0x4, R226 ;  /* 0x000000041f027825 */ /* 0x042fe200078e02e2 */
[----:B------:R1:W-:Y:S03]  /*a7f10*/  @P3 STG.E [R18.64], R172 ;  /* 0x000000ac12003986 */ /* 0x0003e6000c101908 */
[C---:B--2---:R-:W-:Y:S01]  /*a7f20*/  IMAD.WIDE R8, R31.reuse, 0x4, R224 ;  /* 0x000000041f087825 */ /* 0x044fe200078e02e0 */
[----:B------:R2:W-:Y:S03]  /*a7f30*/  @P6 STG.E [R2.64], R40 ;  /* 0x0000002802006986 */ /* 0x0005e6000c101908 */
[C---:B------:R-:W-:Y:S01]  /*a7f40*/  IMAD.WIDE R20, R31.reuse, 0x4, R218 ;  /* 0x000000041f147825 */ /* 0x040fe200078e02da */
[----:B------:R1:W-:Y:S03]  /*a7f50*/  @P0 STG.E [R8.64], R200 ;  /* 0x000000c808000986 */ /* 0x0003e6000c101908 */
[C---:B------:R-:W-:Y:S01]  /*a7f60*/  IMAD.WIDE R4, R31.reuse, 0x4, R216 ;  /* 0x000000041f047825 */ /* 0x040fe200078e02d8 */
[----:B------:R1:W-:Y:S03]  /*a7f70*/  @P5 STG.E [R20.64], R72 ;  /* 0x0000004814005986 */ /* 0x0003e6000c101908 */
[----:B------:R-:W-:Y:S01]  /*a7f80*/  IMAD.WIDE R16, R31, 0x4, R190 ;  /* 0x000000041f107825 */ /* 0x000fe200078e02be */
[----:B------:R1:W-:Y:S01]  /*a7f90*/  @P2 STG.E [R4.64], R232 ;  /* 0x000000e804002986 */ /* 0x0003e2000c101908 */
[----:B---3--:R-:W-:-:S03]  /*a7fa0*/  ISETP.GE.AND P4, PT, R30, c[0x0][0x17c], PT ;  /* 0x00005f001e007a0c */ /* 0x008fc60003f86270 */
[----:B------:R-:W-:Y:S04]  /*a7fb0*/  @P1 STG.E [R16.64], R12 ;  /* 0x0000000c10001986 */ /* 0x000fe8000c101908 */
[----:B------:R-:W3:Y:S01]  /*a7fc0*/  LDL.LU R30, [R1+0x3c34] ;  /* 0x003c3400011e7983 */ /* 0x000ee20000300800 */
[----:B----4-:R-:W-:-:S03]  /*a7fd0*/  ISETP.GE.AND P1, PT, R0, c[0x0][0x17c], PT ;  /* 0x00005f0000007a0c */ /* 0x010fc60003f26270 */
[----:B------:R-:W4:Y:S01]  /*a7fe0*/  LDL.LU R0, [R1+0x3c30] ;  /* 0x003c300001007983 */ /* 0x000f220000300800 */
[----:B------:R-:W-:Y:S02]  /*a7ff0*/  ISETP.LT.AND P3, PT, R46, c[0x0][0x178], !P4 ;  /* 0x00005e002e007a0c */ /* 0x000fe40006761270 */
[----:B------:R-:W-:Y:S02]  /*a8000*/  ISETP.LT.AND P6, PT, R239, c[0x0][0x178], !P4 ;  /* 0x00005e00ef007a0c */ /* 0x000fe400067c1270 */
[----:B------:R-:W-:Y:S02]  /*a8010*/  IADD3 R29, R31, c[0x0][0x198], RZ ;  /* 0x000066001f1d7a10 */ /* 0x000fe40007ffe0ff */
[----:B------:R-:W-:-:S03]  /*a8020*/  ISETP.LT.AND P0, PT, R143, c[0x0][0x178], !P4 ;  /* 0x00005e008f007a0c */ /* 0x000fc60006701270 */
[----:B-1----:R-:W-:-:S04]  /*a8030*/  IMAD.WIDE R18, R29, 0x4, R242 ;  /* 0x000000041d127825 */ /* 0x002fc800078e02f2 */
[----:B--2---:R-:W-:Y:S01]  /*a8040*/  IMAD.WIDE R2, R29, 0x4, R240 ;  /* 0x000000041d027825 */ /* 0x004fe200078e02f0 */
[----:B------:R-:W-:Y:S01]  /*a8050*/  ISETP.LT.AND P5, PT, R47, c[0x0][0x178], !P4 ;  /* 0x00005e002f007a0c */ /* 0x000fe200067a1270 */
[----:B------:R-:W-:Y:S02]  /*a8060*/  @P3 STG.E [R18.64], R145 ;  /* 0x0000009112003986 */ /* 0x000fe4000c101908 */
[----:B------:R-:W-:Y:S01]  /*a8070*/  IMAD.WIDE R8, R29, 0x4, R188 ;  /* 0x000000041d087825 */ /* 0x000fe200078e02bc */
[----:B------:R-:W-:Y:S01]  /*a8080*/  ISETP.LT.AND P3, PT, R39, c[0x0][0x178], !P4 ;  /* 0x00005e0027007a0c */ /* 0x000fe20006761270 */
[----:B------:R1:W-:Y:S01]  /*a8090*/  @P6 STG.E [R2.64], R157 ;  /* 0x0000009d02006986 */ /* 0x0003e2000c101908 */
[----:B------:R-:W-:-:S03]  /*a80a0*/  ISETP.LT.AND P6, PT, R27, c[0x0][0x178], !P4 ;  /* 0x00005e001b007a0c */ /* 0x000fc600067c1270 */
[----:B------:R2:W-:Y:S01]  /*a80b0*/  @P0 STG.E [R8.64], R173 ;  /* 0x000000ad08000986 */ /* 0x0005e2000c101908 */
[----:B------:R-:W-:-:S03]  /*a80c0*/  ISETP.LT.AND P0, PT, R171, c[0x0][0x178], !P4 ;  /* 0x00005e00ab007a0c */ /* 0x000fc60006701270 */
[----:B------:R-:W2:Y:S01]  /*a80d0*/  LDS.128 R16, [R252] ;  /* 0x00000000fc107984 */ /* 0x000ea20000000c00 */
[----:B------:R-:W-:Y:S01]  /*a80e0*/  IMAD.WIDE R20, R29, 0x4, R226 ;  /* 0x000000041d147825 */ /* 0x000fe200078e02e2 */
[----:B------:R-:W-:-:S03]  /*a80f0*/  ISETP.GE.AND P2, PT, R28, c[0x0][0x17c], PT ;  /* 0x00005f001c007a0c */ /* 0x000fc60003f46270 */
[C---:B------:R-:W-:Y:S01]  /*a8100*/  IMAD.WIDE R4, R29.reuse, 0x4, R224 ;  /* 0x000000041d047825 */ /* 0x040fe200078e02e0 */
[----:B------:R2:W-:Y:S03]  /*a8110*/  @P5 STG.E [R20.64], R41 ;  /* 0x0000002914005986 */ /* 0x0005e6000c101908 */
[----:B------:R-:W-:Y:S01]  /*a8120*/  IMAD.WIDE R22, R29, 0x4, R218 ;  /* 0x000000041d167825 */ /* 0x000fe200078e02da */
[----:B------:R-:W-:Y:S01]  /*a8130*/  ISETP.LT.AND P4, PT, R199, c[0x0][0x178], !P4 ;  /* 0x00005e00c7007a0c */ /* 0x000fe20006781270 */
[----:B------:R2:W-:Y:S02]  /*a8140*/  @P3 STG.E [R4.64], R201 ;  /* 0x000000c904003986 */ /* 0x0005e4000c101908 */
[----:B-1----:R-:W-:Y:S01]  /*a8150*/  IMAD.WIDE R2, R29, 0x4, R216 ;  /* 0x000000041d027825 */ /* 0x002fe200078e02d8 */
[----:B------:R-:W-:Y:S01]  /*a8160*/  ISETP.LT.AND P5, PT, R46, c[0x0][0x178], !P2 ;  /* 0x00005e002e007a0c */ /* 0x000fe200057a1270 */
[----:B------:R1:W-:Y:S01]  /*a8170*/  @P6 STG.E [R22.64], R73 ;  /* 0x0000004916006986 */ /* 0x0003e2000c101908 */
[----:B------:R-:W-:-:S02]  /*a8180*/  ISETP.LT.AND P3, PT, R239, c[0x0][0x178], !P2 ;  /* 0x00005e00ef007a0c */ /* 0x000fc40005761270 */
[----:B------:R-:W-:Y:S01]  /*a8190*/  ISETP.LT.AND P6, PT, R143, c[0x0][0x178], !P2 ;  /* 0x00005e008f007a0c */ /* 0x000fe200057c1270 */
[----:B------:R1:W-:Y:S01]  /*a81a0*/  @P0 STG.E [R2.64], R233 ;  /* 0x000000e902000986 */ /* 0x0003e2000c101908 */
[----:B------:R-:W-:Y:S02]  /*a81b0*/  IADD3 R31, R29, c[0x0][0x198], RZ ;  /* 0x000066001d1f7a10 */ /* 0x000fe40007ffe0ff */
[----:B------:R-:W-:Y:S01]  /*a81c0*/  ISETP.LT.AND P0, PT, R47, c[0x0][0x178], !P2 ;  /* 0x00005e002f007a0c */ /* 0x000fe20005701270 */
[----:B--2---:R-:W-:-:S04]  /*a81d0*/  IMAD.WIDE R8, R29, 0x4, R190 ;  /* 0x000000041d087825 */ /* 0x004fc800078e02be */
[C---:B------:R-:W-:Y:S01]  /*a81e0*/  IMAD.WIDE R20, R31.reuse, 0x4, R242 ;  /* 0x000000041f147825 */ /* 0x040fe200078e02f2 */
[----:B------:R-:W-:Y:S03]  /*a81f0*/  @P4 STG.E [R8.64], R13 ;  /* 0x0000000d08004986 */ /* 0x000fe6000c101908 */
[C---:B------:R-:W-:Y:S01]  /*a8200*/  IMAD.WIDE R28, R31.reuse, 0x4, R240 ;  /* 0x000000041f1c7825 */ /* 0x040fe200078e02f0 */
[----:B------:R-:W-:Y:S03]  /*a8210*/  @P5 STG.E [R20.64], R140 ;  /* 0x0000008c14005986 */ /* 0x000fe6000c101908 */
        /* <DEDUP_REMOVED lines=9> */
[----:B------:R-:W-:Y:S01]  /*a82b0*/  ISETP.LT.AND P0, PT, R46, c[0x0][0x178], !P1 ;  /* 0x00005e002e007a0c */ /* 0x000fe20004f01270 */
[C---:B------:R-:W-:Y:S01]  /*a82c0*/  IMAD.WIDE R2, R31.reuse, 0x4, R224 ;  /* 0x000000041f027825 */ /* 0x040fe200078e02e0 */
[C---:B--2---:R-:W-:Y:S01]  /*a82d0*/  IADD3 R29, R31.reuse, c[0x0][0x198], RZ ;  /* 0x000066001f1d7a10 */ /* 0x044fe20007ffe0ff */
[----:B------:R-:W2:Y:S02]  /*a82e0*/  LDL.LU R24, [R1+0x3c2c] ;  /* 0x003c2c0001187983 */ /* 0x000ea40000300800 */
[----:B------:R-:W-:-:S04]  /*a82f0*/  IMAD.WIDE R8, R31, 0x4, R218 ;  /* 0x000000041f087825 */ /* 0x000fc800078e02da */
[C---:B------:R-:W-:Y:S01]  /*a8300*/  IMAD.WIDE R12, R31.reuse, 0x4, R216 ;  /* 0x000000041f0c7825 */ /* 0x040fe200078e02d8 */
[----:B------:R3:W-:Y:S03]  /*a8310*/  @P4 STG.E [R2.64], R196 ;  /* 0x000000c402004986 */ /* 0x0007e6000c101908 */
[----:B-1----:R-:W-:Y:S01]  /*a8320*/  IMAD.WIDE R4, R31, 0x4, R190 ;  /* 0x000000041f047825 */ /* 0x002fe200078e02be */
[----:B------:R1:W-:Y:S03]  /*a8330*/  @P5 STG.E [R8.64], R44 ;  /* 0x0000002c08005986 */ /* 0x0003e6000c101908 */
[----:B------:R-:W-:Y:S01]  /*a8340*/  IMAD.WIDE R20, R29, 0x4, R242 ;  /* 0x000000041d147825 */ /* 0x000fe200078e02f2 */
[----:B------:R1:W-:Y:S04]  /*a8350*/  @P6 STG.E [R12.64], R236 ;  /* 0x000000ec0c006986 */ /* 0x0003e8000c101908 */
[----:B------:R1:W-:Y:S04]  /*a8360*/  @P2 STG.E [R4.64], R16 ;  /* 0x0000001004002986 */ /* 0x0003e8000c101908 */
[----:B------:R-:W-:Y:S01]  /*a8370*/  @P0 STG.E [R20.64], R141 ;  /* 0x0000008d14000986 */ /* 0x000fe2000c101908 */
[----:B----4-:R-:W-:-:S03]  /*a8380*/  ISETP.GE.AND P0, PT, R0, c[0x0][0x17c], PT ;  /* 0x00005f0000007a0c */ /* 0x010fc60003f06270 */
[----:B------:R-:W4:Y:S01]  /*a8390*/  LDL.LU R0, [R1+0x3c24] ;  /* 0x003c240001007983 */ /* 0x000f220000300800 */
[----:B------:R-:W-:Y:S01]  /*a83a0*/  ISETP.LT.AND P4, PT, R239, c[0x0][0x178], !P1 ;  /* 0x00005e00ef007a0c */ /* 0x000fe20004f81270 */
[----:B------:R-:W-:Y:S01]  /*a83b0*/  IMAD.WIDE R22, R29, 0x4, R240 ;  /* 0x000000041d167825 */ /* 0x000fe200078e02f0 */
[----:B------:R-:W-:Y:S02]  /*a83c0*/  ISETP.LT.AND P5, PT, R143, c[0x0][0x178], !P1 ;  /* 0x00005e008f007a0c */ /* 0x000fe40004fa1270 */
[----:B------:R-:W-:Y:S02]  /*a83d0*/  ISETP.LT.AND P6, PT, R47, c[0x0][0x178], !P1 ;  /* 0x00005e002f007a0c */ /* 0x000fe40004fc1270 */
[----:B------:R-:W-:Y:S01]  /*a83e0*/  ISETP.LT.AND P2, PT, R39, c[0x0][0x178], !P1 ;  /* 0x00005e0027007a0c */ /* 0x000fe20004f41270 */
[----:B---3--:R-:W-:-:S06]  /*a83f0*/  IMAD.WIDE R2, R29, 0x4, R188 ;  /* 0x000000041d027825 */ /* 0x008fcc00078e02bc */
[----:B------:R3:W-:Y:S01]  /*a8400*/  @P4 STG.E [R22.64], R25 ;  /* 0x0000001916004986 */ /* 0x0007e2000c101908 */
[----:B------:R-:W-:Y:S01]  /*a8410*/  ISETP.LT.AND P4, PT, R27, c[0x0][0x178], !P1 ;  /* 0x00005e001b007a0c */ /* 0x000fe20004f81270 */
[C---:B-1----:R-:W-:Y:S01]  /*a8420*/  IMAD.WIDE R8, R29.reuse, 0x4, R226 ;  /* 0x000000041d087825 */ /* 0x042fe200078e02e2 */
[----:B------:R-:W-:Y:S01]  /*a8430*/  ISETP.GE.AND P3, PT, R30, c[0x0][0x17c], PT ;  /* 0x00005f001e007a0c */ /* 0x000fe20003f66270 */
[----:B------:R1:W-:Y:S02]  /*a8440*/  @P5 STG.E [R2.64], R169 ;  /* 0x000000a902005986 */ /* 0x0003e4000c101908 */
        /* <DEDUP_REMOVED lines=10> */
[C---:B---3--:R-:W-:Y:S01]  /*a84f0*/  IADD3 R25, R29.reuse, c[0x0][0x198], RZ ;  /* 0x000066001d197a10 */ /* 0x048fe20007ffe0ff */
[----:B------:R-:W-:-:S04]  /*a8500*/  IMAD.WIDE R20, R29, 0x4, R216 ;  /* 0x000000041d147825 */ /* 0x000fc800078e02d8 */
[----:B-1----:R-:W-:Y:S01]  /*a8510*/  IMAD.WIDE R2, R29, 0x4, R190 ;  /* 0x000000041d027825 */ /* 0x002fe200078e02be */
[----:B------:R1:W-:Y:S03]  /*a8520*/  @P5 STG.E [R20.64], R237 ;  /* 0x000000ed14005986 */ /* 0x0003e6000c101908 */
[C---:B------:R-:W-:Y:S01]  /*a8530*/  IMAD.WIDE R8, R25.reuse, 0x4, R242 ;  /* 0x0000000419087825 */ /* 0x040fe200078e02f2 */
[----:B------:R3:W-:Y:S03]  /*a8540*/  @P1 STG.E [R2.64], R17 ;  /* 0x0000001102001986 */ /* 0x0007e6000c101908 */
[----:B------:R-:W-:Y:S01]  /*a8550*/  IMAD.WIDE R22, R25, 0x4, R240 ;  /* 0x0000000419167825 */ /* 0x000fe200078e02f0 */
[----:B------:R-:W-:-:S03]  /*a8560*/  ISETP.LT.AND P5, PT, R47, c[0x0][0x178], !P3 ;  /* 0x00005e002f007a0c */ /* 0x000fc60005fa1270 */
[----:B------:R-:W-:Y:S01]  /*a8570*/  IMAD.WIDE R12, R25, 0x4, R188 ;  /* 0x00000004190c7825 */ /* 0x000fe200078e02bc */
[----:B------:R1:W-:Y:S01]  /*a8580*/  @P6 STG.E [R8.64], R154 ;  /* 0x0000009a08006986 */ /* 0x0003e2000c101908 */
[----:B------:R-:W-:-:S03]  /*a8590*/  ISETP.LT.AND P6, PT, R39, c[0x0][0x178], !P3 ;  /* 0x00005e0027007a0c */ /* 0x000fc60005fc1270 */
[----:B------:R-:W-:Y:S01]  /*a85a0*/  @P2 STG.E [R22.64], R166 ;  /* 0x000000a616002986 */ /* 0x000fe2000c101908 */
[----:B------:R-:W-:-:S03]  /*a85b0*/  ISETP.LT.AND P2, PT, R27, c[0x0][0x178], !P3 ;  /* 0x00005e001b007a0c */ /* 0x000fc60005f41270 */
[----:B------:R2:W-:Y:S01]  /*a85c0*/  @P4 STG.E [R12.64], R182 ;  /* 0x000000b60c004986 */ /* 0x0005e2000c101908 */
[----:B------:R-:W-:Y:S02]  /*a85d0*/  ISETP.LT.AND P4, PT, R171, c[0x0][0x178], !P3 ;  /* 0x00005e00ab007a0c */ /* 0x000fe40005f81270 */
[----:B------:R-:W-:Y:S01]  /*a85e0*/  ISETP.LT.AND P3, PT, R199, c[0x0][0x178], !P3 ;  /* 0x00005e00c7007a0c */ /* 0x000fe20005f61270 */
[----:B------:R-:W-:-:S04]  /*a85f0*/  IMAD.WIDE R4, R25, 0x4, R226 ;  /* 0x0000000419047825 */ /* 0x000fc800078e02e2 */
[C---:B-1----:R-:W-:Y:S01]  /*a8600*/  IMAD.WIDE R20, R25.reuse, 0x4, R224 ;  /* 0x0000000419147825 */ /* 0x042fe200078e02e0 */
[----:B------:R1:W-:Y:S03]  /*a8610*/  @P5 STG.E [R4.64], R194 ;  /* 0x000000c204005986 */ /* 0x0003e6000c101908 */
[C---:B---3--:R-:W-:Y:S01]  /*a8620*/  IMAD.WIDE R2, R25.reuse, 0x4, R218 ;  /* 0x0000000419027825 */ /* 0x048fe200078e02da */
[----:B------:R3:W-:Y:S03]  /*a8630*/  @P6 STG.E [R20.64], R210 ;  /* 0x000000d214006986 */ /* 0x0007e6000c101908 */
[C---:B------:R-:W-:Y:S01]  /*a8640*/  IMAD.WIDE R8, R25.reuse, 0x4, R216 ;  /* 0x0000000419087825 */ /* 0x040fe200078e02d8 */
[----:B------:R1:W-:Y:S03]  /*a8650*/  @P2 STG.E [R2.64], R214 ;  /* 0x000000d602002986 */ /* 0x0003e6000c101908 */
[----:B--2---:R-:W-:Y:S01]  /*a8660*/  IMAD.WIDE R12, R25, 0x4, R190 ;  /* 0x00000004190c7825 */ /* 0x004fe200078e02be */
[----:B------:R2:W-:Y:S04]  /*a8670*/  @P4 STG.E [R8.64], R222 ;  /* 0x000000de08004986 */ /* 0x0005e8000c101908 */
[----:B------:R-:W-:Y:S04]  /*a8680*/  @P3 STG.E [R12.64], R6 ;  /* 0x000000060c003986 */ /* 0x000fe8000c101908 */
[----:B------:R-:W2:Y:S01]  /*a8690*/  LDL.LU R22, [R1+0x3c20] ;  /* 0x003c200001167983 */ /* 0x000ea20000300800 */
[----:B----4-:R-:W-:-:S03]  /*a86a0*/  ISETP.GE.AND P3, PT, R0, c[0x0][0x17c], PT ;  /* 0x00005f0000007a0c */ /* 0x010fc60003f66270 */
[----:B------:R-:W4:Y:S01]  /*a86b0*/  LDL.LU R0, [R1+0x3c1c] ;  /* 0x003c1c0001007983 */ /* 0x000f220000300800 */
[----:B------:R-:W-:Y:S02]  /*a86c0*/  ISETP.LT.AND P5, PT, R46, c[0x0][0x178], !P0 ;  /* 0x00005e002e007a0c */ /* 0x000fe400047a1270 */
[----:B------:R-:W-:Y:S02]  /*a86d0*/  ISETP.LT.AND P6, PT, R239, c[0x0][0x178], !P0 ;  /* 0x00005e00ef007a0c */ /* 0x000fe400047c1270 */
[----:B------:R-:W-:Y:S02]  /*a86e0*/  IADD3 R23, R25, c[0x0][0x198], RZ ;  /* 0x0000660019177a10 */ /* 0x000fe40007ffe0ff */
[----:B------:R-:W-:-:S03]  /*a86f0*/  ISETP.LT.AND P2, PT, R143, c[0x0][0x178], !P0 ;  /* 0x00005e008f007a0c */ /* 0x000fc60004741270 */
[----:B-1----:R-:W-:-:S04]  /*a8700*/  IMAD.WIDE R4, R23, 0x4, R242 ;  /* 0x0000000417047825 */ /* 0x002fc800078e02f2 */
[----:B------:R-:W-:Y:S01]  /*a8710*/  IMAD.WIDE R16, R23, 0x4, R240 ;  /* 0x0000000417107825 */ /* 0x000fe200078e02f0 */
[----:B------:R-:W-:Y:S01]  /*a8720*/  ISETP.LT.AND P4, PT, R47, c[0x0][0x178], !P0 ;  /* 0x00005e002f007a0c */ /* 0x000fe20004781270 */
[----:B------:R1:W-:Y:S01]  /*a8730*/  @P5 STG.E [R4.64], R155 ;  /* 0x0000009b04005986 */ /* 0x0003e2000c101908 */
[----:B------:R-:W-:-:S03]  /*a8740*/  ISETP.LT.AND P5, PT, R39, c[0x0][0x178], !P0 ;  /* 0x00005e0027007a0c */ /* 0x000fc600047a1270 */
[----:B------:R1:W-:Y:S01]  /*a8750*/  @P6 STG.E [R16.64], R167 ;  /* 0x000000a710006986 */ /* 0x0003e2000c101908 */
[----:B------:R-:W-:Y:S01]  /*a8760*/  ISETP.LT.AND P6, PT, R27, c[0x0][0x178], !P0 ;  /* 0x00005e001b007a0c */ /* 0x000fe200047c1270 */
[----:B---3--:R-:W-:Y:S01]  /*a8770*/  IMAD.WIDE R20, R23, 0x4, R188 ;  /* 0x0000000417147825 */ /* 0x008fe200078e02bc */
[----:B------:R-:W-:-:S03]  /*a8780*/  ISETP.GE.AND P1, PT, R24, c[0x0][0x17c], PT ;  /* 0x00005f0018007a0c */ /* 0x000fc60003f26270 */
[C---:B------:R-:W-:Y:S01]  /*a8790*/  IMAD.WIDE R2, R23.reuse, 0x4, R226 ;  /* 0x0000000417027825 */ /* 0x040fe200078e02e2 */
[----:B------:R-:W-:Y:S03]  /*a87a0*/  @P2 STG.E [R20.64], R183 ;  /* 0x000000b714002986 */ /* 0x000fe6000c101908 */
[----:B--2---:R-:W-:Y:S01]  /*a87b0*/  IMAD.WIDE R8, R23, 0x4, R224 ;  /* 0x0000000417087825 */ /* 0x004fe200078e02e0 */
[----:B------:R-:W-:-:S03]  /*a87c0*/  ISETP.LT.AND P2, PT, R171, c[0x0][0x178], !P0 ;  /* 0x00005e00ab007a0c */ /* 0x000fc60004741270 */
[----:B-1----:R-:W-:Y:S01]  /*a87d0*/  IMAD.WIDE R4, R23, 0x4, R218 ;  /* 0x0000000417047825 */ /* 0x002fe200078e02da */
[----:B------:R1:W-:Y:S01]  /*a87e0*/  @P4 STG.E [R2.64], R195 ;  /* 0x000000c302004986 */ /* 0x0003e2000c101908 */
[----:B------:R-:W-:Y:S02]  /*a87f0*/  ISETP.LT.AND P0, PT, R199, c[0x0][0x178], !P0 ;  /* 0x00005e00c7007a0c */ /* 0x000fe40004701270 */
[----:B------:R-:W-:Y:S01]  /*a8800*/  ISETP.LT.AND P4, PT, R46, c[0x0][0x178], !P1 ;  /* 0x00005e002e007a0c */ /* 0x000fe20004f81270 */
[----:B------:R2:W-:Y:S01]  /*a8810*/  @P5 STG.E [R8.64], R211 ;  /* 0x000000d308005986 */ /* 0x0005e2000c101908 */
[----:B------:R-:W-:-:S03]  /*a8820*/  ISETP.LT.AND P5, PT, R239, c[0x0][0x178], !P1 ;  /* 0x00005e00ef007a0c */ /* 0x000fc60004fa1270 */
[----:B------:R3:W-:Y:S01]  /*a8830*/  @P6 STG.E [R4.64], R215 ;  /* 0x000000d704006986 */ /* 0x0007e2000c101908 */
[----:B------:R-:W-:Y:S02]  /*a8840*/  ISETP.LT.AND P6, PT, R143, c[0x0][0x178], !P1 ;  /* 0x00005e008f007a0c */ /* 0x000fe40004fc1270 */
[C---:B------:R-:W-:Y:S01]  /*a8850*/  IADD3 R25, R23.reuse, c[0x0][0x198], RZ ;  /* 0x0000660017197a10 */ /* 0x040fe20007ffe0ff */
[----:B------:R-:W-:-:S04]  /*a8860*/  IMAD.WIDE R12, R23, 0x4, R216 ;  /* 0x00000004170c7825 */ /* 0x000fc800078e02d8 */
[----:B------:R-:W-:Y:S01]  /*a8870*/  IMAD.WIDE R16, R23, 0x4, R190 ;  /* 0x0000000417107825 */ /* 0x000fe200078e02be */
[----:B------:R-:W-:Y:S03]  /*a8880*/  @P2 STG.E [R12.64], R223 ;  /* 0x000000df0c002986 */ /* 0x000fe6000c101908 */
[C---:B-1----:R-:W-:Y:S01]  /*a8890*/  IMAD.WIDE R2, R25.reuse, 0x4, R242 ;  /* 0x0000000419027825 */ /* 0x042fe200078e02f2 */
[----:B------:R-:W-:Y:S03]  /*a88a0*/  @P0 STG.E [R16.64], R7 ;  /* 0x0000000710000986 */ /* 0x000fe6000c101908 */
[----:B------:R-:W-:Y:S01]  /*a88b0*/  IMAD.WIDE R20, R25, 0x4, R240 ;  /* 0x0000000419147825 */ /* 0x000fe200078e02f0 */
[----:B------:R-:W-:-:S03]  /*a88c0*/  ISETP.LT.AND P2, PT, R47, c[0x0][0x178], !P1 ;  /* 0x00005e002f007a0c */ /* 0x000fc60004f41270 */
[----:B--2---:R-:W-:Y:S01]  /*a88d0*/  IMAD.WIDE R8, R25, 0x4, R188 ;  /* 0x0000000419087825 */ /* 0x004fe200078e02bc */
[----:B------:R-:W-:Y:S01]  /*a88e0*/  @P4 STG.E [R2.64], R150 ;  /* 0x0000009602004986 */ /* 0x000fe2000c101908 */
[----:B------:R-:W-:-:S03]  /*a88f0*/  ISETP.LT.AND P4, PT, R39, c[0x0][0x178], !P1 ;  /* 0x00005e0027007a0c */ /* 0x000fc60004f81270 */
[----:B------:R1:W-:Y:S01]  /*a8900*/  @P5 STG.E [R20.64], R162 ;  /* 0x000000a214005986 */ /* 0x0003e2000c101908 */
[----:B------:R-:W-:-:S03]  /*a8910*/  ISETP.LT.AND P5, PT, R27, c[0x0][0x178], !P1 ;  /* 0x00005e001b007a0c */ /* 0x000fc60004fa1270 */
[----:B------:R2:W-:Y:S01]  /*a8920*/  @P6 STG.E [R8.64], R178 ;  /* 0x000000b208006986 */ /* 0x0005e2000c101908 */
[----:B------:R-:W-:Y:S02]  /*a8930*/  ISETP.LT.AND P6, PT, R171, c[0x0][0x178], !P1 ;  /* 0x00005e00ab007a0c */ /* 0x000fe40004fc1270 */
[----:B------:R-:W-:Y:S01]  /*a8940*/  ISETP.LT.AND P1, PT, R199, c[0x0][0x178], !P1 ;  /* 0x00005e00c7007a0c */ /* 0x000fe20004f21270 */
[C---:B---3--:R-:W-:Y:S01]  /*a8950*/  IMAD.WIDE R4, R25.reuse, 0x4, R226 ;  /* 0x0000000419047825 */ /* 0x048fe200078e02e2 */
[----:B-1----:R-:W3:Y:S03]  /*a8960*/  LDL.LU R20, [R1+0x3c18] ;  /* 0x003c180001147983 */ /* 0x002ee60000300800 */
[----:B------:R-:W-:-:S04]  /*a8970*/  IMAD.WIDE R12, R25, 0x4, R224 ;  /* 0x00000004190c7825 */ /* 0x000fc800078e02e0 */
[C---:B------:R-:W-:Y:S01]  /*a8980*/  IMAD.WIDE R2, R25.reuse, 0x4, R218 ;  /* 0x0000000419027825 */ /* 0x040fe200078e02da */
[----:B------:R1:W-:Y:S03]  /*a8990*/  @P2 STG.E [R4.64], R186 ;  /* 0x000000ba04002986 */ /* 0x0003e6000c101908 */
[C---:B------:R-:W-:Y:S01]  /*a89a0*/  IMAD.WIDE R6, R25.reuse, 0x4, R216 ;  /* 0x0000000419067825 */ /* 0x040fe200078e02d8 */
[----:B------:R1:W-:Y:S03]  /*a89b0*/  @P4 STG.E [R12.64], R206 ;  /* 0x000000ce0c004986 */ /* 0x0003e6000c101908 */
[----:B--2---:R-:W-:Y:S01]  /*a89c0*/  IMAD.WIDE R8, R25, 0x4, R190 ;  /* 0x0000000419087825 */ /* 0x004fe200078e02be */
[----:B------:R2:W-:Y:S04]  /*a89d0*/  @P5 STG.E [R2.64], R78 ;  /* 0x0000004e02005986 */ /* 0x0005e8000c101908 */
[----:B------:R1:W-:Y:S04]  /*a89e0*/  @P6 STG.E [R6.64], R230 ;  /* 0x000000e606006986 */ /* 0x0003e8000c101908 */
[----:B------:R-:W-:Y:S01]  /*a89f0*/  @P1 STG.E [R8.64], R10 ;  /* 0x0000000a08001986 */ /* 0x000fe2000c101908 */
[----:B----4-:R-:W-:-:S03]  /*a8a00*/  ISETP.GE.AND P1, PT, R0, c[0x0][0x17c], PT ;  /* 0x00005f0000007a0c */ /* 0x010fc60003f26270 */
[----:B------:R-:W4:Y:S01]  /*a8a10*/  LDL.LU R0, [R1+0x3c10] ;  /* 0x003c100001007983 */ /* 0x000f220000300800 */
[----:B------:R-:W-:Y:S02]  /*a8a20*/  ISETP.LT.AND P2, PT, R46, c[0x0][0x178], !P3 ;  /* 0x00005e002e007a0c */ /* 0x000fe40005f41270 */
[----:B------:R-:W-:Y:S02]  /*a8a30*/  ISETP.LT.AND P4, PT, R239, c[0x0][0x178], !P3 ;  /* 0x00005e00ef007a0c */ /* 0x000fe40005f81270 */
[----:B------:R-:W-:Y:S02]  /*a8a40*/  IADD3 R21, R25, c[0x0][0x198], RZ ;  /* 0x0000660019157a10 */ /* 0x000fe40007ffe0ff */
[----:B------:R-:W-:Y:S02]  /*a8a50*/  ISETP.LT.AND P5, PT, R143, c[0x0][0x178], !P3 ;  /* 0x00005e008f007a0c */ /* 0x000fe40005fa1270 */
[----:B------:R-:W-:Y:S01]  /*a8a60*/  ISETP.LT.AND P6, PT, R47, c[0x0][0x178], !P3 ;  /* 0x00005e002f007a0c */ /* 0x000fe20005fc1270 */
[----:B-1----:R-:W-:-:S04]  /*a8a70*/  IMAD.WIDE R4, R21, 0x4, R242 ;  /* 0x0000000415047825 */ /* 0x002fc800078e02f2 */
[C---:B------:R-:W-:Y:S01]  /*a8a80*/  IMAD.WIDE R16, R21.reuse, 0x4, R240 ;  /* 0x0000000415107825 */ /* 0x040fe200078e02f0 */
[----:B------:R1:W-:Y:S03]  /*a8a90*/  @P2 STG.E [R4.64], R151 ;  /* 0x0000009704002986 */ /* 0x0003e6000c101908 */
[----:B------:R-:W-:Y:S01]  /*a8aa0*/  IMAD.WIDE R12, R21, 0x4, R188 ;  /* 0x00000004150c7825 */ /* 0x000fe200078e02bc */
[----:B------:R-:W-:Y:S01]  /*a8ab0*/  ISETP.LT.AND P2, PT, R39, c[0x0][0x178], !P3 ;  /* 0x00005e0027007a0c */ /* 0x000fe20005f41270 */
[----:B------:R-:W-:Y:S02]  /*a8ac0*/  @P4 STG.E [R16.64], R163 ;  /* 0x000000a310004986 */ /* 0x000fe4000c101908 */
[----:B--2---:R-:W-:Y:S01]  /*a8ad0*/  IMAD.WIDE R2, R21, 0x4, R226 ;  /* 0x0000000415027825 */ /* 0x004fe200078e02e2 */
[----:B------:R-:W-:Y:S01]  /*a8ae0*/  ISETP.GE.AND P0, PT, R22, c[0x0][0x17c], PT ;  /* 0x00005f0016007a0c */ /* 0x000fe20003f06270 */
[----:B------:R2:W-:Y:S01]  /*a8af0*/  @P5 STG.E [R12.64], R179 ;  /* 0x000000b30c005986 */ /* 0x0005e2000c101908 */
[----:B------:R-:W-:-:S02]  /*a8b00*/  ISETP.LT.AND P4, PT, R27, c[0x0][0x178], !P3 ;  /* 0x00005e001b007a0c */ /* 0x000fc40005f81270 */
[----:B------:R-:W-:Y:S01]  /*a8b10*/  ISETP.LT.AND P5, PT, R171, c[0x0][0x178], !P3 ;  /* 0x00005e00ab007a0c */ /* 0x000fe20005fa1270 */
[----:B------:R2:W-:Y:S01]  /*a8b20*/  @P6 STG.E [R2.64], R187 ;  /* 0x000000bb02006986 */ /* 0x0005e2000c101908 */
[----:B------:R-:W-:Y:S02]  /*a8b30*/  ISETP.LT.AND P3, PT, R199, c[0x0][0x178], !P3 ;  /* 0x00005e00c7007a0c */ /* 0x000fe40005f61270 */
[----:B------:R-:W-:Y:S01]  /*a8b40*/  ISETP.LT.AND P6, PT, R46, c[0x0][0x178], !P0 ;  /* 0x00005e002e007a0c */ /* 0x000fe200047c1270 */
[C---:B------:R-:W-:Y:S01]  /*a8b50*/  IMAD.WIDE R6, R21.reuse, 0x4, R224 ;  /* 0x0000000415067825 */ /* 0x040fe200078e02e0 */
[----:B------:R-:W-:-:S03]  /*a8b60*/  IADD3 R23, R21, c[0x0][0x198], RZ ;  /* 0x0000660015177a10 */ /* 0x000fc60007ffe0ff */
[C---:B-1----:R-:W-:Y:S01]  /*a8b70*/  IMAD.WIDE R4, R21.reuse, 0x4, R218 ;  /* 0x0000000415047825 */ /* 0x042fe200078e02da */
[----:B------:R1:W-:Y:S03]  /*a8b80*/  @P2 STG.E [R6.64], R207 ;  /* 0x000000cf06002986 */ /* 0x0003e6000c101908 */
[----:B------:R-:W-:Y:S01]  /*a8b90*/  IMAD.WIDE R8, R21, 0x4, R216 ;  /* 0x0000000415087825 */ /* 0x000fe200078e02d8 */
[----:B------:R-:W-:Y:S01]  /*a8ba0*/  ISETP.LT.AND P2, PT, R239, c[0x0][0x178], !P0 ;  /* 0x00005e00ef007a0c */ /* 0x000fe20004741270 */
[----:B------:R1:W-:Y:S02]  /*a8bb0*/  @P4 STG.E [R4.64], R79 ;  /* 0x0000004f04004986 */ /* 0x0003e4000c101908 */
[----:B--2---:R-:W-:Y:S01]  /*a8bc0*/  IMAD.WIDE R12, R21, 0x4, R190 ;  /* 0x00000004150c7825 */ /* 0x004fe200078e02be */
[----:B------:R-:W-:-:S03]  /*a8bd0*/  ISETP.LT.AND P4, PT, R143, c[0x0][0x178], !P0 ;  /* 0x00005e008f007a0c */ /* 0x000fc60004781270 */
[----:B------:R-:W-:Y:S01]  /*a8be0*/  IMAD.WIDE R2, R23, 0x4, R242 ;  /* 0x0000000417027825 */ /* 0x000fe200078e02f2 */
[----:B------:R2:W-:Y:S01]  /*a8bf0*/  @P5 STG.E [R8.64], R231 ;  /* 0x000000e708005986 */ /* 0x0005e2000c101908 */
[----:B------:R-:W-:-:S03]  /*a8c00*/  ISETP.LT.AND P5, PT, R47, c[0x0][0x178], !P0 ;  /* 0x00005e002f007a0c */ /* 0x000fc600047a1270 */
[----:B------:R-:W-:Y:S01]  /*a8c10*/  @P3 STG.E [R12.64], R11 ;  /* 0x0000000b0c003986 */ /* 0x000fe2000c101908 */
[----:B------:R-:W-:-:S03]  /*a8c20*/  ISETP.LT.AND P3, PT, R39, c[0x0][0x178], !P0 ;  /* 0x00005e0027007a0c */ /* 0x000fc60004761270 */
[----:B------:R2:W-:Y:S01]  /*a8c30*/  @P6 STG.E [R2.64], R146 ;  /* 0x0000009202006986 */ /* 0x0005e2000c101908 */
[----:B------:R-:W-:Y:S01]  /*a8c40*/  ISETP.LT.AND P6, PT, R27, c[0x0][0x178], !P0 ;  /* 0x00005e001b007a0c */ /* 0x000fe200047c1270 */
[----:B------:R-:W-:-:S04]  /*a8c50*/  IMAD.WIDE R16, R23, 0x4, R240 ;  /* 0x0000000417107825 */ /* 0x000fc800078e02f0 */
[C---:B-1----:R-:W-:Y:S01]  /*a8c60*/  IMAD.WIDE R6, R23.reuse, 0x4, R188 ;  /* 0x0000000417067825 */ /* 0x042fe200078e02bc */
        /* <DEDUP_REMOVED lines=13> */
[C---:B-1----:R-:W-:Y:S01]  /*a8d40*/  IADD3 R17, R23.reuse, c[0x0][0x198], RZ ;  /* 0x0000660017117a10 */ /* 0x042fe20007ffe0ff */
[----:B------:R-:W-:-:S04]  /*a8d50*/  IMAD.WIDE R10, R23, 0x4, R216 ;  /* 0x00000004170a7825 */ /* 0x000fc800078e02d8 */
[----:B------:R-:W-:Y:S01]  /*a8d60*/  IMAD.WIDE R6, R23, 0x4, R190 ;  /* 0x0000000417067825 */ /* 0x000fe200078e02be */
[----:B------:R1:W-:Y:S03]  /*a8d70*/  @P4 STG.E [R10.64], R234 ;  /* 0x000000ea0a004986 */ /* 0x0003e6000c101908 */
[C---:B--2---:R-:W-:Y:S01]  /*a8d80*/  IMAD.WIDE R4, R17.reuse, 0x4, R242 ;  /* 0x0000000411047825 */ /* 0x044fe200078e02f2 */
[----:B------:R-:W-:Y:S03]  /*a8d90*/  @P0 STG.E [R6.64], R14 ;  /* 0x0000000e06000986 */ /* 0x000fe6000c101908 */
        /* <DEDUP_REMOVED lines=10> */
[----:B------:R-:W-:Y:S01]  /*a8e40*/  IMAD.WIDE R2, R17, 0x4, R226 ;  /* 0x0000000411027825 */ /* 0x000fe200078e02e2 */
[----:B---3--:R-:W-:-:S03]  /*a8e50*/  ISETP.GE.AND P2, PT, R20, c[0x0][0x17c], PT ;  /* 0x00005f0014007a0c */ /* 0x008fc60003f46270 */
[C---:B-1----:R-:W-:Y:S01]  /*a8e60*/  IMAD.WIDE R10, R17.reuse, 0x4, R224 ;  /* 0x00000004110a7825 */ /* 0x042fe200078e02e0 */
[----:B------:R1:W-:Y:S03]  /*a8e70*/  @P4 STG.E [R2.64], R43 ;  /* 0x0000002b02004986 */ /* 0x0003e6000c101908 */
[----:B--2---:R-:W-:Y:S01]  /*a8e80*/  IMAD.WIDE R4, R17, 0x4, R218 ;  /* 0x0000000411047825 */ /* 0x004fe200078e02da */
[----:B------:R-:W-:-:S03]  /*a8e90*/  ISETP.LT.AND P4, PT, R46, c[0x0][0x178], !P2 ;  /* 0x00005e002e007a0c */ /* 0x000fc60005781270 */
[C---:B------:R-:W-:Y:S01]  /*a8ea0*/  IMAD.WIDE R6, R17.reuse, 0x4, R216 ;  /* 0x0000000411067825 */ /* 0x040fe200078e02d8 */
[----:B------:R2:W-:Y:S03]  /*a8eb0*/  @P5 STG.E [R10.64], R203 ;  /* 0x000000cb0a005986 */ /* 0x0005e6000c101908 */
[----:B------:R-:W-:Y:S01]  /*a8ec0*/  IMAD.WIDE R8, R17, 0x4, R190 ;  /* 0x0000000411087825 */ /* 0x000fe200078e02be */
[----:B------:R-:W-:Y:S01]  /*a8ed0*/  ISETP.LT.AND P5, PT, R239, c[0x0][0x178], !P2 ;  /* 0x00005e00ef007a0c */ /* 0x000fe200057a1270 */
[----:B------:R3:W-:Y:S01]  /*a8ee0*/  @P3 STG.E [R4.64], R75 ;  /* 0x0000004b04003986 */ /* 0x0007e2000c101908 */
[----:B------:R-:W-:Y:S02]  /*a8ef0*/  ISETP.LT.AND P3, PT, R143, c[0x0][0x178], !P2 ;  /* 0x00005e008f007a0c */ /* 0x000fe40005761270 */
[----:B------:R-:W-:Y:S01]  /*a8f00*/  IADD3 R21, R17, c[0x0][0x198], RZ ;  /* 0x0000660011157a10 */ /* 0x000fe20007ffe0ff */
[----:B------:R2:W-:Y:S01]  /*a8f10*/  @P6 STG.E [R6.64], R235 ;  /* 0x000000eb06006986 */ /* 0x0005e2000c101908 */
[----:B------:R-:W-:-:S03]  /*a8f20*/  ISETP.LT.AND P6, PT, R47, c[0x0][0x178], !P2 ;  /* 0x00005e002f007a0c */ /* 0x000fc600057c1270 */
[----:B------:R-:W-:Y:S01]  /*a8f30*/  @P1 STG.E [R8.64], R15 ;  /* 0x0000000f08001986 */ /* 0x000fe2000c101908 */
[----:B------:R-:W-:Y:S01]  /*a8f40*/  ISETP.LT.AND P1, PT, R39, c[0x0][0x178], !P2 ;  /* 0x00005e0027007a0c */ /* 0x000fe20005721270 */
[----:B-1----:R-:W-:-:S04]  /*a8f50*/  IMAD.WIDE R2, R21, 0x4, R242 ;  /* 0x0000000415027825 */ /* 0x002fc800078e02f2 */
[C---:B------:R-:W-:Y:S01]  /*a8f60*/  IMAD.WIDE R12, R21.reuse, 0x4, R240 ;  /* 0x00000004150c7825 */ /* 0x040fe200078e02f0 */
[----:B------:R-:W-:Y:S03]  /*a8f70*/  @P4 STG.E [R2.64], R142 ;  /* 0x0000008e02004986 */ /* 0x000fe6000c101908 */
[C---:B--2---:R-:W-:Y:S01]  /*a8f80*/  IMAD.WIDE R10, R21.reuse, 0x4, R188 ;  /* 0x00000004150a7825 */ /* 0x044fe200078e02bc */
[----:B------:R1:W-:Y:S03]  /*a8f90*/  @P5 STG.E [R12.64], R26 ;  /* 0x0000001a0c005986 */ /* 0x0003e6000c101908 */
[C---:B---3--:R-:W-:Y:S01]  /*a8fa0*/  IMAD.WIDE R4, R21.reuse, 0x4, R226 ;  /* 0x0000000415047825 */ /* 0x048fe200078e02e2 */
[----:B------:R2:W-:Y:S03]  /*a8fb0*/  @P3 STG.E [R10.64], R170 ;  /* 0x000000aa0a003986 */ /* 0x0005e6000c101908 */
[----:B------:R-:W-:Y:S01]  /*a8fc0*/  IMAD.WIDE R6, R21, 0x4, R224 ;  /* 0x0000000415067825 */ /* 0x000fe200078e02e0 */
[----:B------:R3:W-:Y:S04]  /*a8fd0*/  @P6 STG.E [R4.64], R38 ;  /* 0x0000002604006986 */ /* 0x0007e8000c101908 */
[----:B------:R3:W-:Y:S01]  /*a8fe0*/  @P1 STG.E [R6.64], R198 ;  /* 0x000000c606001986 */ /* 0x0007e2000c101908 */
[----:B----4-:R-:W-:-:S04]  /*a8ff0*/  ISETP.GE.AND P0, PT, R0, c[0x0][0x17c], PT ;  /* 0x00005f0000007a0c */ /* 0x010fc80003f06270 */
[----:B------:R-:W-:Y:S02]  /*a9000*/  ISETP.LT.AND P4, PT, R46, c[0x0][0x178], !P0 ;  /* 0x00005e002e007a0c */ /* 0x000fe40004781270 */
[----:B------:R-:W4:Y:S01]  /*a9010*/  LDL.LU R46, [R1+0x3c94] ;  /* 0x003c9400012e7983 */ /* 0x000f220000300800 */
[----:B------:R-:W-:Y:S02]  /*a9020*/  ISETP.LT.AND P6, PT, R239, c[0x0][0x178], !P0 ;  /* 0x00005e00ef007a0c */ /* 0x000fe400047c1270 */
[----:B------:R-:W-:Y:S01]  /*a9030*/  ISETP.LT.AND P1, PT, R143, c[0x0][0x178], !P0 ;  /* 0x00005e008f007a0c */ /* 0x000fe20004721270 */
[----:B------:R-:W3:Y:S04]  /*a9040*/  LDL.LU R239, [R1+0x3c90] ;  /* 0x003c900001ef7983 */ /* 0x000ee80000300800 */
[----:B------:R-:W3:Y:S01]  /*a9050*/  LDL.LU R143, [R1+0x3c8c] ;  /* 0x003c8c00018f7983 */ /* 0x000ee20000300800 */
[----:B------:R-:W-:-:S02]  /*a9060*/  ISETP.LT.AND P5, PT, R27, c[0x0][0x178], !P2 ;  /* 0x00005e001b007a0c */ /* 0x000fc400057a1270 */
[----:B------:R-:W-:Y:S02]  /*a9070*/  ISETP.LT.AND P3, PT, R171, c[0x0][0x178], !P2 ;  /* 0x00005e00ab007a0c */ /* 0x000fe40005761270 */
[----:B------:R-:W-:Y:S02]  /*a9080*/  ISETP.LT.AND P2, PT, R199, c[0x0][0x178], !P2 ;  /* 0x00005e00c7007a0c */ /* 0x000fe40005741270 */
[C---:B-1----:R-:W-:Y:S01]  /*a9090*/  IADD3 R13, R21.reuse, c[0x0][0x198], RZ ;  /* 0x00006600150d7a10 */ /* 0x042fe20007ffe0ff */
[----:B------:R-:W-:-:S04]  /*a90a0*/  IMAD.WIDE R2, R21, 0x4, R218 ;  /* 0x0000000415027825 */ /* 0x000fc800078e02da */
[----:B------:R-:W-:-:S04]  /*a90b0*/  IMAD.WIDE R8, R21, 0x4, R216 ;  /* 0x0000000415087825 */ /* 0x000fc800078e02d8 */
[----:B--2---:R-:W-:-:S04]  /*a90c0*/  IMAD.WIDE R10, R21, 0x4, R190 ;  /* 0x00000004150a7825 */ /* 0x004fc800078e02be */
[----:B------:R-:W-:Y:S01]  /*a90d0*/  IMAD.WIDE R242, R13, 0x4, R242 ;  /* 0x000000040df27825 */ /* 0x000fe200078e02f2 */
[----:B----4-:R1:W-:Y:S01]  /*a90e0*/  @P5 STG.E [R2.64], R46 ;  /* 0x0000002e02005986 */ /* 0x0103e2000c101908 */
[----:B------:R-:W-:-:S03]  /*a90f0*/  ISETP.LT.AND P5, PT, R47, c[0x0][0x178], !P0 ;  /* 0x00005e002f007a0c */ /* 0x000fc600047a1270 */
[----:B------:R1:W-:Y:S01]  /*a9100*/  @P3 STG.E [R8.64], R238 ;  /* 0x000000ee08003986 */ /* 0x0003e2000c101908 */
[----:B------:R-:W-:-:S03]  /*a9110*/  ISETP.LT.AND P3, PT, R39, c[0x0][0x178], !P0 ;  /* 0x00005e0027007a0c */ /* 0x000fc60004761270 */
[----:B------:R-:W2:Y:S04]  /*a9120*/  LDL.LU R47, [R1+0x3c88] ;  /* 0x003c8800012f7983 */ /* 0x000ea80000300800 */
[----:B------:R1:W-:Y:S01]  /*a9130*/  @P2 STG.E [R10.64], R18 ;  /* 0x000000120a002986 */ /* 0x0003e2000c101908 */
[----:B------:R-:W-:-:S03]  /*a9140*/  ISETP.LT.AND P2, PT, R27, c[0x0][0x178], !P0 ;  /* 0x00005e001b007a0c */ /* 0x000fc60004741270 */
[----:B------:R-:W4:Y:S04]  /*a9150*/  LDL.LU R39, [R1+0x3c84] ;  /* 0x003c840001277983 */ /* 0x000f280000300800 */
[----:B---3--:R1:W-:Y:S01]  /*a9160*/  @P4 STG.E [R242.64], R143 ;  /* 0x0000008ff2004986 */ /* 0x0083e2000c101908 */
[----:B------:R-:W-:-:S03]  /*a9170*/  ISETP.LT.AND P4, PT, R171, c[0x0][0x178], !P0 ;  /* 0x00005e00ab007a0c */ /* 0x000fc60004781270 */
[----:B------:R-:W3:Y:S01]  /*a9180*/  LDL.LU R27, [R1+0x3c80] ;  /* 0x003c8000011b7983 */ /* 0x000ee20000300800 */
[----:B------:R-:W-:-:S03]  /*a9190*/  ISETP.LT.AND P0, PT, R199, c[0x0][0x178], !P0 ;  /* 0x00005e00c7007a0c */ /* 0x000fc60004701270 */
[----:B------:R-:W2:Y:S04]  /*a91a0*/  LDL.LU R171, [R1+0x3c7c] ;  /* 0x003c7c0001ab7983 */ /* 0x000ea80000300800 */
[----:B------:R-:W4:Y:S01]  /*a91b0*/  LDL.LU R199, [R1+0x3c78] ;  /* 0x003c780001c77983 */ /* 0x000f220000300800 */
[----:B------:R-:W-:-:S04]  /*a91c0*/  IMAD.WIDE R240, R13, 0x4, R240 ;  /* 0x000000040df07825 */ /* 0x000fc800078e02f0 */
[----:B------:R-:W-:-:S04]  /*a91d0*/  IMAD.WIDE R188, R13, 0x4, R188 ;  /* 0x000000040dbc7825 */ /* 0x000fc800078e02bc */
[----:B------:R-:W-:-:S04]  /*a91e0*/  IMAD.WIDE R226, R13, 0x4, R226 ;  /* 0x000000040de27825 */ /* 0x000fc800078e02e2 */
[----:B------:R-:W-:-:S04]  /*a91f0*/  IMAD.WIDE R224, R13, 0x4, R224 ;  /* 0x000000040de07825 */ /* 0x000fc800078e02e0 */
[----:B------:R-:W-:-:S04]  /*a9200*/  IMAD.WIDE R218, R13, 0x4, R218 ;  /* 0x000000040dda7825 */ /* 0x000fc800078e02da */
[----:B------:R-:W-:-:S04]  /*a9210*/  IMAD.WIDE R216, R13, 0x4, R216 ;  /* 0x000000040dd87825 */ /* 0x000fc800078e02d8 */
[----:B------:R-:W-:Y:S01]  /*a9220*/  IMAD.WIDE R190, R13, 0x4, R190 ;  /* 0x000000040dbe7825 */ /* 0x000fe200078e02be */
[----:B---3--:R1:W-:Y:S04]  /*a9230*/  @P6 STG.E [R240.64], R27 ;  /* 0x0000001bf0006986 */ /* 0x0083e8000c101908 */
[----:B--2---:R1:W-:Y:S04]  /*a9240*/  @P1 STG.E [R188.64], R171 ;  /* 0x000000abbc001986 */ /* 0x0043e8000c101908 */
[----:B----4-:R1:W-:Y:S04]  /*a9250*/  @P5 STG.E [R226.64], R39 ;  /* 0x00000027e2005986 */ /* 0x0103e8000c101908 */
[----:B------:R1:W-:Y:S04]  /*a9260*/  @P3 STG.E [R224.64], R199 ;  /* 0x000000c7e0003986 */ /* 0x0003e8000c101908 */
[----:B------:R1:W-:Y:S04]  /*a9270*/  @P2 STG.E [R218.64], R47 ;  /* 0x0000002fda002986 */ /* 0x0003e8000c101908 */
[----:B------:R1:W-:Y:S01]  /*a9280*/  @P4 STG.E [R216.64], R239 ;  /* 0x000000efd8004986 */ /* 0x0003e2000c101908 */
[----:B------:R-:W-:Y:S05]  /*a9290*/  @!P0 EXIT ;  /* 0x000000000000894d */ /* 0x000fea0003800000 */
[----:B------:R-:W-:Y:S01]  /*a92a0*/  STG.E [R190.64], R19 ;  /* 0x00000013be007986 */ /* 0x000fe2000c101908 */
[----:B------:R-:W-:Y:S05]  /*a92b0*/  EXIT ;  /* 0x000000000000794d */ /* 0x000fea0003800000 */
.L_x_2:
[----:B------:R-:W-:-:S00]  /*a92c0*/  BRA `(.L_x_2) ;  /* 0xfffffff000007947 */ /* 0x000fc0000383ffff */
[----:B------:R-:W-:-:S00]  /*a92d0*/  NOP ;  /* 0x0000000000007918 */ /* 0x000fc00000000000 */
        /* <DEDUP_REMOVED lines=10> */
.L_x_3:


//--------------------- .nv.shared.matmul_kernel  --------------------------
	.section	.nv.shared.matmul_kernel,"aw",@nobits
	.sectionflags	@""
	.align	16
